	.target	sm_80

	.elftype	@"ET_EXEC"


//--------------------- .note.nv.tkinfo           --------------------------
	.section	.note.nv.tkinfo,"",@"SHT_NOTE"
	.sectionflags	@"SHF_NOTE_NV_TKINFO"
	.tkinfo
        /*0018*/ 	.word	0x00000002
        /*0030*/ 	.string	""
        /*0030*/ 	.string	"ptxas"
        /*0030*/ 	.string	"Cuda compilation tools, release 13.0, V13.0.88"
        /*0030*/ 	.string	"Build cuda_13.0.r13.0/compiler.36424714_0"
        /*0030*/ 	.string	"-v  -suppress-debug-info  -lineinfo  -arch sm_80 "



//--------------------- .note.nv.cuinfo           --------------------------
	.section	.note.nv.cuinfo,"",@"SHT_NOTE"
	.sectionflags	@"SHF_NOTE_NV_CUINFO"
        /*0018*/ 	.short	0x0002
        /*001a*/ 	.short	0x0050
        /*001c*/ 	.short	0x0082
	.zero		2


//--------------------- .nv.info                  --------------------------
	.section	.nv.info,"",@"SHT_CUDA_INFO"
	.align	4


	//----- nvinfo : EIATTR_REGCOUNT
	.align		4
        /*0000*/ 	.byte	0x04, 0x2f
        /*0002*/ 	.short	(.L_2 - .L_1)
	.align		4
.L_1:
        /*0004*/ 	.word	index@(attn_fwd)
        /*0008*/ 	.word	0x00000020


	//----- nvinfo : EIATTR_FRAME_SIZE
	.align		4
.L_2:
        /*000c*/ 	.byte	0x04, 0x11
        /*000e*/ 	.short	(.L_4 - .L_3)
	.align		4
.L_3:
        /*0010*/ 	.word	index@(attn_fwd)
        /*0014*/ 	.word	0x000019e0


	//----- nvinfo : EIATTR_MIN_STACK_SIZE
	.align		4
.L_4:
        /*0018*/ 	.byte	0x04, 0x12
        /*001a*/ 	.short	(.L_6 - .L_5)
	.align		4
.L_5:
        /*001c*/ 	.word	index@(attn_fwd)
        /*0020*/ 	.word	0x000019e0
.L_6:


//--------------------- .nv.info.attn_fwd         --------------------------
	.section	.nv.info.attn_fwd,"",@"SHT_CUDA_INFO"
	.sectionflags	@""
	.align	4


	//----- nvinfo : EIATTR_CUDA_API_VERSION
	.align		4
        /*0000*/ 	.byte	0x04, 0x37
        /*0002*/ 	.short	(.L_8 - .L_7)
.L_7:
        /*0004*/ 	.word	0x00000082


	//----- nvinfo : EIATTR_SW2861232_WAR
	.align		4
.L_8:
        /*0008*/ 	.byte	0x01, 0x35
	.zero		2


	//----- nvinfo : EIATTR_PARAM_CBANK
	.align		4
        /*000c*/ 	.byte	0x04, 0x0a
        /*000e*/ 	.short	(.L_10 - .L_9)
	.align		4
.L_9:
        /*0010*/ 	.word	index@(.nv.constant0.attn_fwd)
        /*0014*/ 	.short	0x0160
        /*0016*/ 	.short	0x0088


	//----- nvinfo : EIATTR_CBANK_PARAM_SIZE
	.align		4
.L_10:
        /*0018*/ 	.byte	0x03, 0x19
        /*001a*/ 	.short	0x0088


	//----- nvinfo : EIATTR_KPARAM_INFO
	.align		4
        /*001c*/ 	.byte	0x04, 0x17
        /*001e*/ 	.short	(.L_12 - .L_11)
.L_11:
        /*0020*/ 	.word	0x00000000
        /*0024*/ 	.short	0x0019
        /*0026*/ 	.short	0x0080
        /*0028*/ 	.byte	0x00, 0xf4, 0x21, 0x00


	//----- nvinfo : EIATTR_KPARAM_INFO
	.align		4
.L_12:
        /*002c*/ 	.byte	0x04, 0x17
        /*002e*/ 	.short	(.L_14 - .L_13)
.L_13:
        /*0030*/ 	.word	0x00000000
        /*0034*/ 	.short	0x0018
        /*0036*/ 	.short	0x0078
        /*0038*/ 	.byte	0x00, 0xf4, 0x21, 0x00


	//----- nvinfo : EIATTR_KPARAM_INFO
	.align		4
.L_14:
        /*003c*/ 	.byte	0x04, 0x17
        /*003e*/ 	.short	(.L_16 - .L_15)
.L_15:
        /*0040*/ 	.word	0x00000000
        /*0044*/ 	.short	0x0017
        /*0046*/ 	.short	0x0070
        /*0048*/ 	.byte	0x00, 0xf0, 0x11, 0x00


	//----- nvinfo : EIATTR_KPARAM_INFO
	.align		4
.L_16:
        /*004c*/ 	.byte	0x04, 0x17
        /*004e*/ 	.short	(.L_18 - .L_17)
.L_17:
        /*0050*/ 	.word	0x00000000
        /*0054*/ 	.short	0x0016
        /*0056*/ 	.short	0x006c
        /*0058*/ 	.byte	0x00, 0xf0, 0x11, 0x00


	//----- nvinfo : EIATTR_KPARAM_INFO
	.align		4
.L_18:
        /*005c*/ 	.byte	0x04, 0x17
        /*005e*/ 	.short	(.L_20 - .L_19)
.L_19:
        /*0060*/ 	.word	0x00000000
        /*0064*/ 	.short	0x0015
        /*0066*/ 	.short	0x0068
        /*0068*/ 	.byte	0x00, 0xf0, 0x11, 0x00


	//----- nvinfo : EIATTR_KPARAM_INFO
	.align		4
.L_20:
        /*006c*/ 	.byte	0x04, 0x17
        /*006e*/ 	.short	(.L_22 - .L_21)
.L_21:
        /*0070*/ 	.word	0x00000000
        /*0074*/ 	.short	0x0014
        /*0076*/ 	.short	0x0064
        /*0078*/ 	.byte	0x00, 0xf0, 0x11, 0x00


	//----- nvinfo : EIATTR_KPARAM_INFO
	.align		4
.L_22:
        /*007c*/ 	.byte	0x04, 0x17
        /*007e*/ 	.short	(.L_24 - .L_23)
.L_23:
        /*0080*/ 	.word	0x00000000
        /*0084*/ 	.short	0x0013
        /*0086*/ 	.short	0x0060
        /*0088*/ 	.byte	0x00, 0xf0, 0x11, 0x00


	//----- nvinfo : EIATTR_KPARAM_INFO
	.align		4
.L_24:
        /*008c*/ 	.byte	0x04, 0x17
        /*008e*/ 	.short	(.L_26 - .L_25)
.L_25:
        /*0090*/ 	.word	0x00000000
        /*0094*/ 	.short	0x0012
        /*0096*/ 	.short	0x005c
        /*0098*/ 	.byte	0x00, 0xf0, 0x11, 0x00


	//----- nvinfo : EIATTR_KPARAM_INFO
	.align		4
.L_26:
        /*009c*/ 	.byte	0x04, 0x17
        /*009e*/ 	.short	(.L_28 - .L_27)
.L_27:
        /*00a0*/ 	.word	0x00000000
        /*00a4*/ 	.short	0x0011
        /*00a6*/ 	.short	0x0058
        /*00a8*/ 	.byte	0x00, 0xf0, 0x11, 0x00


	//----- nvinfo : EIATTR_KPARAM_INFO
	.align		4
.L_28:
        /*00ac*/ 	.byte	0x04, 0x17
        /*00ae*/ 	.short	(.L_30 - .L_29)
.L_29:
        /*00b0*/ 	.word	0x00000000
        /*00b4*/ 	.short	0x0010
        /*00b6*/ 	.short	0x0054
        /*00b8*/ 	.byte	0x00, 0xf0, 0x11, 0x00


	//----- nvinfo : EIATTR_KPARAM_INFO
	.align		4
.L_30:
        /*00bc*/ 	.byte	0x04, 0x17
        /*00be*/ 	.short	(.L_32 - .L_31)
.L_31:
        /*00c0*/ 	.word	0x00000000
        /*00c4*/ 	.short	0x000f
        /*00c6*/ 	.short	0x0050
        /*00c8*/ 	.byte	0x00, 0xf0, 0x11, 0x00


	//----- nvinfo : EIATTR_KPARAM_INFO
	.align		4
.L_32:
        /*00cc*/ 	.byte	0x04, 0x17
        /*00ce*/ 	.short	(.L_34 - .L_33)
.L_33:
        /*00d0*/ 	.word	0x00000000
        /*00d4*/ 	.short	0x000e
        /*00d6*/ 	.short	0x004c
        /*00d8*/ 	.byte	0x00, 0xf0, 0x11, 0x00


	//----- nvinfo : EIATTR_KPARAM_INFO
	.align		4
.L_34:
        /*00dc*/ 	.byte	0x04, 0x17
        /*00de*/ 	.short	(.L_36 - .L_35)
.L_35:
        /*00e0*/ 	.word	0x00000000
        /*00e4*/ 	.short	0x000d
        /*00e6*/ 	.short	0x0048
        /*00e8*/ 	.byte	0x00, 0xf0, 0x11, 0x00


	//----- nvinfo : EIATTR_KPARAM_INFO
	.align		4
.L_36:
        /*00ec*/ 	.byte	0x04, 0x17
        /*00ee*/ 	.short	(.L_38 - .L_37)
.L_37:
        /*00f0*/ 	.word	0x00000000
        /*00f4*/ 	.short	0x000c
        /*00f6*/ 	.short	0x0044
        /*00f8*/ 	.byte	0x00, 0xf0, 0x11, 0x00


	//----- nvinfo : EIATTR_KPARAM_INFO
	.align		4
.L_38:
        /*00fc*/ 	.byte	0x04, 0x17
        /*00fe*/ 	.short	(.L_40 - .L_39)
.L_39:
        /*0100*/ 	.word	0x00000000
        /*0104*/ 	.short	0x000b
        /*0106*/ 	.short	0x0040
        /*0108*/ 	.byte	0x00, 0xf0, 0x11, 0x00


	//----- nvinfo : EIATTR_KPARAM_INFO
	.align		4
.L_40:
        /*010c*/ 	.byte	0x04, 0x17
        /*010e*/ 	.short	(.L_42 - .L_41)
.L_41:
        /*0110*/ 	.word	0x00000000
        /*0114*/ 	.short	0x000a
        /*0116*/ 	.short	0x003c
        /*0118*/ 	.byte	0x00, 0xf0, 0x11, 0x00


	//----- nvinfo : EIATTR_KPARAM_INFO
	.align		4
.L_42:
        /*011c*/ 	.byte	0x04, 0x17
        /*011e*/ 	.short	(.L_44 - .L_43)
.L_43:
        /*0120*/ 	.word	0x00000000
        /*0124*/ 	.short	0x0009
        /*0126*/ 	.short	0x0038
        /*0128*/ 	.byte	0x00, 0xf0, 0x11, 0x00


	//----- nvinfo : EIATTR_KPARAM_INFO
	.align		4
.L_44:
        /*012c*/ 	.byte	0x04, 0x17
        /*012e*/ 	.short	(.L_46 - .L_45)
.L_45:
        /*0130*/ 	.word	0x00000000
        /*0134*/ 	.short	0x0008
        /*0136*/ 	.short	0x0034
        /*0138*/ 	.byte	0x00, 0xf0, 0x11, 0x00


	//----- nvinfo : EIATTR_KPARAM_INFO
	.align		4
.L_46:
        /*013c*/ 	.byte	0x04, 0x17
        /*013e*/ 	.short	(.L_48 - .L_47)
.L_47:
        /*0140*/ 	.word	0x00000000
        /*0144*/ 	.short	0x0007
        /*0146*/ 	.short	0x0030
        /*0148*/ 	.byte	0x00, 0xf0, 0x11, 0x00


	//----- nvinfo : EIATTR_KPARAM_INFO
	.align		4
.L_48:
        /*014c*/ 	.byte	0x04, 0x17
        /*014e*/ 	.short	(.L_50 - .L_49)
.L_49:
        /*0150*/ 	.word	0x00000000
        /*0154*/ 	.short	0x0006
        /*0156*/ 	.short	0x002c
        /*0158*/ 	.byte	0x00, 0xf0, 0x11, 0x00


	//----- nvinfo : EIATTR_KPARAM_INFO
	.align		4
.L_50:
        /*015c*/ 	.byte	0x04, 0x17
        /*015e*/ 	.short	(.L_52 - .L_51)
.L_51:
        /*0160*/ 	.word	0x00000000
        /*0164*/ 	.short	0x0005
        /*0166*/ 	.short	0x0028
        /*0168*/ 	.byte	0x00, 0xf0, 0x11, 0x00


	//----- nvinfo : EIATTR_KPARAM_INFO
	.align		4
.L_52:
        /*016c*/ 	.byte	0x04, 0x17
        /*016e*/ 	.short	(.L_54 - .L_53)
.L_53:
        /*0170*/ 	.word	0x00000000
        /*0174*/ 	.short	0x0004
        /*0176*/ 	.short	0x0020
        /*0178*/ 	.byte	0x00, 0xf4, 0x21, 0x00


	//----- nvinfo : EIATTR_KPARAM_INFO
	.align		4
.L_54:
        /*017c*/ 	.byte	0x04, 0x17
        /*017e*/ 	.short	(.L_56 - .L_55)
.L_55:
        /*0180*/ 	.word	0x00000000
        /*0184*/ 	.short	0x0003
        /*0186*/ 	.short	0x0018
        /*0188*/ 	.byte	0x00, 0xf4, 0x21, 0x00


	//----- nvinfo : EIATTR_KPARAM_INFO
	.align		4
.L_56:
        /*018c*/ 	.byte	0x04, 0x17
        /*018e*/ 	.short	(.L_58 - .L_57)
.L_57:
        /*0190*/ 	.word	0x00000000
        /*0194*/ 	.short	0x0002
        /*0196*/ 	.short	0x0010
        /*0198*/ 	.byte	0x00, 0xf4, 0x21, 0x00


	//----- nvinfo : EIATTR_KPARAM_INFO
	.align		4
.L_58:
        /*019c*/ 	.byte	0x04, 0x17
        /*019e*/ 	.short	(.L_60 - .L_59)
.L_59:
        /*01a0*/ 	.word	0x00000000
        /*01a4*/ 	.short	0x0001
        /*01a6*/ 	.short	0x0008
        /*01a8*/ 	.byte	0x00, 0xf4, 0x21, 0x00


	//----- nvinfo : EIATTR_KPARAM_INFO
	.align		4
.L_60:
        /*01ac*/ 	.byte	0x04, 0x17
        /*01ae*/ 	.short	(.L_62 - .L_61)
.L_61:
        /*01b0*/ 	.word	0x00000000
        /*01b4*/ 	.short	0x0000
        /*01b6*/ 	.short	0x0000
        /*01b8*/ 	.byte	0x00, 0xf4, 0x21, 0x00


	//----- nvinfo : EIATTR_MAXREG_COUNT
	.align		4
.L_62:
        /*01bc*/ 	.byte	0x03, 0x1b
        /*01be*/ 	.short	0x00ff


	//----- nvinfo : EIATTR_NUM_BARRIERS
	.align		4
        /*01c0*/ 	.byte	0x02, 0x4c
        /*01c2*/ 	.byte	0x01
	.zero		1


	//----- nvinfo : EIATTR_ANNOTATIONS
	.align		4
        /*01c4*/ 	.byte	0x04, 0x55
        /*01c6*/ 	.short	(.L_64 - .L_63)


	//   ....[0]....
.L_63:
        /*01c8*/ 	.word	0x00000001
        /*01cc*/ 	.byte	0x10, 0x03, 0x00, 0x00, 0x01, 0x00, 0x00, 0x00, 0xc0, 0x03, 0x00, 0x00, 0x01, 0x00, 0x00, 0x00
        /* <DEDUP_REMOVED lines=3732> */
        /*eb1c*/ 	.byte	0xb0, 0x03, 0x04, 0x00


	//----- nvinfo : EIATTR_MERCURY_ISA_VERSION
	.align		4
.L_64:
        /*eb20*/ 	.byte	0x03, 0x5f
        /*eb22*/ 	.short	0x0000


	//----- nvinfo : EIATTR_COOP_GROUP_MASK_REGIDS
	.align		4
        /*eb24*/ 	.byte	0x04, 0x29
        /*eb26*/ 	.short	(.L_66 - .L_65)


	//   ....[0]....
.L_65:
        /*eb28*/ 	.word	0xffffffff


	//   ....[1]....
        /*eb2c*/ 	.word	0xffffffff


	//   ....[2]....
        /*eb30*/ 	.word	0xffffffff


	//   ....[3]....
        /*eb34*/ 	.word	0xffffffff


	//   ....[4]....
        /*eb38*/ 	.word	0xffffffff


	//   ....[5]....
        /*eb3c*/ 	.word	0xffffffff


	//   ....[6]....
        /*eb40*/ 	.word	0xffffffff


	//   ....[7]....
        /*eb44*/ 	.word	0xffffffff


	//   ....[8]....
        /*eb48*/ 	.word	0xffffffff


	//   ....[9]....
        /*eb4c*/ 	.word	0xffffffff


	//   ....[10]....
        /*eb50*/ 	.word	0xffffffff


	//   ....[11]....
        /*eb54*/ 	.word	0xffffffff


	//   ....[12]....
        /*eb58*/ 	.word	0xffffffff


	//   ....[13]....
        /*eb5c*/ 	.word	0xffffffff


	//   ....[14]....
        /*eb60*/ 	.word	0xffffffff


	//   ....[15]....
        /*eb64*/ 	.word	0xffffffff


	//   ....[16]....
        /*eb68*/ 	.word	0xffffffff


	//   ....[17]....
        /*eb6c*/ 	.word	0xffffffff


	//   ....[18]....
        /*eb70*/ 	.word	0xffffffff


	//   ....[19]....
        /*eb74*/ 	.word	0xffffffff


	//   ....[20]....
        /*eb78*/ 	.word	0xffffffff


	//   ....[21]....
        /*eb7c*/ 	.word	0xffffffff


	//   ....[22]....
        /*eb80*/ 	.word	0xffffffff


	//   ....[23]....
        /*eb84*/ 	.word	0xffffffff


	//   ....[24]....
        /*eb88*/ 	.word	0xffffffff


	//   ....[25]....
        /*eb8c*/ 	.word	0xffffffff


	//   ....[26]....
        /*eb90*/ 	.word	0xffffffff


	//   ....[27]....
        /*eb94*/ 	.word	0xffffffff


	//   ....[28]....
        /*eb98*/ 	.word	0xffffffff


	//   ....[29]....
        /*eb9c*/ 	.word	0xffffffff


	//   ....[30]....
        /*eba0*/ 	.word	0xffffffff


	//   ....[31]....
        /*eba4*/ 	.word	0xffffffff


	//   ....[32]....
        /*eba8*/ 	.word	0xffffffff


	//   ....[33]....
        /*ebac*/ 	.word	0xffffffff


	//   ....[34]....
        /*ebb0*/ 	.word	0xffffffff


	//   ....[35]....
        /*ebb4*/ 	.word	0xffffffff


	//   ....[36]....
        /*ebb8*/ 	.word	0xffffffff


	//   ....[37]....
        /*ebbc*/ 	.word	0xffffffff


	//   ....[38]....
        /*ebc0*/ 	.word	0xffffffff


	//   ....[39]....
        /*ebc4*/ 	.word	0xffffffff


	//   ....[40]....
        /*ebc8*/ 	.word	0xffffffff


	//   ....[41]....
        /*ebcc*/ 	.word	0xffffffff


	//   ....[42]....
        /*ebd0*/ 	.word	0xffffffff


	//   ....[43]....
        /*ebd4*/ 	.word	0xffffffff


	//   ....[44]....
        /*ebd8*/ 	.word	0xffffffff


	//   ....[45]....
        /*ebdc*/ 	.word	0xffffffff


	//   ....[46]....
        /*ebe0*/ 	.word	0xffffffff


	//   ....[47]....
        /*ebe4*/ 	.word	0xffffffff


	//   ....[48]....
        /*ebe8*/ 	.word	0xffffffff


	//   ....[49]....
        /*ebec*/ 	.word	0xffffffff


	//   ....[50]....
        /*ebf0*/ 	.word	0xffffffff


	//   ....[51]....
        /*ebf4*/ 	.word	0xffffffff


	//   ....[52]....
        /*ebf8*/ 	.word	0xffffffff


	//   ....[53]....
        /*ebfc*/ 	.word	0xffffffff


	//   ....[54]....
        /*ec00*/ 	.word	0xffffffff


	//   ....[55]....
        /*ec04*/ 	.word	0xffffffff


	//   ....[56]....
        /*ec08*/ 	.word	0xffffffff


	//   ....[57]....
        /*ec0c*/ 	.word	0xffffffff


	//   ....[58]....
        /*ec10*/ 	.word	0xffffffff


	//   ....[59]....
        /*ec14*/ 	.word	0xffffffff


	//   ....[60]....
        /*ec18*/ 	.word	0xffffffff


	//   ....[61]....
        /*ec1c*/ 	.word	0xffffffff


	//   ....[62]....
        /*ec20*/ 	.word	0xffffffff


	//   ....[63]....
        /*ec24*/ 	.word	0xffffffff


	//   ....[64]....
        /*ec28*/ 	.word	0xffffffff


	//   ....[65]....
        /*ec2c*/ 	.word	0xffffffff


	//   ....[66]....
        /*ec30*/ 	.word	0xffffffff


	//   ....[67]....
        /*ec34*/ 	.word	0xffffffff


	//   ....[68]....
        /*ec38*/ 	.word	0xffffffff


	//   ....[69]....
        /*ec3c*/ 	.word	0xffffffff


	//   ....[70]....
        /*ec40*/ 	.word	0xffffffff


	//   ....[71]....
        /*ec44*/ 	.word	0xffffffff


	//   ....[72]....
        /*ec48*/ 	.word	0xffffffff


	//   ....[73]....
        /*ec4c*/ 	.word	0xffffffff


	//   ....[74]....
        /*ec50*/ 	.word	0xffffffff


	//   ....[75]....
        /*ec54*/ 	.word	0xffffffff


	//   ....[76]....
        /*ec58*/ 	.word	0xffffffff


	//   ....[77]....
        /*ec5c*/ 	.word	0xffffffff


	//   ....[78]....
        /*ec60*/ 	.word	0xffffffff


	//   ....[79]....
        /*ec64*/ 	.word	0xffffffff


	//----- nvinfo : EIATTR_COOP_GROUP_INSTR_OFFSETS
	.align		4
.L_66:
        /*ec68*/ 	.byte	0x04, 0x28
        /*ec6a*/ 	.short	(.L_68 - .L_67)


	//   ....[0]....
.L_67:
        /*ec6c*/ 	.word	0x0001a9d0


	//   ....[1]....
        /*ec70*/ 	.word	0x0001a9e0


	//   ....[2]....
        /*ec74*/ 	.word	0x0001ad10


	//   ....[3]....
        /*ec78*/ 	.word	0x0001ad40


	//   ....[4]....
        /*ec7c*/ 	.word	0x0001ad50


	//   ....[5]....
        /*ec80*/ 	.word	0x0001ad60


	//   ....[6]....
        /*ec84*/ 	.word	0x0001adc0


	//   ....[7]....
        /*ec88*/ 	.word	0x0001ae20


	//   ....[8]....
        /*ec8c*/ 	.word	0x0001ae70


	//   ....[9]....
        /*ec90*/ 	.word	0x0001ae90


	//   ....[10]....
        /*ec94*/ 	.word	0x0001aea0


	//   ....[11]....
        /*ec98*/ 	.word	0x0001aeb0


	//   ....[12]....
        /*ec9c*/ 	.word	0x0001aec0


	//   ....[13]....
        /*eca0*/ 	.word	0x0001aed0


	//   ....[14]....
        /*eca4*/ 	.word	0x0001aee0


	//   ....[15]....
        /*eca8*/ 	.word	0x0001af00


	//   ....[16]....
        /*ecac*/ 	.word	0x0001af30


	//   ....[17]....
        /*ecb0*/ 	.word	0x0001af50


	//   ....[18]....
        /*ecb4*/ 	.word	0x0001af70


	//   ....[19]....
        /*ecb8*/ 	.word	0x0001afd0


	//   ....[20]....
        /*ecbc*/ 	.word	0x0001afe0


	//   ....[21]....
        /*ecc0*/ 	.word	0x0001b000


	//   ....[22]....
        /*ecc4*/ 	.word	0x0001b040


	//   ....[23]....
        /*ecc8*/ 	.word	0x0001b070


	//   ....[24]....
        /*eccc*/ 	.word	0x0001b090


	//   ....[25]....
        /*ecd0*/ 	.word	0x0001b0a0


	//   ....[26]....
        /*ecd4*/ 	.word	0x0001b0b0


	//   ....[27]....
        /*ecd8*/ 	.word	0x0001b0c0


	//   ....[28]....
        /*ecdc*/ 	.word	0x0001b100


	//   ....[29]....
        /*ece0*/ 	.word	0x0001b110


	//   ....[30]....
        /*ece4*/ 	.word	0x0001b120


	//   ....[31]....
        /*ece8*/ 	.word	0x0001b130


	//   ....[32]....
        /*ecec*/ 	.word	0x0001bce0


	//   ....[33]....
        /*ecf0*/ 	.word	0x0001bcf0


	//   ....[34]....
        /*ecf4*/ 	.word	0x0001bd20


	//   ....[35]....
        /*ecf8*/ 	.word	0x0001bd50


	//   ....[36]....
        /*ecfc*/ 	.word	0x0001bd60


	//   ....[37]....
        /*ed00*/ 	.word	0x0001bd70


	//   ....[38]....
        /*ed04*/ 	.word	0x0001bda0


	//   ....[39]....
        /*ed08*/ 	.word	0x0001bdb0


	//   ....[40]....
        /*ed0c*/ 	.word	0x0001c6f0


	//   ....[41]....
        /*ed10*/ 	.word	0x0001c8c0


	//   ....[42]....
        /*ed14*/ 	.word	0x0001c8d0


	//   ....[43]....
        /*ed18*/ 	.word	0x0001c8e0


	//   ....[44]....
        /*ed1c*/ 	.word	0x0001cb10


	//   ....[45]....
        /*ed20*/ 	.word	0x0001cb40


	//   ....[46]....
        /*ed24*/ 	.word	0x0001cb80


	//   ....[47]....
        /*ed28*/ 	.word	0x0001cbb0


	//   ....[48]....
        /*ed2c*/ 	.word	0x0001cf00


	//   ....[49]....
        /*ed30*/ 	.word	0x0001cf10


	//   ....[50]....
        /*ed34*/ 	.word	0x0001cf20


	//   ....[51]....
        /*ed38*/ 	.word	0x0001cff0


	//   ....[52]....
        /*ed3c*/ 	.word	0x0001d020


	//   ....[53]....
        /*ed40*/ 	.word	0x0001d190


	//   ....[54]....
        /*ed44*/ 	.word	0x0001d1b0


	//   ....[55]....
        /*ed48*/ 	.word	0x0001d1e0


	//   ....[56]....
        /*ed4c*/ 	.word	0x0001d220


	//   ....[57]....
        /*ed50*/ 	.word	0x0001d330


	//   ....[58]....
        /*ed54*/ 	.word	0x0001d3a0


	//   ....[59]....
        /*ed58*/ 	.word	0x0001d3b0


	//   ....[60]....
        /*ed5c*/ 	.word	0x0001d3d0


	//   ....[61]....
        /*ed60*/ 	.word	0x0001d3e0


	//   ....[62]....
        /*ed64*/ 	.word	0x0001d4f0


	//   ....[63]....
        /*ed68*/ 	.word	0x0001d500


	//   ....[64]....
        /*ed6c*/ 	.word	0x0001d600


	//   ....[65]....
        /*ed70*/ 	.word	0x0001d630


	//   ....[66]....
        /*ed74*/ 	.word	0x0001d640


	//   ....[67]....
        /*ed78*/ 	.word	0x0001d710


	//   ....[68]....
        /*ed7c*/ 	.word	0x0001d870


	//   ....[69]....
        /*ed80*/ 	.word	0x0001d880


	//   ....[70]....
        /*ed84*/ 	.word	0x0001d890


	//   ....[71]....
        /*ed88*/ 	.word	0x0001d8a0


	//   ....[72]....
        /*ed8c*/ 	.word	0x0001e340


	//   ....[73]....
        /*ed90*/ 	.word	0x0001e350


	//   ....[74]....
        /*ed94*/ 	.word	0x0001e360


	//   ....[75]....
        /*ed98*/ 	.word	0x0001e370


	//   ....[76]....
        /*ed9c*/ 	.word	0x0001e3c0


	//   ....[77]....
        /*eda0*/ 	.word	0x0001e3d0


	//   ....[78]....
        /*eda4*/ 	.word	0x0001e3e0


	//   ....[79]....
        /*eda8*/ 	.word	0x0001e3f0


	//----- nvinfo : EIATTR_EXIT_INSTR_OFFSETS
	.align		4
.L_68:
        /*edac*/ 	.byte	0x04, 0x1c
        /*edae*/ 	.short	(.L_70 - .L_69)


	//   ....[0]....
.L_69:
        /*edb0*/ 	.word	0x000405f0


	//----- nvinfo : EIATTR_REQNTID
	.align		4
.L_70:
        /*edb4*/ 	.byte	0x04, 0x10
        /*edb6*/ 	.short	(.L_72 - .L_71)
.L_71:
        /*edb8*/ 	.word	0x00000080
        /*edbc*/ 	.word	0x00000001
        /*edc0*/ 	.word	0x00000001


	//----- nvinfo : EIATTR_CRS_STACK_SIZE
	.align		4
.L_72:
        /*edc4*/ 	.byte	0x04, 0x1e
        /*edc6*/ 	.short	(.L_74 - .L_73)
.L_73:
        /*edc8*/ 	.word	0x00000000
.L_74:


//--------------------- .nv.callgraph             --------------------------
	.section	.nv.callgraph,"",@"SHT_CUDA_CALLGRAPH"
	.align	4
	.sectionentsize	8
	.align		4
        /*0000*/ 	.word	0x00000000
	.align		4
        /*0004*/ 	.word	0xffffffff
	.align		4
        /*0008*/ 	.word	0x00000000
	.align		4
        /*000c*/ 	.word	0xfffffffe
	.align		4
        /*0010*/ 	.word	0x00000000
	.align		4
        /*0014*/ 	.word	0xfffffffd
	.align		4
        /*0018*/ 	.word	0x00000000
	.align		4
        /*001c*/ 	.word	0xfffffffc


//--------------------- .nv.rel.action            --------------------------
	.section	.nv.rel.action,"",@"SHT_CUDA_RELOCINFO"
	.align	8
	.sectionentsize	8
        /*0000*/ 	.byte	0x73, 0x00, 0x00, 0x00, 0x00, 0x00, 0x00, 0x00, 0x00, 0x00, 0x00, 0x11, 0x25, 0x00, 0x05, 0x36


//--------------------- .nv.constant4             --------------------------
	.section	.nv.constant4,"a",@progbits
	.align	8
	.align		8
.nv.constant4:
        /*0000*/ 	.dword	_$_str


//--------------------- .nv.constant0.attn_fwd    --------------------------
	.section	.nv.constant0.attn_fwd,"a",@progbits
	.sectionflags	@""
	.align	4
.nv.constant0.attn_fwd:
	.zero		488


//--------------------- .text.attn_fwd            --------------------------
	.section	.text.attn_fwd,"ax",@progbits
	.sectioninfo	@"SHI_REGISTERS=32"
	.align	128
        .global         attn_fwd
        .type           attn_fwd,@function
        .size           attn_fwd,(.L_x_37 - attn_fwd)
        .other          attn_fwd,@"STO_CUDA_ENTRY STV_DEFAULT"
attn_fwd:
.text.attn_fwd:
[----:B------:R-:W-:Y:S02]  /*0000*/  MOV R1, c[0x0][0x28] ;  /* 0x00000a0000017a02 */ /* 0x000fe40000000f00 */
[----:B------:R-:W0:Y:S01]  /*0010*/  S2R R0, SR_CTAID.X ;  /* 0x0000000000007919 */ /* 0x000e220000002500 */
[----:B------:R-:W-:Y:S01]  /*0020*/  ULDC.64 UR6, c[0x0][0x118] ;  /* 0x0000460000067ab9 */ /* 0x000fe20000000a00 */
[----:B------:R-:W-:Y:S02]  /*0030*/  IADD3 R1, R1, -0x19e0, RZ ;  /* 0xffffe62001017810 */ /* 0x000fe40007ffe0ff */
[----:B------:R-:W1:Y:S04]  /*0040*/  S2R R3, SR_TID.X ;  /* 0x0000000000037919 */ /* 0x000e680000002100 */
[----:B------:R-:W2:Y:S01]  /*0050*/  S2R R2, SR_CTAID.Y ;  /* 0x0000000000027919 */ /* 0x000ea20000002600 */
[----:B0-----:R-:W-:-:S05]  /*0060*/  IMAD.SHL.U32 R0, R0, 0x80, RZ ;  /* 0x0000008000007824 */ /* 0x001fca00078e00ff */
[----:B-1----:R-:W-:Y:S02]  /*0070*/  LOP3.LUT R3, R0, 0x7f, R3, 0xf8, !PT ;  /* 0x0000007f00037812 */ /* 0x002fe400078ef803 */
[----:B------:R-:W-:Y:S01]  /*0080*/  MOV R0, c[0x0][0x198] ;  /* 0x0000660000007a02 */ /* 0x000fe20000000f00 */
[----:B--2---:R-:W-:Y:S02]  /*0090*/  IMAD R2, R2, c[0x0][0x190], RZ ;  /* 0x0000640002027a24 */ /* 0x004fe400078e02ff */
[----:B------:R-:W-:Y:S01]  /*00a0*/  IMAD R3, R3, c[0x0][0x194], RZ ;  /* 0x0000650003037a24 */ /* 0x000fe200078e02ff */
[C---:B------:R-:W-:Y:S01]  /*00b0*/  SHF.L.U32 R7, R0.reuse, 0x4, RZ ;  /* 0x0000000400077819 */ /* 0x040fe200000006ff */
[----:B------:R-:W-:Y:S01]  /*00c0*/  IMAD.SHL.U32 R5, R0, 0x8, RZ ;  /* 0x0000000800057824 */ /* 0x000fe200078e00ff */
[C---:B------:R-:W-:Y:S01]  /*00d0*/  SHF.L.U32 R26, R2.reuse, 0x1, RZ ;  /* 0x00000001021a7819 */ /* 0x040fe200000006ff */
[----:B------:R-:W-:Y:S02]  /*00e0*/  IMAD.SHL.U32 R27, R3, 0x2, RZ ;  /* 0x00000002031b7824 */ /* 0x000fe400078e00ff */
[----:B------:R-:W-:-:S03]  /*00f0*/  IMAD.HI R2, R2, 0x2, RZ ;  /* 0x0000000202027827 */ /* 0x000fc600078e02ff */
[----:B------:R-:W-:Y:S01]  /*0100*/  IADD3 R26, P0, P1, R27, c[0x0][0x160], R26 ;  /* 0x000058001b1a7a10 */ /* 0x000fe2000791e01a */
[----:B------:R-:W-:-:S05]  /*0110*/  IMAD.HI R3, R3, 0x2, RZ ;  /* 0x0000000203037827 */ /* 0x000fca00078e02ff */
[----:B------:R-:W-:Y:S02]  /*0120*/  IADD3.X R27, R3, c[0x0][0x164], R2, P0, P1 ;  /* 0x00005900031b7a10 */ /* 0x000fe400007e2402 */
[CC--:B------:R-:W-:Y:S02]  /*0130*/  LEA R6, P1, R0.reuse, R26.reuse, 0x5 ;  /* 0x0000001a00067211 */ /* 0x0c0fe400078228ff */
[CC--:B------:R-:W-:Y:S01]  /*0140*/  LEA R2, P0, R0.reuse, R26.reuse, 0x4 ;  /* 0x0000001a00027211 */ /* 0x0c0fe200078020ff */
[----:B------:R-:W2:Y:S01]  /*0150*/  LDG.E.U16 R14, [R26.64] ;  /* 0x000000061a0e7981 */ /* 0x000ea2000c1e1500 */
[-C--:B------:R-:W-:Y:S02]  /*0160*/  LEA.HI.X.SX32 R7, R7, R27.reuse, 0x1, P1 ;  /* 0x0000001b07077211 */ /* 0x080fe400008f0eff */
[-C--:B------:R-:W-:Y:S01]  /*0170*/  LEA.HI.X.SX32 R3, R5, R27.reuse, 0x1, P0 ;  /* 0x0000001b05037211 */ /* 0x080fe200000f0eff */
[C---:B------:R-:W-:Y:S01]  /*0180*/  IMAD.SHL.U32 R5, R0.reuse, 0x20, RZ ;  /* 0x0000002000057824 */ /* 0x040fe200078e00ff */
[CC--:B------:R-:W-:Y:S01]  /*0190*/  LEA R20, P0, R0.reuse, R26.reuse, 0x6 ;  /* 0x0000001a00147211 */ /* 0x0c0fe200078030ff */
[----:B------:R0:W3:Y:S03]  /*01a0*/  LDG.E.U16 R22, [R6.64] ;  /* 0x0000000606167981 */ /* 0x0000e6000c1e1500 */
[----:B------:R-:W-:Y:S01]  /*01b0*/  LEA.HI.X.SX32 R21, R5, R27, 0x1, P0 ;  /* 0x0000001b05157211 */ /* 0x000fe200000f0eff */
[C---:B------:R-:W-:Y:S01]  /*01c0*/  IMAD.SHL.U32 R11, R0.reuse, 0x80, RZ ;  /* 0x00000080000b7824 */ /* 0x040fe200078e00ff */
[C---:B------:R-:W-:Y:S01]  /*01d0*/  SHF.L.U32 R9, R0.reuse, 0x6, RZ ;  /* 0x0000000600097819 */ /* 0x040fe200000006ff */
[C---:B------:R-:W-:Y:S01]  /*01e0*/  IMAD R13, R0.reuse, 0x110, RZ ;  /* 0x00000110000d7824 */ /* 0x040fe200078e02ff */
[CC--:B------:R-:W-:Y:S01]  /*01f0*/  LEA R16, P1, R0.reuse, R26.reuse, 0x7 ;  /* 0x0000001a00107211 */ /* 0x0c0fe200078238ff */
[----:B------:R1:W4:Y:S01]  /*0200*/  LDG.E.U16 R12, [R20.64] ;  /* 0x00000006140c7981 */ /* 0x000322000c1e1500 */
[----:B------:R-:W-:-:S02]  /*0210*/  LEA R4, P2, R0, R26, 0x8 ;  /* 0x0000001a00047211 */ /* 0x000fc400078440ff */
[-C--:B------:R-:W-:Y:S01]  /*0220*/  LEA.HI.X.SX32 R17, R9, R27.reuse, 0x1, P1 ;  /* 0x0000001b09117211 */ /* 0x080fe200008f0eff */
[C---:B------:R-:W-:Y:S01]  /*0230*/  IMAD R24, R0.reuse, 0x88, RZ ;  /* 0x0000008800187824 */ /* 0x040fe200078e02ff */
[-C--:B------:R-:W-:Y:S01]  /*0240*/  LEA.HI.X.SX32 R5, R11, R27.reuse, 0x1, P2 ;  /* 0x0000001b0b057211 */ /* 0x080fe200010f0eff */
[----:B------:R-:W-:Y:S01]  /*0250*/  IMAD R9, R0, 0x12, RZ ;  /* 0x0000001200097824 */ /* 0x000fe200078e02ff */
[----:B------:R-:W-:Y:S01]  /*0260*/  IADD3 R10, P0, R13, R26, RZ ;  /* 0x0000001a0d0a7210 */ /* 0x000fe20007f1e0ff */
[----:B------:R5:W3:Y:S04]  /*0270*/  LDG.E.U16 R23, [R16.64] ;  /* 0x0000000610177981 */ /* 0x000ae8000c1e1500 */
[----:B-1----:R1:W4:Y:S01]  /*0280*/  LDG.E.U16 R21, [R4.64] ;  /* 0x0000000604157981 */ /* 0x002322000c1e1500 */
[----:B------:R-:W-:-:S03]  /*0290*/  LEA.HI.X.SX32 R11, R24, R27, 0x1, P0 ;  /* 0x0000001b180b7211 */ /* 0x000fc600000f0eff */
[----:B------:R0:W4:Y:S04]  /*02a0*/  LDG.E.U16 R19, [R2.64] ;  /* 0x0000000602137981 */ /* 0x000128000c1e1500 */
[----:B------:R1:W4:Y:S01]  /*02b0*/  LDG.E.U16 R18, [R10.64] ;  /* 0x000000060a127981 */ /* 0x000322000c1e1500 */
[----:B0-----:R-:W-:Y:S01]  /*02c0*/  IMAD R3, R0, 0x9, RZ ;  /* 0x0000000900037824 */ /* 0x001fe200078e02ff */
[----:B------:R-:W-:-:S04]  /*02d0*/  IADD3 R2, P0, R9, R26, RZ ;  /* 0x0000001a09027210 */ /* 0x000fc80007f1e0ff */
[----:B------:R-:W-:Y:S01]  /*02e0*/  LEA.HI.X.SX32 R3, R3, R27, 0x1, P0 ;  /* 0x0000001b03037211 */ /* 0x000fe200000f0eff */
[C---:B------:R-:W-:Y:S02]  /*02f0*/  IMAD R7, R0.reuse, 0x24, RZ ;  /* 0x0000002400077824 */ /* 0x040fe400078e02ff */
[C---:B------:R-:W-:Y:S01]  /*0300*/  IMAD R15, R0.reuse, 0x48, RZ ;  /* 0x00000048000f7824 */ /* 0x040fe200078e02ff */
[----:B--2---:R0:W-:Y:S04]  /*0310*/  STL [R1+0x428], R14 ;  /* 0x0004280e01007387 */ /* 0x0041e80000100800 */
[----:B0-----:R0:W2:Y:S01]  /*0320*/  LDG.E.U16 R14, [R2.64] ;  /* 0x00000006020e7981 */ /* 0x0010a2000c1e1500 */
[C---:B------:R-:W-:Y:S01]  /*0330*/  IMAD R13, R0.reuse, 0x90, RZ ;  /* 0x00000090000d7824 */ /* 0x040fe200078e02ff */
[-C--:B------:R-:W-:Y:S01]  /*0340*/  IADD3 R8, P1, R7, R26.reuse, RZ ;  /* 0x0000001a07087210 */ /* 0x080fe20007f3e0ff */
[----:B-----5:R-:W-:Y:S01]  /*0350*/  IMAD R17, R0, 0x120, RZ ;  /* 0x0000012000117824 */ /* 0x020fe200078e02ff */
[----:B------:R-:W-:-:S02]  /*0360*/  IADD3 R6, P0, R15, R26, RZ ;  /* 0x0000001a0f067210 */ /* 0x000fc40007f1e0ff */
[-C--:B-1----:R-:W-:Y:S02]  /*0370*/  IADD3 R4, P2, R13, R26.reuse, RZ ;  /* 0x0000001a0d047210 */ /* 0x082fe40007f5e0ff */
[-C--:B------:R-:W-:Y:S02]  /*0380*/  LEA.HI.X.SX32 R9, R9, R27.reuse, 0x1, P1 ;  /* 0x0000001b09097211 */ /* 0x080fe400008f0eff */
[----:B0-----:R-:W-:Y:S02]  /*0390*/  IADD3 R2, P1, R17, R26, RZ ;  /* 0x0000001a11027210 */ /* 0x001fe40007f3e0ff */
[-C--:B------:R-:W-:Y:S02]  /*03a0*/  LEA.HI.X.SX32 R7, R7, R27.reuse, 0x1, P0 ;  /* 0x0000001b07077211 */ /* 0x080fe400000f0eff */
[-C--:B------:R-:W-:Y:S01]  /*03b0*/  LEA.HI.X.SX32 R5, R15, R27.reuse, 0x1, P2 ;  /* 0x0000001b0f057211 */ /* 0x080fe200010f0eff */
[----:B---3--:R0:W-:Y:S01]  /*03c0*/  STL [R1+0x420], R22 ;  /* 0x0004201601007387 */ /* 0x0081e20000100800 */
[----:B------:R-:W-:Y:S01]  /*03d0*/  LEA.HI.X.SX32 R3, R13, R27, 0x1, P1 ;  /* 0x0000001b0d037211 */ /* 0x000fe200008f0eff */
[----:B------:R-:W-:-:S02]  /*03e0*/  IMAD R11, R0, 0x130, RZ ;  /* 0x00000130000b7824 */ /* 0x000fc400078e02ff */
[----:B------:R1:W3:Y:S04]  /*03f0*/  LDG.E.U16 R20, [R6.64] ;  /* 0x0000000606147981 */ /* 0x0002e8000c1e1500 */
[----:B------:R5:W3:Y:S04]  /*0400*/  LDG.E.U16 R16, [R4.64] ;  /* 0x0000000604107981 */ /* 0x000ae8000c1e1500 */
[----:B0-----:R0:W3:Y:S04]  /*0410*/  LDG.E.U16 R22, [R8.64] ;  /* 0x0000000608167981 */ /* 0x0010e8000c1e1500 */
[----:B------:R0:W3:Y:S01]  /*0420*/  LDG.E.U16 R13, [R2.64] ;  /* 0x00000006020d7981 */ /* 0x0000e2000c1e1500 */
[----:B-----5:R-:W-:-:S02]  /*0430*/  IMAD R4, R0, 0x98, RZ ;  /* 0x0000009800047824 */ /* 0x020fc400078e02ff */
[----:B------:R-:W-:Y:S01]  /*0440*/  IMAD R5, R0, 0xa, RZ ;  /* 0x0000000a00057824 */ /* 0x000fe200078e02ff */
[----:B----4-:R4:W-:Y:S01]  /*0450*/  STL [R1+0x40c], R12 ;  /* 0x00040c0c01007387 */ /* 0x0109e20000100800 */
[----:B0-----:R-:W-:-:S04]  /*0460*/  IADD3 R2, P1, R11, R26, RZ ;  /* 0x0000001a0b027210 */ /* 0x001fc80007f3e0ff */
[-C--:B------:R-:W-:Y:S01]  /*0470*/  LEA.HI.X.SX32 R3, R4, R27.reuse, 0x1, P1 ;  /* 0x0000001b04037211 */ /* 0x080fe200008f0eff */
[C---:B----4-:R-:W-:Y:S01]  /*0480*/  IMAD R12, R0.reuse, 0x14, RZ ;  /* 0x00000014000c7824 */ /* 0x050fe200078e02ff */
[-C--:B------:R-:W-:Y:S01]  /*0490*/  IADD3 R8, P0, R5, R26.reuse, RZ ;  /* 0x0000001a05087210 */ /* 0x080fe20007f1e0ff */
[C---:B-1----:R-:W-:Y:S02]  /*04a0*/  IMAD R7, R0.reuse, 0x5, RZ ;  /* 0x0000000500077824 */ /* 0x042fe400078e02ff */
[----:B------:R0:W3:Y:S01]  /*04b0*/  LDG.E.U16 R17, [R2.64] ;  /* 0x0000000602117981 */ /* 0x0000e2000c1e1500 */
[----:B------:R-:W-:Y:S01]  /*04c0*/  IMAD R11, R0, 0x28, RZ ;  /* 0x00000028000b7824 */ /* 0x000fe200078e02ff */
[----:B------:R-:W-:Y:S02]  /*04d0*/  IADD3 R6, P1, R12, R26, RZ ;  /* 0x0000001a0c067210 */ /* 0x000fe40007f3e0ff */
[-C--:B------:R-:W-:Y:S02]  /*04e0*/  LEA.HI.X.SX32 R9, R7, R27.reuse, 0x1, P0 ;  /* 0x0000001b07097211 */ /* 0x080fe400000f0eff */
[----:B------:R-:W-:-:S02]  /*04f0*/  LEA.HI.X.SX32 R7, R5, R27, 0x1, P1 ;  /* 0x0000001b05077211 */ /* 0x000fc400008f0eff */
[-C--:B------:R-:W-:Y:S01]  /*0500*/  IADD3 R4, P2, R11, R26.reuse, RZ ;  /* 0x0000001a0b047210 */ /* 0x080fe20007f5e0ff */
[----:B------:R1:W-:Y:S01]  /*0510*/  STL [R1+0x400], R23 ;  /* 0x0004001701007387 */ /* 0x0003e20000100800 */
[----:B------:R-:W-:Y:S02]  /*0520*/  IMAD R10, R0, 0x50, RZ ;  /* 0x00000050000a7824 */ /* 0x000fe400078e02ff */
[----:B------:R-:W-:Y:S01]  /*0530*/  LEA.HI.X.SX32 R5, R12, R27, 0x1, P2 ;  /* 0x0000001b0c057211 */ /* 0x000fe200010f0eff */
[----:B------:R5:W-:Y:S04]  /*0540*/  STL [R1+0x3e4], R21 ;  /* 0x0003e41501007387 */ /* 0x000be80000100800 */
[----:B-1----:R1:W3:Y:S04]  /*0550*/  LDG.E.U16 R23, [R8.64] ;  /* 0x0000000608177981 */ /* 0x0022e8000c1e1500 */
[----:B-----5:R5:W3:Y:S01]  /*0560*/  LDG.E.U16 R21, [R6.64] ;  /* 0x0000000606157981 */ /* 0x020ae2000c1e1500 */
[----:B0-----:R-:W-:-:S03]  /*0570*/  IADD3 R2, P0, R10, R26, RZ ;  /* 0x0000001a0a027210 */ /* 0x001fc60007f1e0ff */
[----:B------:R0:W3:Y:S01]  /*0580*/  LDG.E.U16 R15, [R4.64] ;  /* 0x00000006040f7981 */ /* 0x0000e2000c1e1500 */
[----:B------:R-:W-:-:S03]  /*0590*/  LEA.HI.X.SX32 R3, R11, R27, 0x1, P0 ;  /* 0x0000001b0b037211 */ /* 0x000fc600000f0eff */
[----:B------:R-:W-:Y:S04]  /*05a0*/  STL [R1+0x3dc], R18 ;  /* 0x0003dc1201007387 */ /* 0x000fe80000100800 */
[----:B--2---:R2:W-:Y:S04]  /*05b0*/  STL [R1+0x424], R14 ;  /* 0x0004240e01007387 */ /* 0x0045e80000100800 */
[----:B--2---:R2:W4:Y:S01]  /*05c0*/  LDG.E.U16 R14, [R2.64] ;  /* 0x00000006020e7981 */ /* 0x004522000c1e1500 */
[C---:B0-----:R-:W-:Y:S02]  /*05d0*/  IMAD R5, R0.reuse, 0xa0, RZ ;  /* 0x000000a000057824 */ /* 0x041fe400078e02ff */
[----:B-1----:R-:W-:-:S02]  /*05e0*/  IMAD R8, R0, 0x140, RZ ;  /* 0x0000014000087824 */ /* 0x002fc400078e02ff */
[----:B------:R-:W-:-:S03]  /*05f0*/  IMAD R11, R0, 0xb0, RZ ;  /* 0x000000b0000b7824 */ /* 0x000fc600078e02ff */
[-C--:B------:R-:W-:Y:S02]  /*0600*/  IADD3 R8, P1, R8, R26.reuse, RZ ;  /* 0x0000001a08087210 */ /* 0x080fe40007f3e0ff */
[CC--:B--2---:R-:W-:Y:S01]  /*0610*/  IADD3 R2, P0, R5.reuse, R26.reuse, RZ ;  /* 0x0000001a05027210 */ /* 0x0c4fe20007f1e0ff */
[----:B-----5:R-:W-:Y:S01]  /*0620*/  IMAD R6, R0, 0x150, RZ ;  /* 0x0000015000067824 */ /* 0x020fe200078e02ff */
[-C--:B------:R-:W-:Y:S02]  /*0630*/  LEA.HI.X.SX32 R9, R5, R27.reuse, 0x1, P1 ;  /* 0x0000001b05097211 */ /* 0x080fe400008f0eff */
[----:B------:R-:W-:Y:S01]  /*0640*/  LEA.HI.X.SX32 R3, R10, R27, 0x1, P0 ;  /* 0x0000001b0a037211 */ /* 0x000fe200000f0eff */
[C---:B------:R-:W-:Y:S01]  /*0650*/  IMAD R12, R0.reuse, 0x58, RZ ;  /* 0x00000058000c7824 */ /* 0x040fe200078e02ff */
[----:B------:R-:W-:Y:S01]  /*0660*/  IADD3 R4, P0, R11, R26, RZ ;  /* 0x0000001a0b047210 */ /* 0x000fe20007f1e0ff */
[----:B---3--:R-:W-:Y:S01]  /*0670*/  STL [R1+0x41c], R22 ;  /* 0x00041c1601007387 */ /* 0x008fe20000100800 */
[----:B------:R-:W-:-:S03]  /*0680*/  IMAD R7, R0, 0x160, RZ ;  /* 0x0000016000077824 */ /* 0x000fc600078e02ff */
[----:B------:R0:W-:Y:S01]  /*0690*/  STL [R1+0x408], R20 ;  /* 0x0004081401007387 */ /* 0x0001e20000100800 */
[----:B------:R-:W-:Y:S01]  /*06a0*/  IMAD R18, R0, 0xa8, RZ ;  /* 0x000000a800127824 */ /* 0x000fe200078e02ff */
[----:B------:R-:W-:Y:S02]  /*06b0*/  IADD3 R6, P2, R6, R26, RZ ;  /* 0x0000001a06067210 */ /* 0x000fe40007f5e0ff */
[----:B------:R1:W-:Y:S01]  /*06c0*/  STL [R1+0x3fc], R16 ;  /* 0x0003fc1001007387 */ /* 0x0003e20000100800 */
[----:B------:R-:W-:-:S03]  /*06d0*/  LEA.HI.X.SX32 R5, R12, R27, 0x1, P0 ;  /* 0x0000001b0c057211 */ /* 0x000fc600000f0eff */
[----:B------:R2:W-:Y:S04]  /*06e0*/  STL [R1+0x3d8], R13 ;  /* 0x0003d80d01007387 */ /* 0x0005e80000100800 */
[----:B0-----:R0:W3:Y:S04]  /*06f0*/  LDG.E.U16 R20, [R4.64] ;  /* 0x0000000604147981 */ /* 0x0010e8000c1e1500 */
[----:B-1----:R1:W5:Y:S04]  /*0700*/  LDG.E.U16 R16, [R2.64] ;  /* 0x0000000602107981 */ /* 0x002368000c1e1500 */
[----:B--2---:R2:W3:Y:S01]  /*0710*/  LDG.E.U16 R13, [R8.64] ;  /* 0x00000006080d7981 */ /* 0x0044e2000c1e1500 */
[----:B-1----:R-:W-:-:S02]  /*0720*/  IADD3 R2, P1, R7, R26, RZ ;  /* 0x0000001a07027210 */ /* 0x002fc40007f3e0ff */
[-C--:B------:R-:W-:Y:S01]  /*0730*/  LEA.HI.X.SX32 R7, R18, R27.reuse, 0x1, P2 ;  /* 0x0000001b12077211 */ /* 0x080fe200010f0eff */
[C---:B0-----:R-:W-:Y:S01]  /*0740*/  IMAD R4, R0.reuse, 0x170, RZ ;  /* 0x0000017000047824 */ /* 0x041fe200078e02ff */
[----:B------:R-:W-:Y:S01]  /*0750*/  LEA.HI.X.SX32 R3, R11, R27, 0x1, P1 ;  /* 0x0000001b0b037211 */ /* 0x000fe200008f0eff */
[----:B------:R0:W-:Y:S01]  /*0760*/  STL [R1+0x3d4], R17 ;  /* 0x0003d41101007387 */ /* 0x0001e20000100800 */
[----:B------:R-:W-:-:S03]  /*0770*/  IMAD R5, R0, 0x30, RZ ;  /* 0x0000003000057824 */ /* 0x000fc600078e02ff */
[----:B------:R1:W3:Y:S01]  /*0780*/  LDG.E.U16 R22, [R6.64] ;  /* 0x0000000606167981 */ /* 0x0002e2000c1e1500 */
[----:B------:R-:W-:-:S03]  /*0790*/  IMAD R28, R0, 0x18, RZ ;  /* 0x00000018001c7824 */ /* 0x000fc600078e02ff */
[----:B0-----:R0:W3:Y:S01]  /*07a0*/  LDG.E.U16 R17, [R2.64] ;  /* 0x0000000602117981 */ /* 0x0010e2000c1e1500 */
[----:B-1----:R-:W-:Y:S01]  /*07b0*/  IMAD R6, R0, 0xb8, RZ ;  /* 0x000000b800067824 */ /* 0x002fe200078e02ff */
[-C--:B--2---:R-:W-:Y:S02]  /*07c0*/  IADD3 R8, P0, R5, R26.reuse, RZ ;  /* 0x0000001a05087210 */ /* 0x084fe40007f1e0ff */
[----:B0-----:R-:W-:Y:S01]  /*07d0*/  IADD3 R2, P1, R4, R26, RZ ;  /* 0x0000001a04027210 */ /* 0x001fe20007f3e0ff */
[----:B------:R-:W-:Y:S03]  /*07e0*/  STL [R1+0x418], R23 ;  /* 0x0004181701007387 */ /* 0x000fe60000100800 */
[-C--:B------:R-:W-:Y:S01]  /*07f0*/  LEA.HI.X.SX32 R3, R6, R27.reuse, 0x1, P1 ;  /* 0x0000001b06037211 */ /* 0x080fe200008f0eff */
[----:B------:R0:W-:Y:S01]  /*0800*/  STL [R1+0x414], R21 ;  /* 0x0004141501007387 */ /* 0x0001e20000100800 */
[----:B------:R-:W-:Y:S01]  /*0810*/  IMAD R11, R0, 0x60, RZ ;  /* 0x00000060000b7824 */ /* 0x000fe200078e02ff */
[----:B------:R-:W-:Y:S01]  /*0820*/  LEA.HI.X.SX32 R9, R28, R27, 0x1, P0 ;  /* 0x0000001b1c097211 */ /* 0x000fe200000f0eff */
[C---:B------:R-:W-:Y:S01]  /*0830*/  IMAD R10, R0.reuse, 0xc0, RZ ;  /* 0x000000c0000a7824 */ /* 0x040fe200078e02ff */
[----:B------:R1:W-:Y:S01]  /*0840*/  STL [R1+0x410], R15 ;  /* 0x0004100f01007387 */ /* 0x0003e20000100800 */
[----:B------:R-:W-:-:S03]  /*0850*/  IMAD R7, R0, 0x180, RZ ;  /* 0x0000018000077824 */ /* 0x000fc600078e02ff */
[----:B0-----:R0:W3:Y:S01]  /*0860*/  LDG.E.U16 R21, [R2.64] ;  /* 0x0000000602157981 */ /* 0x0010e2000c1e1500 */
[-C--:B------:R-:W-:Y:S02]  /*0870*/  IADD3 R6, P1, R11, R26.reuse, RZ ;  /* 0x0000001a0b067210 */ /* 0x080fe40007f3e0ff */
[-C--:B------:R-:W-:Y:S01]  /*0880*/  IADD3 R4, P2, R10, R26.reuse, RZ ;  /* 0x0000001a0a047210 */ /* 0x080fe20007f5e0ff */
[----:B-1----:R1:W3:Y:S01]  /*0890*/  LDG.E.U16 R15, [R8.64] ;  /* 0x00000006080f7981 */ /* 0x0022e2000c1e1500 */
[----:B0-----:R-:W-:Y:S02]  /*08a0*/  IADD3 R2, P0, R7, R26, RZ ;  /* 0x0000001a07027210 */ /* 0x001fe40007f1e0ff */
[-C--:B------:R-:W-:Y:S02]  /*08b0*/  LEA.HI.X.SX32 R7, R5, R27.reuse, 0x1, P1 ;  /* 0x0000001b05077211 */ /* 0x080fe400008f0eff */
[----:B------:R-:W-:-:S05]  /*08c0*/  LEA.HI.X.SX32 R5, R11, R27, 0x1, P2 ;  /* 0x0000001b0b057211 */ /* 0x000fca00010f0eff */
[----:B------:R0:W3:Y:S04]  /*08d0*/  LDG.E.U16 R12, [R4.64] ;  /* 0x00000006040c7981 */ /* 0x0000e8000c1e1500 */
[----:B----4-:R4:W-:Y:S04]  /*08e0*/  STL [R1+0x404], R14 ;  /* 0x0004040e01007387 */ /* 0x0109e80000100800 */
[----:B----4-:R4:W2:Y:S01]  /*08f0*/  LDG.E.U16 R14, [R6.64] ;  /* 0x00000006060e7981 */ /* 0x0108a2000c1e1500 */
[----:B------:R-:W-:Y:S01]  /*0900*/  LEA.HI.X.SX32 R3, R10, R27, 0x1, P0 ;  /* 0x0000001b0a037211 */ /* 0x000fe200000f0eff */
[----:B-1----:R-:W-:-:S04]  /*0910*/  IMAD R8, R0, 0x190, RZ ;  /* 0x0000019000087824 */ /* 0x002fc800078e02ff */
[----:B------:R1:W2:Y:S01]  /*0920*/  LDG.E.U16 R11, [R2.64] ;  /* 0x00000006020b7981 */ /* 0x0002a2000c1e1500 */
[----:B0-----:R-:W-:Y:S01]  /*0930*/  IMAD R4, R0, 0x1a0, RZ ;  /* 0x000001a000047824 */ /* 0x001fe200078e02ff */
[----:B------:R-:W-:Y:S01]  /*0940*/  IADD3 R8, P1, R8, R26, RZ ;  /* 0x0000001a08087210 */ /* 0x000fe20007f3e0ff */
[C---:B-1----:R-:W-:Y:S02]  /*0950*/  IMAD R3, R0.reuse, 0xd0, RZ ;  /* 0x000000d000037824 */ /* 0x042fe400078e02ff */
[----:B------:R-:W-:-:S03]  /*0960*/  IMAD R2, R0, 0x1b0, RZ ;  /* 0x000001b000027824 */ /* 0x000fc600078e02ff */
[-C--:B----4-:R-:W-:Y:S01]  /*0970*/  IADD3 R6, P0, R3, R26.reuse, RZ ;  /* 0x0000001a03067210 */ /* 0x090fe20007f1e0ff */
[----:B-----5:R0:W-:Y:S04]  /*0980*/  STL [R1+0x3f8], R16 ;  /* 0x0003f81001007387 */ /* 0x0201e80000100800 */
[----:B---3--:R1:W-:Y:S01]  /*0990*/  STL [R1+0x3c8], R13 ;  /* 0x0003c80d01007387 */ /* 0x0083e20000100800 */
[----:B------:R-:W-:Y:S01]  /*09a0*/  IADD3 R4, P2, R4, R26, RZ ;  /* 0x0000001a04047210 */ /* 0x000fe20007f5e0ff */
[C---:B0-----:R-:W-:Y:S02]  /*09b0*/  IMAD R16, R0.reuse, 0xc8, RZ ;  /* 0x000000c800107824 */ /* 0x041fe400078e02ff */
[----:B-1----:R-:W-:-:S03]  /*09c0*/  IMAD R13, R0, 0x68, RZ ;  /* 0x00000068000d7824 */ /* 0x002fc600078e02ff */
[-C--:B------:R-:W-:Y:S01]  /*09d0*/  LEA.HI.X.SX32 R9, R16, R27.reuse, 0x1, P1 ;  /* 0x0000001b10097211 */ /* 0x080fe200008f0eff */
[----:B------:R-:W-:Y:S01]  /*09e0*/  IMAD R10, R0, 0xd8, RZ ;  /* 0x000000d8000a7824 */ /* 0x000fe200078e02ff */
[----:B------:R-:W-:Y:S02]  /*09f0*/  IADD3 R2, P1, R2, R26, RZ ;  /* 0x0000001a02027210 */ /* 0x000fe40007f3e0ff */
[-C--:B------:R-:W-:Y:S01]  /*0a00*/  LEA.HI.X.SX32 R7, R13, R27.reuse, 0x1, P0 ;  /* 0x0000001b0d077211 */ /* 0x080fe200000f0eff */
[----:B------:R0:W-:Y:S01]  /*0a10*/  STL [R1+0x3c4], R22 ;  /* 0x0003c41601007387 */ /* 0x0001e20000100800 */
[-C--:B------:R-:W-:Y:S02]  /*0a20*/  LEA.HI.X.SX32 R5, R3, R27.reuse, 0x1, P2 ;  /* 0x0000001b03057211 */ /* 0x080fe400010f0eff */
[----:B------:R-:W-:Y:S02]  /*0a30*/  LEA.HI.X.SX32 R3, R10, R27, 0x1, P1 ;  /* 0x0000001b0a037211 */ /* 0x000fe400008f0eff */
[----:B------:R1:W3:Y:S04]  /*0a40*/  LDG.E.U16 R10, [R6.64] ;  /* 0x00000006060a7981 */ /* 0x0002e8000c1e1500 */
[----:B0-----:R0:W4:Y:S04]  /*0a50*/  LDG.E.U16 R22, [R8.64] ;  /* 0x0000000608167981 */ /* 0x001128000c1e1500 */
[----:B------:R5:W-:Y:S04]  /*0a60*/  STL [R1+0x3f4], R20 ;  /* 0x0003f41401007387 */ /* 0x000be80000100800 */
[----:B------:R0:W-:Y:S04]  /*0a70*/  STL [R1+0x3b8], R17 ;  /* 0x0003b81101007387 */ /* 0x0001e80000100800 */
[----:B-----5:R5:W3:Y:S04]  /*0a80*/  LDG.E.U16 R20, [R4.64] ;  /* 0x0000000604147981 */ /* 0x020ae8000c1e1500 */
[----:B0-----:R0:W3:Y:S01]  /*0a90*/  LDG.E.U16 R17, [R2.64] ;  /* 0x0000000602117981 */ /* 0x0010e2000c1e1500 */
[----:B-----5:R-:W-:-:S03]  /*0aa0*/  IMAD R5, R0, 0x70, RZ ;  /* 0x0000007000057824 */ /* 0x020fc600078e02ff */
[----:B------:R5:W-:Y:S01]  /*0ab0*/  STL [R1+0x3b4], R21 ;  /* 0x0003b41501007387 */ /* 0x000be20000100800 */
[C---:B------:R-:W-:Y:S02]  /*0ac0*/  IMAD R4, R0.reuse, 0x1c0, RZ ;  /* 0x000001c000047824 */ /* 0x040fe400078e02ff */
[C---:B0-----:R-:W-:Y:S01]  /*0ad0*/  IMAD R3, R0.reuse, 0xe0, RZ ;  /* 0x000000e000037824 */ /* 0x041fe200078e02ff */
[-C--:B------:R-:W-:Y:S01]  /*0ae0*/  IADD3 R8, P0, R5, R26.reuse, RZ ;  /* 0x0000001a05087210 */ /* 0x080fe20007f1e0ff */
[C---:B------:R-:W-:Y:S01]  /*0af0*/  IMAD R2, R0.reuse, 0x1d0, RZ ;  /* 0x000001d000027824 */ /* 0x040fe200078e02ff */
[----:B------:R0:W-:Y:S01]  /*0b00*/  STL [R1+0x3f0], R15 ;  /* 0x0003f00f01007387 */ /* 0x0001e20000100800 */
[----:B-----5:R-:W-:Y:S01]  /*0b10*/  IMAD R21, R0, 0x38, RZ ;  /* 0x0000003800157824 */ /* 0x020fe200078e02ff */
[-C--:B-1----:R-:W-:Y:S02]  /*0b20*/  IADD3 R6, P1, R3, R26.reuse, RZ ;  /* 0x0000001a03067210 */ /* 0x082fe40007f3e0ff */
[----:B------:R-:W-:-:S02]  /*0b30*/  IADD3 R4, P2, R4, R26, RZ ;  /* 0x0000001a04047210 */ /* 0x000fc40007f5e0ff */
[-C--:B------:R-:W-:Y:S01]  /*0b40*/  LEA.HI.X.SX32 R9, R21, R27.reuse, 0x1, P0 ;  /* 0x0000001b15097211 */ /* 0x080fe200000f0eff */
[----:B0-----:R-:W-:Y:S01]  /*0b50*/  IMAD R15, R0, 0xe8, RZ ;  /* 0x000000e8000f7824 */ /* 0x001fe200078e02ff */
[----:B------:R-:W-:Y:S02]  /*0b60*/  IADD3 R2, P0, R2, R26, RZ ;  /* 0x0000001a02027210 */ /* 0x000fe40007f1e0ff */
[-C--:B------:R-:W-:Y:S01]  /*0b70*/  LEA.HI.X.SX32 R7, R5, R27.reuse, 0x1, P1 ;  /* 0x0000001b05077211 */ /* 0x080fe200008f0eff */
[----:B------:R0:W3:Y:S01]  /*0b80*/  LDG.E.U16 R29, [R8.64] ;  /* 0x00000006081d7981 */ /* 0x0000e2000c1e1500 */
[-C--:B------:R-:W-:Y:S02]  /*0b90*/  LEA.HI.X.SX32 R5, R3, R27.reuse, 0x1, P2 ;  /* 0x0000001b03057211 */ /* 0x080fe400010f0eff */
[----:B------:R-:W-:Y:S01]  /*0ba0*/  LEA.HI.X.SX32 R3, R15, R27, 0x1, P0 ;  /* 0x0000001b0f037211 */ /* 0x000fe200000f0eff */
[----:B------:R1:W3:Y:S04]  /*0bb0*/  LDG.E.U16 R23, [R6.64] ;  /* 0x0000000606177981 */ /* 0x0002e8000c1e1500 */
[----:B--2---:R2:W-:Y:S04]  /*0bc0*/  STL [R1+0x3ec], R14 ;  /* 0x0003ec0e01007387 */ /* 0x0045e80000100800 */
[----:B------:R0:W-:Y:S04]  /*0bd0*/  STL [R1+0x3e8], R12 ;  /* 0x0003e80c01007387 */ /* 0x0001e80000100800 */
[----:B--2---:R2:W5:Y:S04]  /*0be0*/  LDG.E.U16 R14, [R4.64] ;  /* 0x00000006040e7981 */ /* 0x004568000c1e1500 */
[----:B0-----:R0:W5:Y:S01]  /*0bf0*/  LDG.E.U16 R12, [R2.64] ;  /* 0x00000006020c7981 */ /* 0x001162000c1e1500 */
[----:B------:R-:W-:-:S02]  /*0c00*/  IMAD R25, R0, 0x78, RZ ;  /* 0x0000007800197824 */ /* 0x000fc400078e02ff */
[C---:B-1----:R-:W-:Y:S01]  /*0c10*/  IMAD R6, R0.reuse, 0x1e0, RZ ;  /* 0x000001e000067824 */ /* 0x042fe200078e02ff */
[----:B------:R1:W-:Y:S01]  /*0c20*/  STL [R1+0x394], R11 ;  /* 0x0003940b01007387 */ /* 0x0003e20000100800 */
[C---:B0-----:R-:W-:Y:S02]  /*0c30*/  IMAD R3, R0.reuse, 0xf0, RZ ;  /* 0x000000f000037824 */ /* 0x041fe400078e02ff */
[C---:B------:R-:W-:Y:S02]  /*0c40*/  IMAD R2, R0.reuse, 0x102, RZ ;  /* 0x0000010200027824 */ /* 0x040fe400078e02ff */
[C---:B--2---:R-:W-:Y:S01]  /*0c50*/  IMAD R4, R0.reuse, 0x1f0, RZ ;  /* 0x000001f000047824 */ /* 0x044fe200078e02ff */
[-C--:B------:R-:W-:Y:S01]  /*0c60*/  IADD3 R8, P0, R3, R26.reuse, RZ ;  /* 0x0000001a03087210 */ /* 0x080fe20007f1e0ff */
[----:B-1----:R-:W-:Y:S01]  /*0c70*/  IMAD R11, R0, 0xf8, RZ ;  /* 0x000000f8000b7824 */ /* 0x002fe200078e02ff */
[----:B------:R-:W-:Y:S02]  /*0c80*/  IADD3 R6, P1, R6, R26, RZ ;  /* 0x0000001a06067210 */ /* 0x000fe40007f3e0ff */
[----:B------:R-:W-:-:S02]  /*0c90*/  LEA.HI.X.SX32 R9, R25, R27, 0x1, P0 ;  /* 0x0000001b19097211 */ /* 0x000fc400000f0eff */
[-C--:B------:R-:W-:Y:S02]  /*0ca0*/  IADD3 R2, P0, R2, R26.reuse, RZ ;  /* 0x0000001a02027210 */ /* 0x080fe40007f1e0ff */
[----:B------:R-:W-:Y:S02]  /*0cb0*/  IADD3 R4, P2, R4, R26, RZ ;  /* 0x0000001a04047210 */ /* 0x000fe40007f5e0ff */
[-C--:B------:R-:W-:Y:S02]  /*0cc0*/  LEA.HI.X.SX32 R7, R3, R27.reuse, 0x1, P1 ;  /* 0x0000001b03077211 */ /* 0x080fe400008f0eff */
[----:B------:R-:W-:Y:S01]  /*0cd0*/  LEA.HI.X.SX32 R5, R11, R27, 0x1, P2 ;  /* 0x0000001b0b057211 */ /* 0x000fe200010f0eff */
[----:B----4-:R0:W-:Y:S04]  /*0ce0*/  STL [R1+0x38c], R22 ;  /* 0x00038c1601007387 */ /* 0x0101e80000100800 */
[----:B---3--:R1:W-:Y:S04]  /*0cf0*/  STL [R1+0x3e0], R10 ;  /* 0x0003e00a01007387 */ /* 0x0083e80000100800 */
[----:B0-----:R0:W2:Y:S01]  /*0d00*/  LDG.E.U16 R22, [R8.64] ;  /* 0x0000000608167981 */ /* 0x0010a2000c1e1500 */
[----:B-1----:R-:W-:-:S03]  /*0d10*/  IMAD R10, R0, 0x81, RZ ;  /* 0x00000081000a7824 */ /* 0x002fc600078e02ff */
[----:B------:R1:W-:Y:S02]  /*0d20*/  STL [R1+0x384], R20 ;  /* 0x0003841401007387 */ /* 0x0003e40000100800 */
[----:B------:R-:W-:Y:S01]  /*0d30*/  LEA.HI.X.SX32 R3, R10, R27, 0x1, P0 ;  /* 0x0000001b0a037211 */ /* 0x000fe200000f0eff */
[----:B0-----:R-:W-:Y:S01]  /*0d40*/  IMAD R8, R0, 0x112, RZ ;  /* 0x0000011200087824 */ /* 0x001fe200078e02ff */
[----:B------:R0:W-:Y:S04]  /*0d50*/  STL [R1+0x378], R17 ;  /* 0x0003781101007387 */ /* 0x0001e80000100800 */
[----:B-1----:R1:W3:Y:S01]  /*0d60*/  LDG.E.U16 R20, [R6.64] ;  /* 0x0000000606147981 */ /* 0x0022e2000c1e1500 */
[----:B------:R-:W-:-:S03]  /*0d70*/  IADD3 R8, P0, R8, R26, RZ ;  /* 0x0000001a08087210 */ /* 0x000fc60007f1e0ff */
[----:B------:R4:W3:Y:S04]  /*0d80*/  LDG.E.U16 R11, [R2.64] ;  /* 0x00000006020b7981 */ /* 0x0008e8000c1e1500 */
[----:B0-----:R0:W3:Y:S01]  /*0d90*/  LDG.E.U16 R17, [R4.64] ;  /* 0x0000000604117981 */ /* 0x0010e2000c1e1500 */
[C---:B-1----:R-:W-:Y:S02]  /*0da0*/  IMAD R6, R0.reuse, 0x122, RZ ;  /* 0x0000012200067824 */ /* 0x042fe400078e02ff */
[C---:B----4-:R-:W-:Y:S02]  /*0db0*/  IMAD R3, R0.reuse, 0x89, RZ ;  /* 0x0000008900037824 */ /* 0x050fe400078e02ff */
[C---:B------:R-:W-:Y:S02]  /*0dc0*/  IMAD R2, R0.reuse, 0x142, RZ ;  /* 0x0000014200027824 */ /* 0x040fe400078e02ff */
[----:B0-----:R-:W-:Y:S01]  /*0dd0*/  IMAD R4, R0, 0x132, RZ ;  /* 0x0000013200047824 */ /* 0x001fe200078e02ff */
[-C--:B------:R-:W-:Y:S01]  /*0de0*/  IADD3 R6, P1, R6, R26.reuse, RZ ;  /* 0x0000001a06067210 */ /* 0x080fe20007f3e0ff */
[C---:B------:R-:W-:Y:S01]  /*0df0*/  IMAD R7, R0.reuse, 0x91, RZ ;  /* 0x0000009100077824 */ /* 0x040fe200078e02ff */
[----:B------:R-:W-:Y:S01]  /*0e00*/  LEA.HI.X.SX32 R9, R3, R27, 0x1, P0 ;  /* 0x0000001b03097211 */ /* 0x000fe200000f0eff */
[----:B------:R-:W-:Y:S01]  /*0e10*/  IMAD R5, R0, 0x99, RZ ;  /* 0x0000009900057824 */ /* 0x000fe200078e02ff */
[-C--:B------:R-:W-:Y:S01]  /*0e20*/  IADD3 R4, P2, R4, R26.reuse, RZ ;  /* 0x0000001a04047210 */ /* 0x080fe20007f5e0ff */
[----:B------:R-:W-:Y:S01]  /*0e30*/  IMAD R3, R0, 0xa1, RZ ;  /* 0x000000a100037824 */ /* 0x000fe200078e02ff */
[----:B------:R-:W-:-:S02]  /*0e40*/  IADD3 R2, P0, R2, R26, RZ ;  /* 0x0000001a02027210 */ /* 0x000fc40007f1e0ff */
[-C--:B------:R-:W-:Y:S01]  /*0e50*/  LEA.HI.X.SX32 R7, R7, R27.reuse, 0x1, P1 ;  /* 0x0000001b07077211 */ /* 0x080fe200008f0eff */
[----:B------:R-:W-:Y:S01]  /*0e60*/  STL [R1+0x3d0], R29 ;  /* 0x0003d01d01007387 */ /* 0x000fe20000100800 */
[-C--:B------:R-:W-:Y:S02]  /*0e70*/  LEA.HI.X.SX32 R5, R5, R27.reuse, 0x1, P2 ;  /* 0x0000001b05057211 */ /* 0x080fe400010f0eff */
[----:B------:R-:W-:Y:S01]  /*0e80*/  LEA.HI.X.SX32 R3, R3, R27, 0x1, P0 ;  /* 0x0000001b03037211 */ /* 0x000fe200000f0eff */
[----:B------:R0:W-:Y:S04]  /*0e90*/  STL [R1+0x3cc], R23 ;  /* 0x0003cc1701007387 */ /* 0x0001e80000100800 */
[----:B------:R1:W3:Y:S04]  /*0ea0*/  LDG.E.U16 R10, [R2.64] ;  /* 0x00000006020a7981 */ /* 0x0002e8000c1e1500 */
[----:B0-----:R0:W3:Y:S04]  /*0eb0*/  LDG.E.U16 R23, [R8.64] ;  /* 0x0000000608177981 */ /* 0x0010e8000c1e1500 */
[----:B-----5:R5:W-:Y:S04]  /*0ec0*/  STL [R1+0x254], R14 ;  /* 0x0002540e01007387 */ /* 0x020be80000100800 */
[----:B------:R0:W-:Y:S04]  /*0ed0*/  STL [R1+0x240], R12 ;  /* 0x0002400c01007387 */ /* 0x0001e80000100800 */
[----:B-----5:R5:W4:Y:S04]  /*0ee0*/  LDG.E.U16 R14, [R6.64] ;  /* 0x00000006060e7981 */ /* 0x020b28000c1e1500 */
[----:B0-----:R0:W4:Y:S01]  /*0ef0*/  LDG.E.U16 R12, [R4.64] ;  /* 0x00000006040c7981 */ /* 0x001122000c1e1500 */
[----:B------:R-:W-:-:S02]  /*0f00*/  IMAD R8, R0, 0x152, RZ ;  /* 0x0000015200087824 */ /* 0x000fc400078e02ff */
[C---:B-1----:R-:W-:Y:S02]  /*0f10*/  IMAD R3, R0.reuse, 0xa9, RZ ;  /* 0x000000a900037824 */ /* 0x042fe400078e02ff */
[----:B-----5:R-:W-:Y:S01]  /*0f20*/  IMAD R6, R0, 0x162, RZ ;  /* 0x0000016200067824 */ /* 0x020fe200078e02ff */
[-C--:B------:R-:W-:Y:S01]  /*0f30*/  IADD3 R8, P0, R8, R26.reuse, RZ ;  /* 0x0000001a08087210 */ /* 0x080fe20007f1e0ff */
[C---:B------:R-:W-:Y:S02]  /*0f40*/  IMAD R7, R0.reuse, 0xb1, RZ ;  /* 0x000000b100077824 */ /* 0x040fe400078e02ff */
[----:B------:R-:W-:Y:S01]  /*0f50*/  IMAD R2, R0, 0x182, RZ ;  /* 0x0000018200027824 */ /* 0x000fe200078e02ff */
[----:B------:R-:W-:Y:S02]  /*0f60*/  IADD3 R6, P1, R6, R26, RZ ;  /* 0x0000001a06067210 */ /* 0x000fe40007f3e0ff */
[-C--:B------:R-:W-:Y:S01]  /*0f70*/  LEA.HI.X.SX32 R9, R3, R27.reuse, 0x1, P0 ;  /* 0x0000001b03097211 */ /* 0x080fe200000f0eff */
[----:B------:R-:W-:Y:S01]  /*0f80*/  IMAD R3, R0, 0xc1, RZ ;  /* 0x000000c100037824 */ /* 0x000fe200078e02ff */
[----:B------:R-:W-:-:S02]  /*0f90*/  LEA.HI.X.SX32 R7, R7, R27, 0x1, P1 ;  /* 0x0000001b07077211 */ /* 0x000fc400008f0eff */
[----:B------:R-:W-:Y:S01]  /*0fa0*/  IADD3 R2, P0, R2, R26, RZ ;  /* 0x0000001a02027210 */ /* 0x000fe20007f1e0ff */
[----:B0-----:R-:W-:-:S03]  /*0fb0*/  IMAD R4, R0, 0x172, RZ ;  /* 0x0000017200047824 */ /* 0x001fc600078e02ff */
[----:B------:R-:W-:Y:S01]  /*0fc0*/  LEA.HI.X.SX32 R3, R3, R27, 0x1, P0 ;  /* 0x0000001b03037211 */ /* 0x000fe200000f0eff */
[----:B------:R-:W-:Y:S01]  /*0fd0*/  IMAD R5, R0, 0xb9, RZ ;  /* 0x000000b900057824 */ /* 0x000fe200078e02ff */
[----:B------:R-:W-:-:S04]  /*0fe0*/  IADD3 R4, P2, R4, R26, RZ ;  /* 0x0000001a04047210 */ /* 0x000fc80007f5e0ff */
[----:B------:R-:W-:Y:S01]  /*0ff0*/  LEA.HI.X.SX32 R5, R5, R27, 0x1, P2 ;  /* 0x0000001b05057211 */ /* 0x000fe200010f0eff */
[----:B--2---:R0:W-:Y:S04]  /*1000*/  STL [R1+0x3c0], R22 ;  /* 0x0003c01601007387 */ /* 0x0041e80000100800 */
[----:B0-----:R0:W2:Y:S04]  /*1010*/  LDG.E.U16 R22, [R6.64] ;  /* 0x0000000606167981 */ /* 0x0010a8000c1e1500 */
[----:B---3--:R1:W-:Y:S01]  /*1020*/  STL [R1+0x134], R20 ;  /* 0x0001341401007387 */ /* 0x0083e20000100800 */
[----:B0-----:R-:W-:-:S03]  /*1030*/  IMAD R6, R0, 0x1a2, RZ ;  /* 0x000001a200067824 */ /* 0x001fc600078e02ff */
[----:B------:R0:W-:Y:S04]  /*1040*/  STL [R1+0xe4], R17 ;  /* 0x0000e41101007387 */ /* 0x0001e80000100800 */
[----:B------:R3:W-:Y:S01]  /*1050*/  STL [R1+0x3bc], R11 ;  /* 0x0003bc0b01007387 */ /* 0x0007e20000100800 */
[----:B------:R-:W-:Y:S01]  /*1060*/  IMAD R7, R0, 0xd1, RZ ;  /* 0x000000d100077824 */ /* 0x000fe200078e02ff */
[----:B------:R-:W-:Y:S02]  /*1070*/  IADD3 R6, P1, R6, R26, RZ ;  /* 0x0000001a06067210 */ /* 0x000fe40007f3e0ff */
[----:B-1----:R1:W5:Y:S04]  /*1080*/  LDG.E.U16 R20, [R4.64] ;  /* 0x0000000604147981 */ /* 0x002368000c1e1500 */
[----:B0-----:R0:W2:Y:S04]  /*1090*/  LDG.E.U16 R17, [R2.64] ;  /* 0x0000000602117981 */ /* 0x0010a8000c1e1500 */
[----:B---3--:R3:W2:Y:S01]  /*10a0*/  LDG.E.U16 R11, [R8.64] ;  /* 0x00000006080b7981 */ /* 0x0086a2000c1e1500 */
[----:B------:R-:W-:Y:S01]  /*10b0*/  LEA.HI.X.SX32 R7, R7, R27, 0x1, P1 ;  /* 0x0000001b07077211 */ /* 0x000fe200008f0eff */
[----:B0-----:R-:W-:-:S02]  /*10c0*/  IMAD R3, R0, 0xc9, RZ ;  /* 0x000000c900037824 */ /* 0x001fc400078e02ff */
[----:B---3--:R-:W-:-:S05]  /*10d0*/  IMAD R8, R0, 0x192, RZ ;  /* 0x0000019200087824 */ /* 0x008fca00078e02ff */
[-C--:B------:R-:W-:Y:S01]  /*10e0*/  IADD3 R8, P0, R8, R26.reuse, RZ ;  /* 0x0000001a08087210 */ /* 0x080fe20007f1e0ff */
[----:B------:R0:W-:Y:S03]  /*10f0*/  STL [R1+0x3b0], R23 ;  /* 0x0003b01701007387 */ /* 0x0001e60000100800 */
[----:B------:R-:W-:Y:S01]  /*1100*/  LEA.HI.X.SX32 R9, R3, R27, 0x1, P0 ;  /* 0x0000001b03097211 */ /* 0x000fe200000f0eff */
[C---:B-1----:R-:W-:Y:S02]  /*1110*/  IMAD R4, R0.reuse, 0x1b2, RZ ;  /* 0x000001b200047824 */ /* 0x042fe400078e02ff */
[C---:B------:R-:W-:Y:S02]  /*1120*/  IMAD R2, R0.reuse, 0x1c2, RZ ;  /* 0x000001c200027824 */ /* 0x040fe400078e02ff */
[----:B------:R-:W-:Y:S01]  /*1130*/  IMAD R5, R0, 0xd9, RZ ;  /* 0x000000d900057824 */ /* 0x000fe200078e02ff */
[-C--:B------:R-:W-:Y:S01]  /*1140*/  IADD3 R4, P2, R4, R26.reuse, RZ ;  /* 0x0000001a04047210 */ /* 0x080fe20007f5e0ff */
[----:B------:R-:W-:Y:S01]  /*1150*/  IMAD R3, R0, 0xe1, RZ ;  /* 0x000000e100037824 */ /* 0x000fe200078e02ff */
[----:B------:R-:W-:-:S02]  /*1160*/  IADD3 R2, P0, R2, R26, RZ ;  /* 0x0000001a02027210 */ /* 0x000fc40007f1e0ff */
[-C--:B------:R-:W-:Y:S02]  /*1170*/  LEA.HI.X.SX32 R5, R5, R27.reuse, 0x1, P2 ;  /* 0x0000001b05057211 */ /* 0x080fe400010f0eff */
[----:B------:R-:W-:-:S03]  /*1180*/  LEA.HI.X.SX32 R3, R3, R27, 0x1, P0 ;  /* 0x0000001b03037211 */ /* 0x000fc600000f0eff */
[----:B0-----:R0:W3:Y:S04]  /*1190*/  LDG.E.U16 R23, [R4.64] ;  /* 0x0000000604177981 */ /* 0x0010e8000c1e1500 */
[----:B----4-:R1:W-:Y:S04]  /*11a0*/  STL [R1+0x3ac], R14 ;  /* 0x0003ac0e01007387 */ /* 0x0103e80000100800 */
[----:B------:R4:W-:Y:S04]  /*11b0*/  STL [R1+0x3a8], R12 ;  /* 0x0003a80c01007387 */ /* 0x0009e80000100800 */
[----:B------:R0:W-:Y:S04]  /*11c0*/  STL [R1+0x3a4], R10 ;  /* 0x0003a40a01007387 */ /* 0x0001e80000100800 */
[----:B-1----:R1:W3:Y:S04]  /*11d0*/  LDG.E.U16 R14, [R2.64] ;  /* 0x00000006020e7981 */ /* 0x0022e8000c1e1500 */
[----:B----4-:R4:W3:Y:S04]  /*11e0*/  LDG.E.U16 R12, [R8.64] ;  /* 0x00000006080c7981 */ /* 0x0108e8000c1e1500 */
[----:B0-----:R0:W3:Y:S01]  /*11f0*/  LDG.E.U16 R10, [R6.64] ;  /* 0x00000006060a7981 */ /* 0x0010e2000c1e1500 */
[----:B-1----:R-:W-:-:S02]  /*1200*/  IMAD R2, R0, 0xe9, RZ ;  /* 0x000000e900027824 */ /* 0x002fc400078e02ff */
[C---:B----4-:R-:W-:Y:S02]  /*1210*/  IMAD R8, R0.reuse, 0x1d2, RZ ;  /* 0x000001d200087824 */ /* 0x050fe400078e02ff */
[C---:B------:R-:W-:Y:S02]  /*1220*/  IMAD R4, R0.reuse, 0x1f2, RZ ;  /* 0x000001f200047824 */ /* 0x040fe400078e02ff */
[----:B0-----:R-:W-:Y:S01]  /*1230*/  IMAD R6, R0, 0x1e2, RZ ;  /* 0x000001e200067824 */ /* 0x001fe200078e02ff */
[-C--:B------:R-:W-:Y:S01]  /*1240*/  IADD3 R8, P0, R8, R26.reuse, RZ ;  /* 0x0000001a08087210 */ /* 0x080fe20007f1e0ff */
[C---:B------:R-:W-:Y:S02]  /*1250*/  IMAD R3, R0.reuse, 0x11, RZ ;  /* 0x0000001100037824 */ /* 0x040fe400078e02ff */
[----:B------:R-:W-:Y:S01]  /*1260*/  IMAD R7, R0, 0xf1, RZ ;  /* 0x000000f100077824 */ /* 0x000fe200078e02ff */
[----:B------:R-:W-:Y:S01]  /*1270*/  LEA.HI.X.SX32 R9, R2, R27, 0x1, P0 ;  /* 0x0000001b02097211 */ /* 0x000fe200000f0eff */
[----:B------:R-:W-:Y:S01]  /*1280*/  IMAD R5, R0, 0xf9, RZ ;  /* 0x000000f900057824 */ /* 0x000fe200078e02ff */
[----:B------:R-:W-:-:S02]  /*1290*/  IADD3 R6, P1, R6, R26, RZ ;  /* 0x0000001a06067210 */ /* 0x000fc40007f3e0ff */
[----:B------:R-:W-:Y:S01]  /*12a0*/  IADD3 R4, P2, R4, R26, RZ ;  /* 0x0000001a04047210 */ /* 0x000fe20007f5e0ff */
[----:B------:R0:W4:Y:S01]  /*12b0*/  LDG.E.U16 R29, [R8.64] ;  /* 0x00000006081d7981 */ /* 0x000122000c1e1500 */
[-C--:B------:R-:W-:Y:S02]  /*12c0*/  LEA.HI.X.SX32 R7, R7, R27.reuse, 0x1, P1 ;  /* 0x0000001b07077211 */ /* 0x080fe400008f0eff */
[----:B------:R-:W-:Y:S01]  /*12d0*/  LEA.HI.X.SX32 R5, R5, R27, 0x1, P2 ;  /* 0x0000001b05057211 */ /* 0x000fe200010f0eff */
[----:B--2---:R1:W-:Y:S04]  /*12e0*/  STL [R1+0x3a0], R11 ;  /* 0x0003a00b01007387 */ /* 0x0043e80000100800 */
[----:B------:R-:W-:Y:S01]  /*12f0*/  STL [R1+0x39c], R22 ;  /* 0x00039c1601007387 */ /* 0x000fe20000100800 */
[----:B-1----:R-:W-:-:S03]  /*1300*/  IMAD R11, R0, 0x22, RZ ;  /* 0x00000022000b7824 */ /* 0x002fc600078e02ff */
[----:B-----5:R1:W-:Y:S02]  /*1310*/  STL [R1+0x398], R20 ;  /* 0x0003981401007387 */ /* 0x0203e40000100800 */
[----:B------:R-:W-:Y:S02]  /*1320*/  IADD3 R2, P0, R11, R26, RZ ;  /* 0x0000001a0b027210 */ /* 0x000fe40007f1e0ff */
[----:B------:R2:W-:Y:S02]  /*1330*/  STL [R1+0x390], R17 ;  /* 0x0003901101007387 */ /* 0x0005e40000100800 */
[----:B------:R-:W-:Y:S02]  /*1340*/  LEA.HI.X.SX32 R3, R3, R27, 0x1, P0 ;  /* 0x0000001b03037211 */ /* 0x000fe400000f0eff */
[----:B-1----:R1:W5:Y:S04]  /*1350*/  LDG.E.U16 R20, [R4.64] ;  /* 0x0000000604147981 */ /* 0x002368000c1e1500 */
[----:B------:R0:W5:Y:S04]  /*1360*/  LDG.E.U16 R22, [R2.64] ;  /* 0x0000000602167981 */ /* 0x000168000c1e1500 */
[----:B--2---:R2:W5:Y:S01]  /*1370*/  LDG.E.U16 R17, [R6.64] ;  /* 0x0000000606117981 */ /* 0x004562000c1e1500 */
[----:B0-----:R-:W-:-:S02]  /*1380*/  IMAD R2, R0, 0x19, RZ ;  /* 0x0000001900027824 */ /* 0x001fc400078e02ff */
[C---:B-1----:R-:W-:Y:S02]  /*1390*/  IMAD R4, R0.reuse, 0x52, RZ ;  /* 0x0000005200047824 */ /* 0x042fe400078e02ff */
[C---:B--2---:R-:W-:Y:S02]  /*13a0*/  IMAD R6, R0.reuse, 0x42, RZ ;  /* 0x0000004200067824 */ /* 0x044fe400078e02ff */
[----:B------:R-:W-:Y:S01]  /*13b0*/  IMAD R7, R0, 0x21, RZ ;  /* 0x0000002100077824 */ /* 0x000fe200078e02ff */
[-C--:B------:R-:W-:Y:S01]  /*13c0*/  IADD3 R4, P2, R4, R26.reuse, RZ ;  /* 0x0000001a04047210 */ /* 0x080fe20007f5e0ff */
[----:B------:R-:W-:Y:S01]  /*13d0*/  IMAD R5, R0, 0x29, RZ ;  /* 0x0000002900057824 */ /* 0x000fe200078e02ff */
[----:B------:R-:W-:-:S04]  /*13e0*/  IADD3 R6, P1, R6, R26, RZ ;  /* 0x0000001a06067210 */ /* 0x000fc80007f3e0ff */
[-C--:B------:R-:W-:Y:S02]  /*13f0*/  LEA.HI.X.SX32 R7, R7, R27.reuse, 0x1, P1 ;  /* 0x0000001b07077211 */ /* 0x080fe400008f0eff */
[----:B------:R-:W-:Y:S01]  /*1400*/  LEA.HI.X.SX32 R5, R5, R27, 0x1, P2 ;  /* 0x0000001b05057211 */ /* 0x000fe200010f0eff */
[----:B---3--:R-:W-:Y:S04]  /*1410*/  STL [R1+0x37c], R10 ;  /* 0x00037c0a01007387 */ /* 0x008fe80000100800 */
[----:B------:R0:W-:Y:S02]  /*1420*/  STL [R1+0x388], R12 ;  /* 0x0003880c01007387 */ /* 0x0001e40000100800 */
[C---:B0-----:R-:W-:Y:S02]  /*1430*/  IMAD R12, R0.reuse, 0x32, RZ ;  /* 0x00000032000c7824 */ /* 0x041fe400078e02ff */
[----:B------:R-:W-:-:S03]  /*1440*/  IMAD R10, R0, 0x62, RZ ;  /* 0x00000062000a7824 */ /* 0x000fc600078e02ff */
[----:B------:R-:W-:-:S04]  /*1450*/  IADD3 R8, P0, R12, R26, RZ ;  /* 0x0000001a0c087210 */ /* 0x000fc80007f1e0ff */
[----:B------:R-:W-:Y:S02]  /*1460*/  LEA.HI.X.SX32 R9, R2, R27, 0x1, P0 ;  /* 0x0000001b02097211 */ /* 0x000fe400000f0eff */
[----:B------:R-:W-:-:S03]  /*1470*/  IADD3 R2, P0, R10, R26, RZ ;  /* 0x0000001a0a027210 */ /* 0x000fc60007f1e0ff */
[----:B------:R0:W2:Y:S04]  /*1480*/  LDG.E.U16 R10, [R8.64] ;  /* 0x00000006080a7981 */ /* 0x0000a8000c1e1500 */
[----:B------:R1:W-:Y:S04]  /*1490*/  STL [R1+0x374], R23 ;  /* 0x0003741701007387 */ /* 0x0003e80000100800 */
[----:B------:R3:W-:Y:S04]  /*14a0*/  STL [R1+0x250], R14 ;  /* 0x0002500e01007387 */ /* 0x0007e80000100800 */
[----:B-1----:R1:W2:Y:S04]  /*14b0*/  LDG.E.U16 R23, [R6.64] ;  /* 0x0000000606177981 */ /* 0x0022a8000c1e1500 */
[----:B---3--:R3:W2:Y:S01]  /*14c0*/  LDG.E.U16 R14, [R4.64] ;  /* 0x00000006040e7981 */ /* 0x0086a2000c1e1500 */
[----:B------:R-:W-:-:S05]  /*14d0*/  IMAD R3, R0, 0x31, RZ ;  /* 0x0000003100037824 */ /* 0x000fca00078e02ff */
[----:B------:R-:W-:Y:S01]  /*14e0*/  LEA.HI.X.SX32 R3, R3, R27, 0x1, P0 ;  /* 0x0000001b03037211 */ /* 0x000fe200000f0eff */
[----:B----4-:R4:W-:Y:S01]  /*14f0*/  STL [R1+0x1d4], R29 ;  /* 0x0001d41d01007387 */ /* 0x0109e20000100800 */
[C---:B---3--:R-:W-:Y:S02]  /*1500*/  IMAD R4, R0.reuse, 0x72, RZ ;  /* 0x0000007200047824 */ /* 0x048fe400078e02ff */
[----:B-1----:R-:W-:-:S03]  /*1510*/  IMAD R7, R0, 0x41, RZ ;  /* 0x0000004100077824 */ /* 0x002fc600078e02ff */
[----:B0-----:R-:W-:Y:S01]  /*1520*/  IADD3 R8, P0, R4, R26, RZ ;  /* 0x0000001a04087210 */ /* 0x001fe20007f1e0ff */
[----:B----4-:R0:W3:Y:S01]  /*1530*/  LDG.E.U16 R29, [R2.64] ;  /* 0x00000006021d7981 */ /* 0x0100e2000c1e1500 */
[C---:B------:R-:W-:Y:S02]  /*1540*/  IMAD R5, R0.reuse, 0x49, RZ ;  /* 0x0000004900057824 */ /* 0x040fe400078e02ff */
[----:B0-----:R-:W-:-:S05]  /*1550*/  IMAD R2, R0, 0x39, RZ ;  /* 0x0000003900027824 */ /* 0x001fca00078e02ff */
[----:B------:R-:W-:Y:S01]  /*1560*/  LEA.HI.X.SX32 R9, R2, R27, 0x1, P0 ;  /* 0x0000001b02097211 */ /* 0x000fe200000f0eff */
[----:B-----5:R0:W-:Y:S04]  /*1570*/  STL [R1+0x130], R17 ;  /* 0x0001301101007387 */ /* 0x0201e80000100800 */
[----:B------:R1:W-:Y:S01]  /*1580*/  STL [R1+0xe0], R20 ;  /* 0x0000e01401007387 */ /* 0x0003e20000100800 */
[C---:B0-----:R-:W-:Y:S02]  /*1590*/  IMAD R17, R0.reuse, 0x82, RZ ;  /* 0x0000008200117824 */ /* 0x041fe400078e02ff */
[----:B-1----:R-:W-:-:S03]  /*15a0*/  IMAD R20, R0, 0x92, RZ ;  /* 0x0000009200147824 */ /* 0x002fc600078e02ff */
[-C--:B------:R-:W-:Y:S01]  /*15b0*/  IADD3 R6, P1, R17, R26.reuse, RZ ;  /* 0x0000001a11067210 */ /* 0x080fe20007f3e0ff */
[----:B------:R0:W-:Y:S01]  /*15c0*/  STL [R1+0x380], R22 ;  /* 0x0003801601007387 */ /* 0x0001e20000100800 */
[----:B------:R-:W-:Y:S02]  /*15d0*/  IADD3 R4, P2, R20, R26, RZ ;  /* 0x0000001a14047210 */ /* 0x000fe40007f5e0ff */
[-C--:B------:R-:W-:Y:S02]  /*15e0*/  LEA.HI.X.SX32 R7, R7, R27.reuse, 0x1, P1 ;  /* 0x0000001b07077211 */ /* 0x080fe400008f0eff */
[----:B------:R-:W-:Y:S01]  /*15f0*/  LEA.HI.X.SX32 R5, R5, R27, 0x1, P2 ;  /* 0x0000001b05057211 */ /* 0x000fe200010f0eff */
[C---:B0-----:R-:W-:Y:S02]  /*1600*/  IMAD R22, R0.reuse, 0xa2, RZ ;  /* 0x000000a200167824 */ /* 0x041fe400078e02ff */
[----:B------:R-:W-:-:S03]  /*1610*/  IMAD R3, R0, 0x51, RZ ;  /* 0x0000005100037824 */ /* 0x000fc600078e02ff */
[----:B------:R-:W-:-:S04]  /*1620*/  IADD3 R2, P0, R22, R26, RZ ;  /* 0x0000001a16027210 */ /* 0x000fc80007f1e0ff */
[----:B------:R-:W-:Y:S01]  /*1630*/  LEA.HI.X.SX32 R3, R3, R27, 0x1, P0 ;  /* 0x0000001b03037211 */ /* 0x000fe200000f0eff */
[----:B--2---:R0:W-:Y:S04]  /*1640*/  STL [R1+0x370], R10 ;  /* 0x0003700a01007387 */ /* 0x0041e80000100800 */
[----:B0-----:R0:W2:Y:S04]  /*1650*/  LDG.E.U16 R10, [R8.64] ;  /* 0x00000006080a7981 */ /* 0x0010a8000c1e1500 */
[----:B0-----:R0:W4:Y:S04]  /*1660*/  LDG.E.U16 R8, [R6.64] ;  /* 0x0000000606087981 */ /* 0x001128000c1e1500 */
[----:B------:R1:W5:Y:S04]  /*1670*/  LDG.E.U16 R9, [R4.64] ;  /* 0x0000000604097981 */ /* 0x000368000c1e1500 */
[----:B------:R-:W-:Y:S04]  /*1680*/  STL [R1+0x36c], R23 ;  /* 0x00036c1701007387 */ /* 0x000fe80000100800 */
[----:B------:R0:W-:Y:S04]  /*1690*/  STL [R1+0x368], R14 ;  /* 0x0003680e01007387 */ /* 0x0001e80000100800 */
[----:B0-----:R0:W5:Y:S01]  /*16a0*/  LDG.E.U16 R14, [R2.64] ;  /* 0x00000006020e7981 */ /* 0x001162000c1e1500 */
[----:B------:R-:W-:-:S03]  /*16b0*/  IMAD R23, R0, 0xb2, RZ ;  /* 0x000000b200177824 */ /* 0x000fc600078e02ff */
[----:B---3--:R3:W-:Y:S02]  /*16c0*/  STL [R1+0x364], R29 ;  /* 0x0003641d01007387 */ /* 0x0087e40000100800 */
[-C--:B-1----:R-:W-:Y:S01]  /*16d0*/  IADD3 R4, P0, R23, R26.reuse, RZ ;  /* 0x0000001a17047210 */ /* 0x082fe20007f1e0ff */
[C---:B0-----:R-:W-:Y:S02]  /*16e0*/  IMAD R2, R0.reuse, 0x59, RZ ;  /* 0x0000005900027824 */ /* 0x041fe400078e02ff */
[C---:B---3--:R-:W-:Y:S02]  /*16f0*/  IMAD R29, R0.reuse, 0xc2, RZ ;  /* 0x000000c2001d7824 */ /* 0x048fe400078e02ff */
[----:B------:R-:W-:Y:S01]  /*1700*/  IMAD R3, R0, 0x61, RZ ;  /* 0x0000006100037824 */ /* 0x000fe200078e02ff */
[----:B------:R-:W-:Y:S02]  /*1710*/  LEA.HI.X.SX32 R5, R2, R27, 0x1, P0 ;  /* 0x0000001b02057211 */ /* 0x000fe400000f0eff */
[----:B------:R-:W-:-:S04]  /*1720*/  IADD3 R6, P1, R29, R26, RZ ;  /* 0x0000001a1d067210 */ /* 0x000fc80007f3e0ff */
[----:B------:R-:W-:-:S06]  /*1730*/  LEA.HI.X.SX32 R7, R3, R27, 0x1, P1 ;  /* 0x0000001b03077211 */ /* 0x000fcc00008f0eff */
[----:B------:R0:W3:Y:S04]  /*1740*/  LDG.E.U16 R7, [R6.64] ;  /* 0x0000000606077981 */ /* 0x0000e8000c1e1500 */
[----:B--2---:R1:W-:Y:S02]  /*1750*/  STL [R1+0x360], R10 ;  /* 0x0003600a01007387 */ /* 0x0043e40000100800 */
[----:B-1----:R-:W-:Y:S02]  /*1760*/  IMAD R10, R0, 0xd2, RZ ;  /* 0x000000d2000a7824 */ /* 0x002fe400078e02ff */
[----:B----4-:R1:W-:Y:S04]  /*1770*/  STL [R1+0x35c], R8 ;  /* 0x00035c0801007387 */ /* 0x0103e80000100800 */
[----:B-----5:R2:W-:Y:S01]  /*1780*/  STL [R1+0x358], R9 ;  /* 0x0003580901007387 */ /* 0x0205e20000100800 */
[----:B------:R-:W-:-:S03]  /*1790*/  IADD3 R2, P0, R10, R26, RZ ;  /* 0x0000001a0a027210 */ /* 0x000fc60007f1e0ff */
[----:B------:R4:W5:Y:S01]  /*17a0*/  LDG.E.U16 R10, [R4.64] ;  /* 0x00000006040a7981 */ /* 0x000962000c1e1500 */
[C---:B-1----:R-:W-:Y:S02]  /*17b0*/  IMAD R8, R0.reuse, 0x69, RZ ;  /* 0x0000006900087824 */ /* 0x042fe400078e02ff */
[----:B--2---:R-:W-:-:S03]  /*17c0*/  IMAD R9, R0, 0xe2, RZ ;  /* 0x000000e200097824 */ /* 0x004fc600078e02ff */
[-C--:B------:R-:W-:Y:S01]  /*17d0*/  LEA.HI.X.SX32 R3, R8, R27.reuse, 0x1, P0 ;  /* 0x0000001b08037211 */ /* 0x080fe200000f0eff */
[C---:B------:R-:W-:Y:S02]  /*17e0*/  IMAD R8, R0.reuse, 0xf2, RZ ;  /* 0x000000f200087824 */ /* 0x040fe400078e02ff */
[----:B----4-:R-:W-:Y:S01]  /*17f0*/  IMAD R5, R0, 0x71, RZ ;  /* 0x0000007100057824 */ /* 0x010fe200078e02ff */
[----:B------:R-:W-:Y:S01]  /*1800*/  IADD3 R4, P1, R9, R26, RZ ;  /* 0x0000001a09047210 */ /* 0x000fe20007f3e0ff */
[----:B0-----:R0:W2:Y:S03]  /*1810*/  LDG.E.U16 R6, [R2.64] ;  /* 0x0000000602067981 */ /* 0x0010a6000c1e1500 */
[----:B------:R-:W-:-:S05]  /*1820*/  LEA.HI.X.SX32 R5, R5, R27, 0x1, P1 ;  /* 0x0000001b05057211 */ /* 0x000fca00008f0eff */
[----:B------:R1:W4:Y:S01]  /*1830*/  LDG.E.U16 R4, [R4.64] ;  /* 0x0000000604047981 */ /* 0x000322000c1e1500 */
[----:B0-----:R-:W-:Y:S01]  /*1840*/  IMAD R3, R0, 0x79, RZ ;  /* 0x0000007900037824 */ /* 0x001fe200078e02ff */
[----:B------:R-:W-:-:S04]  /*1850*/  IADD3 R2, P1, R8, R26, RZ ;  /* 0x0000001a08027210 */ /* 0x000fc80007f3e0ff */
[----:B------:R-:W-:-:S06]  /*1860*/  LEA.HI.X.SX32 R3, R3, R27, 0x1, P1 ;  /* 0x0000001b03037211 */ /* 0x000fcc00008f0eff */
[----:B------:R0:W4:Y:S04]  /*1870*/  LDG.E.U16 R3, [R2.64] ;  /* 0x0000000602037981 */ /* 0x000128000c1e1500 */
[----:B------:R0:W-:Y:S02]  /*1880*/  STL [R1+0x354], R14 ;  /* 0x0003540e01007387 */ /* 0x0001e40000100800 */
[----:B0-----:R-:W-:-:S04]  /*1890*/  SHF.L.U32 R14, R0, 0x1, RZ ;  /* 0x00000001000e7819 */ /* 0x001fc800000006ff */
[----:B------:R-:W-:-:S04]  /*18a0*/  IADD3 R8, P0, R14, R26, RZ ;  /* 0x0000001a0e087210 */ /* 0x000fc80007f1e0ff */
[----:B------:R-:W-:-:S05]  /*18b0*/  LEA.HI.X.SX32 R9, R0, R27, 0x1, P0 ;  /* 0x0000001b00097211 */ /* 0x000fca00000f0eff */
[----:B------:R0:W4:Y:S01]  /*18c0*/  LDG.E.U16 R8, [R8.64] ;  /* 0x0000000608087981 */ /* 0x000122000c1e1500 */
[----:B-1----:R-:W-:-:S05]  /*18d0*/  IMAD R5, R0, 0x34, RZ ;  /* 0x0000003400057824 */ /* 0x002fca00078e02ff */
[----:B------:R-:W-:Y:S01]  /*18e0*/  IADD3 R2, P0, R5, R26, RZ ;  /* 0x0000001a05027210 */ /* 0x000fe20007f1e0ff */
[C---:B0-----:R-:W-:Y:S01]  /*18f0*/  IMAD R9, R0.reuse, 0x44, RZ ;  /* 0x0000004400097824 */ /* 0x041fe200078e02ff */
[----:B-----5:R0:W-:Y:S04]  /*1900*/  STL [R1+0x34c], R10 ;  /* 0x00034c0a01007387 */ /* 0x0201e80000100800 */
[----:B---3--:R1:W-:Y:S01]  /*1910*/  STL [R1+0x348], R7 ;  /* 0x0003480701007387 */ /* 0x0083e20000100800 */
[----:B0-----:R-:W-:-:S03]  /*1920*/  IMAD R10, R0, 0x1a, RZ ;  /* 0x0000001a000a7824 */ /* 0x001fc600078e02ff */
[----:B--2---:R0:W-:Y:S01]  /*1930*/  STL [R1+0x344], R6 ;  /* 0x0003440601007387 */ /* 0x0041e20000100800 */
[----:B-1----:R-:W-:Y:S01]  /*1940*/  IMAD R7, R0, 0xd, RZ ;  /* 0x0000000d00077824 */ /* 0x002fe200078e02ff */
[CC--:B0-----:R-:W-:Y:S02]  /*1950*/  IADD3 R6, P1, R10.reuse, R26.reuse, RZ ;  /* 0x0000001a0a067210 */ /* 0x0c1fe40007f3e0ff */
[----:B----4-:R0:W-:Y:S02]  /*1960*/  STL [R1+0x340], R4 ;  /* 0x0003400401007387 */ /* 0x0101e40000100800 */
[-C--:B------:R-:W-:Y:S02]  /*1970*/  LEA.HI.X.SX32 R7, R7, R27.reuse, 0x1, P1 ;  /* 0x0000001b07077211 */ /* 0x080fe400008f0eff */
[----:B------:R1:W-:Y:S01]  /*1980*/  STL [R1+0x33c], R3 ;  /* 0x00033c0301007387 */ /* 0x0003e20000100800 */
[----:B0-----:R-:W-:Y:S02]  /*1990*/  IADD3 R4, P2, R13, R26, RZ ;  /* 0x0000001a0d047210 */ /* 0x001fe40007f5e0ff */
[----:B-1----:R-:W-:-:S02]  /*19a0*/  LEA.HI.X.SX32 R3, R10, R27, 0x1, P0 ;  /* 0x0000001b0a037211 */ /* 0x002fc400000f0eff */
[----:B------:R0:W2:Y:S01]  /*19b0*/  LDG.E.U16 R10, [R6.64] ;  /* 0x00000006060a7981 */ /* 0x0000a2000c1e1500 */
[----:B------:R-:W-:-:S05]  /*19c0*/  LEA.HI.X.SX32 R5, R5, R27, 0x1, P2 ;  /* 0x0000001b05057211 */ /* 0x000fca00010f0eff */
[----:B------:R1:W3:Y:S04]  /*19d0*/  LDG.E.U16 R13, [R4.64] ;  /* 0x00000006040d7981 */ /* 0x0002e8000c1e1500 */
[----:B0-----:R0:W4:Y:S02]  /*19e0*/  LDG.E.U16 R6, [R2.64] ;  /* 0x0000000602067981 */ /* 0x001124000c1e1500 */
[----:B0-----:R-:W-:Y:S02]  /*19f0*/  IADD3 R2, P0, R9, R26, RZ ;  /* 0x0000001a09027210 */ /* 0x001fe40007f1e0ff */
[----:B------:R0:W-:Y:S02]  /*1a00*/  STL [R1+0x338], R8 ;  /* 0x0003380801007387 */ /* 0x0001e40000100800 */
[----:B------:R-:W-:-:S02]  /*1a10*/  LEA.HI.X.SX32 R3, R11, R27, 0x1, P0 ;  /* 0x0000001b0b037211 */ /* 0x000fc400000f0eff */
[----:B0-----:R-:W-:-:S03]  /*1a20*/  IADD3 R8, P1, R24, R26, RZ ;  /* 0x0000001a18087210 */ /* 0x001fc60007f3e0ff */
[----:B------:R0:W5:Y:S01]  /*1a30*/  LDG.E.U16 R24, [R2.64] ;  /* 0x0000000602187981 */ /* 0x000162000c1e1500 */
[C---:B-1----:R-:W-:Y:S02]  /*1a40*/  IMAD R5, R0.reuse, 0x2a, RZ ;  /* 0x0000002a00057824 */ /* 0x042fe400078e02ff */
[----:B------:R-:W-:Y:S01]  /*1a50*/  IMAD R7, R0, 0x15, RZ ;  /* 0x0000001500077824 */ /* 0x000fe200078e02ff */
[----:B------:R-:W-:Y:S02]  /*1a60*/  LEA.HI.X.SX32 R9, R9, R27, 0x1, P1 ;  /* 0x0000001b09097211 */ /* 0x000fe400008f0eff */
[-C--:B0-----:R-:W-:Y:S01]  /*1a70*/  IADD3 R2, P2, R18, R26.reuse, RZ ;  /* 0x0000001a12027210 */ /* 0x081fe20007f5e0ff */
[----:B--2---:R-:W-:Y:S04]  /*1a80*/  STL [R1+0x330], R10 ;  /* 0x0003300a01007387 */ /* 0x004fe80000100800 */
[----:B----4-:R0:W-:Y:S02]  /*1a90*/  STL [R1+0x32c], R6 ;  /* 0x00032c0601007387 */ /* 0x0101e40000100800 */
[----:B0-----:R-:W-:-:S02]  /*1aa0*/  IADD3 R6, P0, R5, R26, RZ ;  /* 0x0000001a05067210 */ /* 0x001fc40007f1e0ff */
[----:B---3--:R0:W-:Y:S02]  /*1ab0*/  STL [R1+0x324], R13 ;  /* 0x0003240d01007387 */ /* 0x0081e40000100800 */
[----:B------:R-:W-:-:S05]  /*1ac0*/  LEA.HI.X.SX32 R7, R7, R27, 0x1, P0 ;  /* 0x0000001b07077211 */ /* 0x000fca00000f0eff */
[----:B------:R1:W2:Y:S04]  /*1ad0*/  LDG.E.U16 R18, [R6.64] ;  /* 0x0000000606127981 */ /* 0x0002a8000c1e1500 */
[----:B0-----:R0:W3:Y:S01]  /*1ae0*/  LDG.E.U16 R13, [R8.64] ;  /* 0x00000006080d7981 */ /* 0x0010e2000c1e1500 */
[----:B------:R-:W-:-:S05]  /*1af0*/  IMAD R10, R0, 0x54, RZ ;  /* 0x00000054000a7824 */ /* 0x000fca00078e02ff */
[C---:B------:R-:W-:Y:S02]  /*1b00*/  IADD3 R4, P1, R10.reuse, R26, RZ ;  /* 0x0000001a0a047210 */ /* 0x040fe40007f3e0ff */
[-C--:B------:R-:W-:Y:S02]  /*1b10*/  LEA.HI.X.SX32 R3, R10, R27.reuse, 0x1, P2 ;  /* 0x0000001b0a037211 */ /* 0x080fe400010f0eff */
[----:B------:R-:W-:Y:S01]  /*1b20*/  LEA.HI.X.SX32 R5, R5, R27, 0x1, P1 ;  /* 0x0000001b05057211 */ /* 0x000fe200008f0eff */
[----:B-----5:R4:W-:Y:S04]  /*1b30*/  STL [R1+0x328], R24 ;  /* 0x0003281801007387 */ /* 0x0209e80000100800 */
[----:B------:R5:W2:Y:S04]  /*1b40*/  LDG.E.U16 R10, [R4.64] ;  /* 0x00000006040a7981 */ /* 0x000aa8000c1e1500 */
[----:B----4-:R4:W2:Y:S01]  /*1b50*/  LDG.E.U16 R24, [R2.64] ;  /* 0x0000000602187981 */ /* 0x0108a2000c1e1500 */
[----:B------:R-:W-:-:S05]  /*1b60*/  IMAD R11, R0, 0x64, RZ ;  /* 0x00000064000b7824 */ /* 0x000fca00078e02ff */
[CC--:B-----5:R-:W-:Y:S02]  /*1b70*/  IADD3 R4, P0, R11.reuse, R26.reuse, RZ ;  /* 0x0000001a0b047210 */ /* 0x0e0fe40007f1e0ff */
[-C--:B----4-:R-:W-:Y:S02]  /*1b80*/  IADD3 R2, P1, R16, R26.reuse, RZ ;  /* 0x0000001a10027210 */ /* 0x090fe40007f3e0ff */
[-C--:B------:R-:W-:Y:S01]  /*1b90*/  LEA.HI.X.SX32 R5, R12, R27.reuse, 0x1, P0 ;  /* 0x0000001b0c057211 */ /* 0x080fe200000f0eff */
[C---:B0-----:R-:W-:Y:S01]  /*1ba0*/  IMAD R8, R0.reuse, 0x3a, RZ ;  /* 0x0000003a00087824 */ /* 0x041fe200078e02ff */
[----:B------:R-:W-:Y:S01]  /*1bb0*/  LEA.HI.X.SX32 R3, R11, R27, 0x1, P1 ;  /* 0x0000001b0b037211 */ /* 0x000fe200008f0eff */
[C---:B------:R-:W-:Y:S02]  /*1bc0*/  IMAD R9, R0.reuse, 0x74, RZ ;  /* 0x0000007400097824 */ /* 0x040fe400078e02ff */
[----:B------:R0:W4:Y:S01]  /*1bd0*/  LDG.E.U16 R11, [R4.64] ;  /* 0x00000006040b7981 */ /* 0x000122000c1e1500 */
[----:B-1----:R-:W-:Y:S01]  /*1be0*/  IMAD R7, R0, 0x1d, RZ ;  /* 0x0000001d00077824 */ /* 0x002fe200078e02ff */
[----:B------:R-:W-:-:S02]  /*1bf0*/  IADD3 R6, P0, R8, R26, RZ ;  /* 0x0000001a08067210 */ /* 0x000fc40007f1e0ff */
[----:B------:R1:W5:Y:S02]  /*1c00*/  LDG.E.U16 R12, [R2.64] ;  /* 0x00000006020c7981 */ /* 0x000364000c1e1500 */
[----:B------:R-:W-:Y:S02]  /*1c10*/  LEA.HI.X.SX32 R7, R7, R27, 0x1, P0 ;  /* 0x0000001b07077211 */ /* 0x000fe400000f0eff */
[----:B0-----:R-:W-:-:S04]  /*1c20*/  IADD3 R4, P1, R9, R26, RZ ;  /* 0x0000001a09047210 */ /* 0x001fc80007f3e0ff */
[----:B------:R-:W-:Y:S02]  /*1c30*/  LEA.HI.X.SX32 R5, R8, R27, 0x1, P1 ;  /* 0x0000001b08057211 */ /* 0x000fe400008f0eff */
[----:B-1----:R-:W-:-:S04]  /*1c40*/  IADD3 R2, P0, R15, R26, RZ ;  /* 0x0000001a0f027210 */ /* 0x002fc80007f1e0ff */
[----:B------:R-:W-:-:S05]  /*1c50*/  LEA.HI.X.SX32 R3, R9, R27, 0x1, P0 ;  /* 0x0000001b09037211 */ /* 0x000fca00000f0eff */
[----:B------:R0:W5:Y:S04]  /*1c60*/  LDG.E.U16 R16, [R2.64] ;  /* 0x0000000602107981 */ /* 0x000168000c1e1500 */
[----:B---3--:R1:W-:Y:S04]  /*1c70*/  STL [R1+0x318], R13 ;  /* 0x0003180d01007387 */ /* 0x0083e80000100800 */
[----:B--2---:R2:W-:Y:S04]  /*1c80*/  STL [R1+0x320], R18 ;  /* 0x0003201201007387 */ /* 0x0045e80000100800 */
[----:B-1----:R1:W3:Y:S04]  /*1c90*/  LDG.E.U16 R13, [R6.64] ;  /* 0x00000006060d7981 */ /* 0x0022e8000c1e1500 */
[----:B--2---:R2:W3:Y:S01]  /*1ca0*/  LDG.E.U16 R18, [R4.64] ;  /* 0x0000000604127981 */ /* 0x0044e2000c1e1500 */
[----:B-1----:R-:W-:-:S02]  /*1cb0*/  IMAD R7, R0, 0x6, RZ ;  /* 0x0000000600077824 */ /* 0x002fc400078e02ff */
[----:B--2---:R-:W-:-:S03]  /*1cc0*/  IMAD R5, R0, 0xc, RZ ;  /* 0x0000000c00057824 */ /* 0x004fc600078e02ff */
[-C--:B------:R-:W-:Y:S01]  /*1cd0*/  IADD3 R8, P0, R7, R26.reuse, RZ ;  /* 0x0000001a07087210 */ /* 0x080fe20007f1e0ff */
[----:B------:R-:W-:Y:S01]  /*1ce0*/  IMAD R4, R0, 0x3, RZ ;  /* 0x0000000300047824 */ /* 0x000fe200078e02ff */
[----:B------:R-:W-:-:S04]  /*1cf0*/  IADD3 R6, P1, R5, R26, RZ ;  /* 0x0000001a05067210 */ /* 0x000fc80007f3e0ff */
[-C--:B------:R-:W-:Y:S02]  /*1d00*/  LEA.HI.X.SX32 R9, R4, R27.reuse, 0x1, P0 ;  /* 0x0000001b04097211 */ /* 0x080fe400000f0eff */
[----:B------:R-:W-:Y:S01]  /*1d10*/  LEA.HI.X.SX32 R7, R7, R27, 0x1, P1 ;  /* 0x0000001b07077211 */ /* 0x000fe200008f0eff */
[----:B------:R-:W-:Y:S04]  /*1d20*/  STL [R1+0x31c], R10 ;  /* 0x00031c0a01007387 */ /* 0x000fe80000100800 */
[----:B------:R1:W-:Y:S04]  /*1d30*/  STL [R1+0x30c], R24 ;  /* 0x00030c1801007387 */ /* 0x0003e80000100800 */
[----:B------:R2:W3:Y:S04]  /*1d40*/  LDG.E.U16 R15, [R6.64] ;  /* 0x00000006060f7981 */ /* 0x0004e8000c1e1500 */
[----:B-1----:R1:W3:Y:S01]  /*1d50*/  LDG.E.U16 R24, [R8.64] ;  /* 0x0000000608187981 */ /* 0x0022e2000c1e1500 */
[----:B------:R-:W-:Y:S01]  /*1d60*/  IMAD R10, R0, 0xe, RZ ;  /* 0x0000000e000a7824 */ /* 0x000fe200078e02ff */
[----:B------:R-:W-:Y:S01]  /*1d70*/  IADD3 R4, P2, R28, R26, RZ ;  /* 0x0000001a1c047210 */ /* 0x000fe20007f5e0ff */
[----:B0-----:R-:W-:-:S03]  /*1d80*/  IMAD R3, R0, 0x7, RZ ;  /* 0x0000000700037824 */ /* 0x001fc600078e02ff */
[-C--:B------:R-:W-:Y:S02]  /*1d90*/  IADD3 R2, P0, R10, R26.reuse, RZ ;  /* 0x0000001a0a027210 */ /* 0x080fe40007f1e0ff */
[-C--:B------:R-:W-:Y:S01]  /*1da0*/  LEA.HI.X.SX32 R5, R5, R27.reuse, 0x1, P2 ;  /* 0x0000001b05057211 */ /* 0x080fe200010f0eff */
[----:B----4-:R0:W-:Y:S01]  /*1db0*/  STL [R1+0x310], R11 ;  /* 0x0003100b01007387 */ /* 0x0101e20000100800 */
[----:B-1----:R-:W-:Y:S01]  /*1dc0*/  IMAD R8, R0, 0x1c, RZ ;  /* 0x0000001c00087824 */ /* 0x002fe200078e02ff */
[----:B------:R-:W-:Y:S02]  /*1dd0*/  LEA.HI.X.SX32 R3, R3, R27, 0x1, P0 ;  /* 0x0000001b03037211 */ /* 0x000fe400000f0eff */
[----:B-----5:R1:W-:Y:S04]  /*1de0*/  STL [R1+0x300], R12 ;  /* 0x0003000c01007387 */ /* 0x0203e80000100800 */
[----:B0-----:R0:W4:Y:S04]  /*1df0*/  LDG.E.U16 R11, [R4.64] ;  /* 0x00000006040b7981 */ /* 0x001128000c1e1500 */
[----:B-1----:R1:W5:Y:S01]  /*1e00*/  LDG.E.U16 R12, [R2.64] ;  /* 0x00000006020c7981 */ /* 0x002362000c1e1500 */
[----:B0-----:R-:W-:-:S02]  /*1e10*/  IADD3 R4, P0, R8, R26, RZ ;  /* 0x0000001a08047210 */ /* 0x001fc40007f1e0ff */
[----:B-1----:R-:W-:Y:S02]  /*1e20*/  IADD3 R2, P1, R21, R26, RZ ;  /* 0x0000001a15027210 */ /* 0x002fe40007f3e0ff */
[-C--:B------:R-:W-:Y:S02]  /*1e30*/  LEA.HI.X.SX32 R5, R10, R27.reuse, 0x1, P0 ;  /* 0x0000001b0a057211 */ /* 0x080fe400000f0eff */
[----:B------:R-:W-:-:S03]  /*1e40*/  LEA.HI.X.SX32 R3, R8, R27, 0x1, P1 ;  /* 0x0000001b08037211 */ /* 0x000fc600008f0eff */
[----:B------:R0:W5:Y:S01]  /*1e50*/  LDG.E.U16 R28, [R4.64] ;  /* 0x00000006041c7981 */ /* 0x000162000c1e1500 */
[C---:B------:R-:W-:Y:S02]  /*1e60*/  IMAD R9, R0.reuse, 0x16, RZ ;  /* 0x0000001600097824 */ /* 0x040fe400078e02ff */
[C---:B--2---:R-:W-:Y:S02]  /*1e70*/  IMAD R7, R0.reuse, 0xb, RZ ;  /* 0x0000000b00077824 */ /* 0x044fe400078e02ff */
[----:B------:R-:W-:Y:S01]  /*1e80*/  IMAD R10, R0, 0x2c, RZ ;  /* 0x0000002c000a7824 */ /* 0x000fe200078e02ff */
[----:B------:R-:W-:-:S04]  /*1e90*/  IADD3 R6, P0, R9, R26, RZ ;  /* 0x0000001a09067210 */ /* 0x000fc80007f1e0ff */
[----:B0-----:R-:W-:Y:S02]  /*1ea0*/  IADD3 R4, P1, R10, R26, RZ ;  /* 0x0000001a0a047210 */ /* 0x001fe40007f3e0ff */
[-C--:B------:R-:W-:Y:S02]  /*1eb0*/  LEA.HI.X.SX32 R7, R7, R27.reuse, 0x1, P0 ;  /* 0x0000001b07077211 */ /* 0x080fe400000f0eff */
[----:B------:R-:W-:Y:S01]  /*1ec0*/  LEA.HI.X.SX32 R5, R9, R27, 0x1, P1 ;  /* 0x0000001b09057211 */ /* 0x000fe200008f0eff */
[----:B---3--:R-:W-:Y:S04]  /*1ed0*/  STL [R1+0x308], R13 ;  /* 0x0003080d01007387 */ /* 0x008fe80000100800 */
[----:B------:R0:W-:Y:S04]  /*1ee0*/  STL [R1+0x304], R18 ;  /* 0x0003041201007387 */ /* 0x0001e80000100800 */
[----:B0-----:R0:W2:Y:S01]  /*1ef0*/  LDG.E.U16 R18, [R2.64] ;  /* 0x0000000602127981 */ /* 0x0010a2000c1e1500 */
[----:B------:R-:W-:-:S03]  /*1f00*/  IMAD R13, R0, 0x58, RZ ;  /* 0x00000058000d7824 */ /* 0x000fc600078e02ff */
[----:B------:R1:W-:Y:S02]  /*1f10*/  STL [R1+0x2fc], R16 ;  /* 0x0002fc1001007387 */ /* 0x0003e40000100800 */
[----:B0-----:R-:W-:-:S04]  /*1f20*/  IADD3 R2, P0, R13, R26, RZ ;  /* 0x0000001a0d027210 */ /* 0x001fc80007f1e0ff */
[----:B------:R-:W-:Y:S01]  /*1f30*/  LEA.HI.X.SX32 R3, R10, R27, 0x1, P0 ;  /* 0x0000001b0a037211 */ /* 0x000fe200000f0eff */
[----:B-1----:R0:W3:Y:S04]  /*1f40*/  LDG.E.U16 R16, [R6.64] ;  /* 0x0000000606107981 */ /* 0x0020e8000c1e1500 */
[----:B------:R1:W-:Y:S04]  /*1f50*/  STL [R1+0x2f4], R24 ;  /* 0x0002f41801007387 */ /* 0x0003e80000100800 */
[----:B------:R0:W-:Y:S04]  /*1f60*/  STL [R1+0x2f0], R15 ;  /* 0x0002f00f01007387 */ /* 0x0001e80000100800 */
[----:B-1----:R1:W3:Y:S04]  /*1f70*/  LDG.E.U16 R24, [R4.64] ;  /* 0x0000000604187981 */ /* 0x0022e8000c1e1500 */
[----:B0-----:R0:W3:Y:S01]  /*1f80*/  LDG.E.U16 R15, [R2.64] ;  /* 0x00000006020f7981 */ /* 0x0010e2000c1e1500 */
[----:B------:R-:W-:-:S02]  /*1f90*/  IMAD R9, R0, 0x1e, RZ ;  /* 0x0000001e00097824 */ /* 0x000fc400078e02ff */
[----:B-1----:R-:W-:-:S03]  /*1fa0*/  IMAD R4, R0, 0xf, RZ ;  /* 0x0000000f00047824 */ /* 0x002fc600078e02ff */
[-C--:B------:R-:W-:Y:S01]  /*1fb0*/  IADD3 R6, P0, R9, R26.reuse, RZ ;  /* 0x0000001a09067210 */ /* 0x080fe20007f1e0ff */
[----:B------:R-:W-:Y:S01]  /*1fc0*/  IMAD R5, R0, 0x3c, RZ ;  /* 0x0000003c00057824 */ /* 0x000fe200078e02ff */
[----:B----4-:R1:W-:Y:S02]  /*1fd0*/  STL [R1+0x2ec], R11 ;  /* 0x0002ec0b01007387 */ /* 0x0103e40000100800 */
[-C--:B------:R-:W-:Y:S01]  /*1fe0*/  LEA.HI.X.SX32 R7, R4, R27.reuse, 0x1, P0 ;  /* 0x0000001b04077211 */ /* 0x080fe200000f0eff */
[C---:B0-----:R-:W-:Y:S01]  /*1ff0*/  IMAD R3, R0.reuse, 0x13, RZ ;  /* 0x0000001300037824 */ /* 0x041fe200078e02ff */
[-C--:B------:R-:W-:Y:S02]  /*2000*/  IADD3 R8, P1, R5, R26.reuse, RZ ;  /* 0x0000001a05087210 */ /* 0x080fe40007f3e0ff */
[----:B------:R-:W-:Y:S01]  /*2010*/  IADD3 R4, P2, R25, R26, RZ ;  /* 0x0000001a19047210 */ /* 0x000fe20007f5e0ff */
[----:B------:R0:W4:Y:S01]  /*2020*/  LDG.E.U16 R21, [R6.64] ;  /* 0x0000000606157981 */ /* 0x000122000c1e1500 */
[----:B-1----:R-:W-:Y:S01]  /*2030*/  IMAD R11, R0, 0x26, RZ ;  /* 0x00000026000b7824 */ /* 0x002fe200078e02ff */
[----:B------:R-:W-:-:S04]  /*2040*/  LEA.HI.X.SX32 R9, R9, R27, 0x1, P1 ;  /* 0x0000001b09097211 */ /* 0x000fc800008f0eff */
[----:B------:R-:W-:Y:S02]  /*2050*/  IADD3 R2, P0, R11, R26, RZ ;  /* 0x0000001a0b027210 */ /* 0x000fe40007f1e0ff */
[-C--:B------:R-:W-:Y:S02]  /*2060*/  LEA.HI.X.SX32 R5, R5, R27.reuse, 0x1, P2 ;  /* 0x0000001b05057211 */ /* 0x080fe400010f0eff */
[----:B------:R-:W-:Y:S01]  /*2070*/  LEA.HI.X.SX32 R3, R3, R27, 0x1, P0 ;  /* 0x0000001b03037211 */ /* 0x000fe200000f0eff */
[----:B-----5:R1:W-:Y:S04]  /*2080*/  STL [R1+0x350], R12 ;  /* 0x0003500c01007387 */ /* 0x0203e80000100800 */
[----:B------:R5:W-:Y:S04]  /*2090*/  STL [R1+0x2e8], R28 ;  /* 0x0002e81c01007387 */ /* 0x000be80000100800 */
[----:B-1----:R1:W4:Y:S04]  /*20a0*/  LDG.E.U16 R12, [R8.64] ;  /* 0x00000006080c7981 */ /* 0x002328000c1e1500 */
[----:B-----5:R5:W4:Y:S01]  /*20b0*/  LDG.E.U16 R28, [R4.64] ;  /* 0x00000006041c7981 */ /* 0x020b22000c1e1500 */
[----:B------:R-:W-:-:S02]  /*20c0*/  IMAD R13, R0, 0x98, RZ ;  /* 0x00000098000d7824 */ /* 0x000fc400078e02ff */
[C---:B-1----:R-:W-:Y:S02]  /*20d0*/  IMAD R9, R0.reuse, 0x4c, RZ ;  /* 0x0000004c00097824 */ /* 0x042fe400078e02ff */
[C---:B0-----:R-:W-:Y:S01]  /*20e0*/  IMAD R7, R0.reuse, 0x2e, RZ ;  /* 0x0000002e00077824 */ /* 0x041fe200078e02ff */
[-C--:B------:R-:W-:Y:S01]  /*20f0*/  IADD3 R8, P2, R13, R26.reuse, RZ ;  /* 0x0000001a0d087210 */ /* 0x080fe20007f5e0ff */
[----:B-----5:R-:W-:Y:S01]  /*2100*/  IMAD R5, R0, 0x17, RZ ;  /* 0x0000001700057824 */ /* 0x020fe200078e02ff */
[----:B--2---:R0:W-:Y:S04]  /*2110*/  STL [R1+0x2dc], R18 ;  /* 0x0002dc1201007387 */ /* 0x0041e80000100800 */
[----:B0-----:R0:W2:Y:S02]  /*2120*/  LDG.E.U16 R18, [R2.64] ;  /* 0x0000000602127981 */ /* 0x0010a4000c1e1500 */
[----:B0-----:R-:W-:-:S04]  /*2130*/  IADD3 R2, P0, R9, R26, RZ ;  /* 0x0000001a09027210 */ /* 0x001fc80007f1e0ff */
[-C--:B------:R-:W-:Y:S02]  /*2140*/  LEA.HI.X.SX32 R3, R11, R27.reuse, 0x1, P0 ;  /* 0x0000001b0b037211 */ /* 0x080fe400000f0eff */
[----:B------:R-:W-:Y:S01]  /*2150*/  IADD3 R4, P0, R7, R26, RZ ;  /* 0x0000001a07047210 */ /* 0x000fe20007f1e0ff */
[----:B---3--:R0:W-:Y:S01]  /*2160*/  STL [R1+0x2e4], R16 ;  /* 0x0002e41001007387 */ /* 0x0081e20000100800 */
[-C--:B------:R-:W-:Y:S02]  /*2170*/  LEA.HI.X.SX32 R9, R9, R27.reuse, 0x1, P2 ;  /* 0x0000001b09097211 */ /* 0x080fe400010f0eff */
[----:B------:R-:W-:-:S03]  /*2180*/  LEA.HI.X.SX32 R5, R5, R27, 0x1, P0 ;  /* 0x0000001b05057211 */ /* 0x000fc600000f0eff */
[----:B------:R1:W3:Y:S04]  /*2190*/  LDG.E.U16 R25, [R8.64] ;  /* 0x0000000608197981 */ /* 0x0002e8000c1e1500 */
[----:B0-----:R0:W5:Y:S04]  /*21a0*/  LDG.E.U16 R16, [R2.64] ;  /* 0x0000000602107981 */ /* 0x001168000c1e1500 */
[----:B------:R-:W-:Y:S04]  /*21b0*/  STL [R1+0x2e0], R24 ;  /* 0x0002e01801007387 */ /* 0x000fe80000100800 */
[----:B------:R0:W-:Y:S04]  /*21c0*/  STL [R1+0x2d8], R15 ;  /* 0x0002d80f01007387 */ /* 0x0001e80000100800 */
[----:B0-----:R0:W3:Y:S01]  /*21d0*/  LDG.E.U16 R15, [R4.64] ;  /* 0x00000006040f7981 */ /* 0x0010e2000c1e1500 */
[----:B------:R-:W-:-:S02]  /*21e0*/  IMAD R10, R0, 0x5c, RZ ;  /* 0x0000005c000a7824 */ /* 0x000fc400078e02ff */
[----:B------:R-:W-:-:S03]  /*21f0*/  IMAD R13, R0, 0xb8, RZ ;  /* 0x000000b8000d7824 */ /* 0x000fc600078e02ff */
[CC--:B------:R-:W-:Y:S02]  /*2200*/  IADD3 R6, P1, R10.reuse, R26.reuse, RZ ;  /* 0x0000001a0a067210 */ /* 0x0c0fe40007f3e0ff */
[----:B------:R-:W-:Y:S02]  /*2210*/  IADD3 R2, P2, R13, R26, RZ ;  /* 0x0000001a0d027210 */ /* 0x000fe40007f5e0ff */
[-C--:B------:R-:W-:Y:S02]  /*2220*/  LEA.HI.X.SX32 R7, R7, R27.reuse, 0x1, P1 ;  /* 0x0000001b07077211 */ /* 0x080fe400008f0eff */
[----:B------:R-:W-:-:S03]  /*2230*/  LEA.HI.X.SX32 R3, R10, R27, 0x1, P2 ;  /* 0x0000001b0a037211 */ /* 0x000fc600010f0eff */
[----:B------:R0:W3:Y:S04]  /*2240*/  LDG.E.U16 R24, [R6.64] ;  /* 0x0000000606187981 */ /* 0x0000e8000c1e1500 */
[----:B----4-:R4:W-:Y:S01]  /*2250*/  STL [R1+0x334], R21 ;  /* 0x0003341501007387 */ /* 0x0109e20000100800 */
[----:B0-----:R-:W-:-:S03]  /*2260*/  IMAD R7, R0, 0x36, RZ ;  /* 0x0000003600077824 */ /* 0x001fc600078e02ff */
[----:B----4-:R0:W4:Y:S02]  /*2270*/  LDG.E.U16 R21, [R2.64] ;  /* 0x0000000602157981 */ /* 0x010124000c1e1500 */
[----:B------:R-:W-:Y:S01]  /*2280*/  IADD3 R4, P0, R7, R26, RZ ;  /* 0x0000001a07047210 */ /* 0x000fe20007f1e0ff */
[----:B0-----:R-:W-:Y:S01]  /*2290*/  IMAD R2, R0, 0x1b, RZ ;  /* 0x0000001b00027824 */ /* 0x001fe200078e02ff */
[----:B------:R0:W-:Y:S04]  /*22a0*/  STL [R1+0x2d0], R12 ;  /* 0x0002d00c01007387 */ /* 0x0001e80000100800 */
[----:B------:R-:W-:Y:S01]  /*22b0*/  LEA.HI.X.SX32 R5, R2, R27, 0x1, P0 ;  /* 0x0000001b02057211 */ /* 0x000fe200000f0eff */
[----:B------:R0:W-:Y:S01]  /*22c0*/  STL [R1+0x2cc], R28 ;  /* 0x0002cc1c01007387 */ /* 0x0001e20000100800 */
[----:B------:R-:W-:-:S02]  /*22d0*/  IMAD R3, R0, 0x6c, RZ ;  /* 0x0000006c00037824 */ /* 0x000fc400078e02ff */
[C---:B------:R-:W-:Y:S02]  /*22e0*/  IMAD R13, R0.reuse, 0xd8, RZ ;  /* 0x000000d8000d7824 */ /* 0x040fe400078e02ff */
[C---:B------:R-:W-:Y:S01]  /*22f0*/  IMAD R10, R0.reuse, 0x3e, RZ ;  /* 0x0000003e000a7824 */ /* 0x040fe200078e02ff */
[-C--:B-1----:R-:W-:Y:S01]  /*2300*/  IADD3 R8, P1, R3, R26.reuse, RZ ;  /* 0x0000001a03087210 */ /* 0x082fe20007f3e0ff */
[C---:B------:R-:W-:Y:S01]  /*2310*/  IMAD R11, R0.reuse, 0x7c, RZ ;  /* 0x0000007c000b7824 */ /* 0x040fe200078e02ff */
[-C--:B------:R-:W-:Y:S01]  /*2320*/  IADD3 R6, P2, R13, R26.reuse, RZ ;  /* 0x0000001a0d067210 */ /* 0x080fe20007f5e0ff */
[----:B0-----:R-:W-:Y:S01]  /*2330*/  IMAD R12, R0, 0x1f, RZ ;  /* 0x0000001f000c7824 */ /* 0x001fe200078e02ff */
[----:B------:R-:W-:Y:S02]  /*2340*/  IADD3 R2, P0, R10, R26, RZ ;  /* 0x0000001a0a027210 */ /* 0x000fe40007f1e0ff */
[-C--:B------:R-:W-:Y:S02]  /*2350*/  LEA.HI.X.SX32 R9, R7, R27.reuse, 0x1, P1 ;  /* 0x0000001b07097211 */ /* 0x080fe400008f0eff */
[----:B------:R-:W-:-:S02]  /*2360*/  LEA.HI.X.SX32 R7, R3, R27, 0x1, P2 ;  /* 0x0000001b03077211 */ /* 0x000fc400010f0eff */
[----:B------:R-:W-:Y:S01]  /*2370*/  LEA.HI.X.SX32 R3, R12, R27, 0x1, P0 ;  /* 0x0000001b0c037211 */ /* 0x000fe200000f0eff */
[----:B------:R0:W4:Y:S04]  /*2380*/  LDG.E.U16 R28, [R8.64] ;  /* 0x00000006081c7981 */ /* 0x000128000c1e1500 */
[----:B--2---:R1:W-:Y:S04]  /*2390*/  STL [R1+0x2d4], R18 ;  /* 0x0002d41201007387 */ /* 0x0043e80000100800 */
[----:B-1----:R1:W2:Y:S02]  /*23a0*/  LDG.E.U16 R18, [R4.64] ;  /* 0x0000000604127981 */ /* 0x0022a4000c1e1500 */
[----:B-1----:R-:W-:-:S04]  /*23b0*/  IADD3 R4, P1, R11, R26, RZ ;  /* 0x0000001a0b047210 */ /* 0x002fc80007f3e0ff */
[----:B------:R-:W-:Y:S01]  /*23c0*/  LEA.HI.X.SX32 R5, R10, R27, 0x1, P1 ;  /* 0x0000001b0a057211 */ /* 0x000fe200008f0eff */
[----:B-----5:R1:W-:Y:S04]  /*23d0*/  STL [R1+0x2c8], R16 ;  /* 0x0002c81001007387 */ /* 0x0203e80000100800 */
[----:B---3--:R3:W-:Y:S04]  /*23e0*/  STL [R1+0x2c0], R25 ;  /* 0x0002c01901007387 */ /* 0x0087e80000100800 */
[----:B-1----:R1:W5:Y:S04]  /*23f0*/  LDG.E.U16 R16, [R6.64] ;  /* 0x0000000606107981 */ /* 0x002368000c1e1500 */
[----:B---3--:R3:W5:Y:S04]  /*2400*/  LDG.E.U16 R25, [R2.64] ;  /* 0x0000000602197981 */ /* 0x008768000c1e1500 */
[----:B------:R0:W-:Y:S04]  /*2410*/  STL [R1+0x314], R15 ;  /* 0x0003140f01007387 */ /* 0x0001e80000100800 */
[----:B0-----:R0:W5:Y:S01]  /*2420*/  LDG.E.U16 R15, [R4.64] ;  /* 0x00000006040f7981 */ /* 0x001162000c1e1500 */
[----:B------:R-:W-:-:S02]  /*2430*/  IMAD R13, R0, 0xf8, RZ ;  /* 0x000000f8000d7824 */ /* 0x000fc400078e02ff */
[C---:B---3--:R-:W-:Y:S01]  /*2440*/  IMAD R2, R0.reuse, 0x104, RZ ;  /* 0x0000010400027824 */ /* 0x048fe200078e02ff */
[CC--:B-1----:R-:W-:Y:S02]  /*2450*/  LEA R6, P0, R0.reuse, R26.reuse, 0x2 ;  /* 0x0000001a00067211 */ /* 0x0c2fe400078010ff */
[-C--:B------:R-:W-:Y:S01]  /*2460*/  IADD3 R8, P1, R13, R26.reuse, RZ ;  /* 0x0000001a0d087210 */ /* 0x080fe20007f3e0ff */
[----:B------:R-:W-:Y:S01]  /*2470*/  IMAD R3, R0, 0x114, RZ ;  /* 0x0000011400037824 */ /* 0x000fe200078e02ff */
[-C--:B0-----:R-:W-:Y:S02]  /*2480*/  IADD3 R4, P2, R2, R26.reuse, RZ ;  /* 0x0000001a02047210 */ /* 0x081fe40007f5e0ff */
[-C--:B------:R-:W-:Y:S01]  /*2490*/  LEA.HI.X.SX32 R9, R11, R27.reuse, 0x1, P1 ;  /* 0x0000001b0b097211 */ /* 0x080fe200008f0eff */
[----:B------:R-:W-:Y:S01]  /*24a0*/  IMAD R10, R0, 0x8a, RZ ;  /* 0x0000008a000a7824 */ /* 0x000fe200078e02ff */
[-C--:B------:R-:W-:Y:S02]  /*24b0*/  LEA.HI.X.SX32 R7, R14, R27.reuse, 0x1, P0 ;  /* 0x0000001b0e077211 */ /* 0x080fe400000f0eff */
[----:B------:R-:W-:Y:S01]  /*24c0*/  LEA.HI.X.SX32 R5, R17, R27, 0x1, P2 ;  /* 0x0000001b11057211 */ /* 0x000fe200010f0eff */
[----:B------:R0:W-:Y:S01]  /*24d0*/  STL [R1+0x2c4], R24 ;  /* 0x0002c41801007387 */ /* 0x0001e20000100800 */
[----:B------:R-:W-:-:S03]  /*24e0*/  IADD3 R2, P1, R3, R26, RZ ;  /* 0x0000001a03027210 */ /* 0x000fc60007f3e0ff */
[----:B----4-:R1:W-:Y:S01]  /*24f0*/  STL [R1+0x2bc], R21 ;  /* 0x0002bc1501007387 */ /* 0x0103e20000100800 */
[----:B------:R-:W-:-:S03]  /*2500*/  LEA.HI.X.SX32 R3, R10, R27, 0x1, P1 ;  /* 0x0000001b0a037211 */ /* 0x000fc600008f0eff */
[----:B0-----:R0:W3:Y:S04]  /*2510*/  LDG.E.U16 R24, [R8.64] ;  /* 0x0000000608187981 */ /* 0x0010e8000c1e1500 */
[----:B-1----:R1:W4:Y:S04]  /*2520*/  LDG.E.U16 R21, [R6.64] ;  /* 0x0000000606157981 */ /* 0x002328000c1e1500 */
[----:B------:R2:W3:Y:S01]  /*2530*/  LDG.E.U16 R17, [R2.64] ;  /* 0x0000000602117981 */ /* 0x0004e2000c1e1500 */
[C---:B0-----:R-:W-:Y:S02]  /*2540*/  IMAD R8, R0.reuse, 0x134, RZ ;  /* 0x0000013400087824 */ /* 0x041fe400078e02ff */
[----:B------:R-:W-:-:S02]  /*2550*/  IMAD R12, R0, 0x45, RZ ;  /* 0x00000045000c7824 */ /* 0x000fc400078e02ff */
[----:B-1----:R-:W-:Y:S01]  /*2560*/  IMAD R7, R0, 0x144, RZ ;  /* 0x0000014400077824 */ /* 0x002fe200078e02ff */
[----:B------:R-:W-:Y:S01]  /*2570*/  IADD3 R8, P2, R8, R26, RZ ;  /* 0x0000001a08087210 */ /* 0x000fe20007f5e0ff */
[C---:B------:R-:W-:Y:S01]  /*2580*/  IMAD R11, R0.reuse, 0x4d, RZ ;  /* 0x0000004d000b7824 */ /* 0x040fe200078e02ff */
[----:B--2---:R0:W-:Y:S04]  /*2590*/  STL [R1+0x2b8], R18 ;  /* 0x0002b81201007387 */ /* 0x0041e80000100800 */
[----:B0-----:R0:W2:Y:S02]  /*25a0*/  LDG.E.U16 R18, [R4.64] ;  /* 0x0000000604127981 */ /* 0x0010a4000c1e1500 */
[C---:B0-----:R-:W-:Y:S02]  /*25b0*/  IMAD R4, R0.reuse, 0x124, RZ ;  /* 0x0000012400047824 */ /* 0x041fe400078e02ff */
[----:B------:R-:W-:-:S03]  /*25c0*/  IMAD R5, R0, 0x9a, RZ ;  /* 0x0000009a00057824 */ /* 0x000fc600078e02ff */
[-C--:B------:R-:W-:Y:S01]  /*25d0*/  IADD3 R2, P0, R4, R26.reuse, RZ ;  /* 0x0000001a04027210 */ /* 0x080fe20007f1e0ff */
[----:B------:R-:W-:Y:S03]  /*25e0*/  STL [R1+0x2b4], R28 ;  /* 0x0002b41c01007387 */ /* 0x000fe60000100800 */
[-C--:B------:R-:W-:Y:S01]  /*25f0*/  LEA.HI.X.SX32 R3, R20, R27.reuse, 0x1, P0 ;  /* 0x0000001b14037211 */ /* 0x080fe200000f0eff */
[----:B-----5:R0:W-:Y:S01]  /*2600*/  STL [R1+0x2ac], R16 ;  /* 0x0002ac1001007387 */ /* 0x0201e20000100800 */
[-C--:B------:R-:W-:Y:S02]  /*2610*/  IADD3 R6, P0, R10, R26.reuse, RZ ;  /* 0x0000001a0a067210 */ /* 0x080fe40007f1e0ff */
[C---:B------:R-:W-:Y:S02]  /*2620*/  IADD3 R4, P1, R5.reuse, R26, RZ ;  /* 0x0000001a05047210 */ /* 0x040fe40007f3e0ff */
[-C--:B------:R-:W-:Y:S01]  /*2630*/  LEA.HI.X.SX32 R9, R5, R27.reuse, 0x1, P2 ;  /* 0x0000001b05097211 */ /* 0x080fe200010f0eff */
[----:B------:R-:W-:Y:S01]  /*2640*/  STL [R1+0x2f8], R25 ;  /* 0x0002f81901007387 */ /* 0x000fe20000100800 */
[----:B------:R-:W-:-:S03]  /*2650*/  LEA.HI.X.SX32 R5, R11, R27, 0x1, P1 ;  /* 0x0000001b0b057211 */ /* 0x000fc600008f0eff */
[----:B0-----:R0:W5:Y:S04]  /*2660*/  LDG.E.U16 R16, [R2.64] ;  /* 0x0000000602107981 */ /* 0x001168000c1e1500 */
[----:B------:R1:W5:Y:S04]  /*2670*/  LDG.E.U16 R13, [R4.64] ;  /* 0x00000006040d7981 */ /* 0x000368000c1e1500 */
[----:B------:R1:W-:Y:S01]  /*2680*/  STL [R1+0x2b0], R15 ;  /* 0x0002b00f01007387 */ /* 0x0003e20000100800 */
[----:B0-----:R-:W-:Y:S02]  /*2690*/  IADD3 R2, P2, R7, R26, RZ ;  /* 0x0000001a07027210 */ /* 0x001fe40007f5e0ff */
[----:B------:R-:W-:-:S05]  /*26a0*/  LEA.HI.X.SX32 R7, R12, R27, 0x1, P0 ;  /* 0x0000001b0c077211 */ /* 0x000fca00000f0eff */
[----:B------:R0:W5:Y:S04]  /*26b0*/  LDG.E.U16 R14, [R6.64] ;  /* 0x00000006060e7981 */ /* 0x000168000c1e1500 */
[----:B-1----:R1:W5:Y:S01]  /*26c0*/  LDG.E.U16 R15, [R8.64] ;  /* 0x00000006080f7981 */ /* 0x002362000c1e1500 */
[----:B------:R-:W-:-:S05]  /*26d0*/  LEA.HI.X.SX32 R3, R22, R27, 0x1, P2 ;  /* 0x0000001b16037211 */ /* 0x000fca00010f0eff */
[----:B------:R4:W5:Y:S01]  /*26e0*/  LDG.E.U16 R12, [R2.64] ;  /* 0x00000006020c7981 */ /* 0x000962000c1e1500 */
[C---:B0-----:R-:W-:Y:S02]  /*26f0*/  IMAD R6, R0.reuse, 0x154, RZ ;  /* 0x0000015400067824 */ /* 0x041fe400078e02ff */
[C---:B------:R-:W-:Y:S02]  /*2700*/  IMAD R5, R0.reuse, 0xaa, RZ ;  /* 0x000000aa00057824 */ /* 0x040fe400078e02ff */
[----:B------:R-:W-:Y:S01]  /*2710*/  IMAD R4, R0, 0x164, RZ ;  /* 0x0000016400047824 */ /* 0x000fe200078e02ff */
[-C--:B------:R-:W-:Y:S01]  /*2720*/  IADD3 R6, P1, R6, R26.reuse, RZ ;  /* 0x0000001a06067210 */ /* 0x080fe20007f3e0ff */
[C---:B------:R-:W-:Y:S01]  /*2730*/  IMAD R10, R0.reuse, 0xba, RZ ;  /* 0x000000ba000a7824 */ /* 0x040fe200078e02ff */
[CC--:B-1----:R-:W-:Y:S01]  /*2740*/  IADD3 R8, P0, R5.reuse, R26.reuse, RZ ;  /* 0x0000001a05087210 */ /* 0x0c2fe20007f1e0ff */
[----:B----4-:R-:W-:Y:S01]  /*2750*/  IMAD R2, R0, 0x55, RZ ;  /* 0x0000005500027824 */ /* 0x010fe200078e02ff */
[----:B------:R-:W-:Y:S01]  /*2760*/  IADD3 R4, P2, R4, R26, RZ ;  /* 0x0000001a04047210 */ /* 0x000fe20007f5e0ff */
[----:B------:R-:W-:Y:S01]  /*2770*/  IMAD R3, R0, 0x5d, RZ ;  /* 0x0000005d00037824 */ /* 0x000fe200078e02ff */
[----:B------:R-:W-:-:S02]  /*2780*/  LEA.HI.X.SX32 R7, R5, R27, 0x1, P1 ;  /* 0x0000001b05077211 */ /* 0x000fc400008f0eff */
[-C--:B------:R-:W-:Y:S02]  /*2790*/  LEA.HI.X.SX32 R9, R2, R27.reuse, 0x1, P0 ;  /* 0x0000001b02097211 */ /* 0x080fe400000f0eff */
[----:B------:R-:W-:Y:S01]  /*27a0*/  LEA.HI.X.SX32 R5, R23, R27, 0x1, P2 ;  /* 0x0000001b17057211 */ /* 0x000fe200010f0eff */
[----:B---3--:R-:W-:Y:S01]  /*27b0*/  STL [R1+0x2a4], R24 ;  /* 0x0002a41801007387 */ /* 0x008fe20000100800 */
[----:B------:R-:W-:-:S03]  /*27c0*/  IADD3 R2, P0, R10, R26, RZ ;  /* 0x0000001a0a027210 */ /* 0x000fc60007f1e0ff */
[----:B------:R0:W-:Y:S01]  /*27d0*/  STL [R1+0x2a8], R21 ;  /* 0x0002a81501007387 */ /* 0x0001e20000100800 */
[----:B------:R-:W-:-:S03]  /*27e0*/  LEA.HI.X.SX32 R3, R3, R27, 0x1, P0 ;  /* 0x0000001b03037211 */ /* 0x000fc600000f0eff */
[----:B------:R1:W3:Y:S01]  /*27f0*/  LDG.E.U16 R22, [R8.64] ;  /* 0x0000000608167981 */ /* 0x0002e2000c1e1500 */
[----:B------:R-:W-:-:S03]  /*2800*/  IMAD R11, R0, 0x65, RZ ;  /* 0x00000065000b7824 */ /* 0x000fc600078e02ff */
[----:B0-----:R0:W4:Y:S01]  /*2810*/  LDG.E.U16 R21, [R6.64] ;  /* 0x0000000606157981 */ /* 0x001122000c1e1500 */
[----:B-1----:R-:W-:-:S05]  /*2820*/  IMAD R8, R0, 0x184, RZ ;  /* 0x0000018400087824 */ /* 0x002fca00078e02ff */
[----:B------:R-:W-:Y:S01]  /*2830*/  IADD3 R8, P1, R8, R26, RZ ;  /* 0x0000001a08087210 */ /* 0x000fe20007f3e0ff */
[----:B0-----:R-:W-:-:S03]  /*2840*/  IMAD R7, R0, 0x1a4, RZ ;  /* 0x000001a400077824 */ /* 0x001fc600078e02ff */
[----:B------:R-:W-:Y:S01]  /*2850*/  LEA.HI.X.SX32 R9, R29, R27, 0x1, P1 ;  /* 0x0000001b1d097211 */ /* 0x000fe200008f0eff */
[----:B--2---:R0:W-:Y:S04]  /*2860*/  STL [R1+0x2a0], R18 ;  /* 0x0002a01201007387 */ /* 0x0041e80000100800 */
[----:B------:R1:W-:Y:S04]  /*2870*/  STL [R1+0x29c], R17 ;  /* 0x00029c1101007387 */ /* 0x0003e80000100800 */
[----:B0-----:R0:W2:Y:S04]  /*2880*/  LDG.E.U16 R18, [R4.64] ;  /* 0x0000000604127981 */ /* 0x0010a8000c1e1500 */
[----:B-1----:R1:W2:Y:S01]  /*2890*/  LDG.E.U16 R17, [R2.64] ;  /* 0x0000000602117981 */ /* 0x0022a2000c1e1500 */
[----:B0-----:R-:W-:-:S02]  /*28a0*/  IMAD R4, R0, 0x174, RZ ;  /* 0x0000017400047824 */ /* 0x001fc400078e02ff */
[----:B------:R-:W-:-:S03]  /*28b0*/  IMAD R5, R0, 0xca, RZ ;  /* 0x000000ca00057824 */ /* 0x000fc600078e02ff */
[----:B-1----:R-:W-:-:S04]  /*28c0*/  IADD3 R2, P0, R4, R26, RZ ;  /* 0x0000001a04027210 */ /* 0x002fc80007f1e0ff */
[----:B------:R-:W-:Y:S02]  /*28d0*/  LEA.HI.X.SX32 R3, R10, R27, 0x1, P0 ;  /* 0x0000001b0a037211 */ /* 0x000fe400000f0eff */
[----:B------:R-:W-:-:S03]  /*28e0*/  IADD3 R6, P0, R5, R26, RZ ;  /* 0x0000001a05067210 */ /* 0x000fc60007f1e0ff */
[----:B------:R0:W2:Y:S01]  /*28f0*/  LDG.E.U16 R20, [R2.64] ;  /* 0x0000000602147981 */ /* 0x0000a2000c1e1500 */
[----:B------:R-:W-:-:S03]  /*2900*/  IMAD R4, R0, 0x194, RZ ;  /* 0x0000019400047824 */ /* 0x000fc600078e02ff */
[----:B-----5:R1:W-:Y:S01]  /*2910*/  STL [R1+0x298], R16 ;  /* 0x0002981001007387 */ /* 0x0203e20000100800 */
[-C--:B0-----:R-:W-:Y:S02]  /*2920*/  IADD3 R2, P1, R7, R26.reuse, RZ ;  /* 0x0000001a07027210 */ /* 0x081fe40007f3e0ff */
[----:B------:R-:W-:Y:S01]  /*2930*/  LEA.HI.X.SX32 R7, R11, R27, 0x1, P0 ;  /* 0x0000001b0b077211 */ /* 0x000fe200000f0eff */
[----:B-1----:R0:W5:Y:S04]  /*2940*/  LDG.E.U16 R16, [R8.64] ;  /* 0x0000000608107981 */ /* 0x002168000c1e1500 */
[----:B------:R1:W-:Y:S01]  /*2950*/  STL [R1+0x28c], R15 ;  /* 0x00028c0f01007387 */ /* 0x0003e20000100800 */
[----:B------:R-:W-:-:S03]  /*2960*/  IADD3 R4, P2, R4, R26, RZ ;  /* 0x0000001a04047210 */ /* 0x000fc60007f5e0ff */
[----:B------:R-:W-:Y:S04]  /*2970*/  STL [R1+0x294], R14 ;  /* 0x0002940e01007387 */ /* 0x000fe80000100800 */
[----:B-1----:R1:W5:Y:S04]  /*2980*/  LDG.E.U16 R15, [R6.64] ;  /* 0x00000006060f7981 */ /* 0x002368000c1e1500 */
[----:B------:R0:W-:Y:S01]  /*2990*/  STL [R1+0x290], R13 ;  /* 0x0002900d01007387 */ /* 0x0001e20000100800 */
[----:B------:R-:W-:Y:S01]  /*29a0*/  LEA.HI.X.SX32 R5, R5, R27, 0x1, P2 ;  /* 0x0000001b05057211 */ /* 0x000fe200010f0eff */
[----:B0-----:R-:W-:-:S02]  /*29b0*/  IMAD R13, R0, 0xd2, RZ ;  /* 0x000000d2000d7824 */ /* 0x001fc400078e02ff */
[----:B------:R0:W-:Y:S03]  /*29c0*/  STL [R1+0x288], R12 ;  /* 0x0002880c01007387 */ /* 0x0001e60000100800 */
[----:B------:R-:W-:Y:S01]  /*29d0*/  LEA.HI.X.SX32 R3, R13, R27, 0x1, P1 ;  /* 0x0000001b0d037211 */ /* 0x000fe200008f0eff */
[----:B------:R3:W5:Y:S04]  /*29e0*/  LDG.E.U16 R14, [R4.64] ;  /* 0x00000006040e7981 */ /* 0x000768000c1e1500 */
[----:B0-----:R0:W5:Y:S01]  /*29f0*/  LDG.E.U16 R12, [R2.64] ;  /* 0x00000006020c7981 */ /* 0x001162000c1e1500 */
[C---:B-1----:R-:W-:Y:S02]  /*2a00*/  IMAD R6, R0.reuse, 0x1b4, RZ ;  /* 0x000001b400067824 */ /* 0x042fe400078e02ff */
[----:B---3--:R-:W-:-:S02]  /*2a10*/  IMAD R5, R0, 0xda, RZ ;  /* 0x000000da00057824 */ /* 0x008fc400078e02ff */
[----:B------:R-:W-:Y:S01]  /*2a20*/  IMAD R4, R0, 0x1c4, RZ ;  /* 0x000001c400047824 */ /* 0x000fe200078e02ff */
[-C--:B------:R-:W-:Y:S01]  /*2a30*/  IADD3 R6, P1, R6, R26.reuse, RZ ;  /* 0x0000001a06067210 */ /* 0x080fe20007f3e0ff */
[C---:B------:R-:W-:Y:S01]  /*2a40*/  IMAD R13, R0.reuse, 0xe2, RZ ;  /* 0x000000e2000d7824 */ /* 0x040fe200078e02ff */
[CC--:B------:R-:W-:Y:S01]  /*2a50*/  IADD3 R8, P0, R5.reuse, R26.reuse, RZ ;  /* 0x0000001a05087210 */ /* 0x0c0fe20007f1e0ff */
[----:B0-----:R-:W-:Y:S01]  /*2a60*/  IMAD R2, R0, 0x6d, RZ ;  /* 0x0000006d00027824 */ /* 0x001fe200078e02ff */
[----:B------:R-:W-:Y:S01]  /*2a70*/  IADD3 R4, P2, R4, R26, RZ ;  /* 0x0000001a04047210 */ /* 0x000fe20007f5e0ff */
[C---:B------:R-:W-:Y:S01]  /*2a80*/  IMAD R10, R0.reuse, 0xea, RZ ;  /* 0x000000ea000a7824 */ /* 0x040fe200078e02ff */
[-C--:B------:R-:W-:Y:S01]  /*2a90*/  LEA.HI.X.SX32 R7, R5, R27.reuse, 0x1, P1 ;  /* 0x0000001b05077211 */ /* 0x080fe200008f0eff */
[----:B------:R-:W-:Y:S01]  /*2aa0*/  IMAD R3, R0, 0x75, RZ ;  /* 0x0000007500037824 */ /* 0x000fe200078e02ff */
[-C--:B------:R-:W-:Y:S01]  /*2ab0*/  LEA.HI.X.SX32 R9, R2, R27.reuse, 0x1, P0 ;  /* 0x0000001b02097211 */ /* 0x080fe200000f0eff */
[----:B------:R0:W-:Y:S01]  /*2ac0*/  STL [R1+0x284], R22 ;  /* 0x0002841601007387 */ /* 0x0001e20000100800 */
[----:B------:R-:W-:-:S02]  /*2ad0*/  LEA.HI.X.SX32 R5, R13, R27, 0x1, P2 ;  /* 0x0000001b0d057211 */ /* 0x000fc400010f0eff */
[----:B------:R-:W-:Y:S01]  /*2ae0*/  IADD3 R2, P0, R10, R26, RZ ;  /* 0x0000001a0a027210 */ /* 0x000fe20007f1e0ff */
[----:B----4-:R-:W-:Y:S03]  /*2af0*/  STL [R1+0x27c], R21 ;  /* 0x00027c1501007387 */ /* 0x010fe60000100800 */
[----:B------:R-:W-:Y:S01]  /*2b00*/  LEA.HI.X.SX32 R3, R3, R27, 0x1, P0 ;  /* 0x0000001b03037211 */ /* 0x000fe200000f0eff */
[----:B0-----:R0:W3:Y:S04]  /*2b10*/  LDG.E.U16 R22, [R8.64] ;  /* 0x0000000608167981 */ /* 0x0010e8000c1e1500 */
[----:B------:R1:W4:Y:S01]  /*2b20*/  LDG.E.U16 R11, [R2.64] ;  /* 0x00000006020b7981 */ /* 0x000322000c1e1500 */
[----:B------:R-:W-:-:S02]  /*2b30*/  IMAD R13, R0, 0xf2, RZ ;  /* 0x000000f2000d7824 */ /* 0x000fc400078e02ff */
[----:B0-----:R-:W-:-:S05]  /*2b40*/  IMAD R8, R0, 0x1e4, RZ ;  /* 0x000001e400087824 */ /* 0x001fca00078e02ff */
[----:B------:R-:W-:-:S04]  /*2b50*/  IADD3 R8, P2, R8, R26, RZ ;  /* 0x0000001a08087210 */ /* 0x000fc80007f5e0ff */
[----:B------:R-:W-:Y:S01]  /*2b60*/  LEA.HI.X.SX32 R9, R13, R27, 0x1, P2 ;  /* 0x0000001b0d097211 */ /* 0x000fe200010f0eff */
[----:B------:R-:W-:-:S04]  /*2b70*/  IMAD R13, R0, 0x42, RZ ;  /* 0x00000042000d7824 */ /* 0x000fc800078e02ff */
[----:B------:R0:W4:Y:S04]  /*2b80*/  LDG.E.U16 R24, [R8.64] ;  /* 0x0000000608187981 */ /* 0x000128000c1e1500 */
[----:B--2---:R2:W-:Y:S04]  /*2b90*/  STL [R1+0x278], R18 ;  /* 0x0002781201007387 */ /* 0x0045e80000100800 */
[----:B------:R0:W-:Y:S04]  /*2ba0*/  STL [R1+0x280], R17 ;  /* 0x0002801101007387 */ /* 0x0001e80000100800 */
[----:B--2---:R2:W4:Y:S04]  /*2bb0*/  LDG.E.U16 R18, [R6.64] ;  /* 0x0000000606127981 */ /* 0x004528000c1e1500 */
[----:B0-----:R0:W4:Y:S02]  /*2bc0*/  LDG.E.U16 R17, [R4.64] ;  /* 0x0000000604117981 */ /* 0x001124000c1e1500 */
[----:B0-----:R-:W-:-:S02]  /*2bd0*/  IMAD R4, R0, 0x1d4, RZ ;  /* 0x000001d400047824 */ /* 0x001fc400078e02ff */
[----:B------:R0:W-:Y:S01]  /*2be0*/  STL [R1+0x274], R20 ;  /* 0x0002741401007387 */ /* 0x0001e20000100800 */
[----:B------:R-:W-:Y:S02]  /*2bf0*/  IMAD R5, R0, 0xfa, RZ ;  /* 0x000000fa00057824 */ /* 0x000fe400078e02ff */
[----:B-1----:R-:W-:Y:S01]  /*2c00*/  IADD3 R2, P0, R4, R26, RZ ;  /* 0x0000001a04027210 */ /* 0x002fe20007f1e0ff */
[----:B------:R-:W-:-:S03]  /*2c10*/  IMAD R4, R0, 0x1f4, RZ ;  /* 0x000001f400047824 */ /* 0x000fc600078e02ff */
[-C--:B------:R-:W-:Y:S01]  /*2c20*/  LEA.HI.X.SX32 R3, R10, R27.reuse, 0x1, P0 ;  /* 0x0000001b0a037211 */ /* 0x080fe200000f0eff */
[----:B--2---:R-:W-:Y:S01]  /*2c30*/  IMAD R7, R0, 0x7d, RZ ;  /* 0x0000007d00077824 */ /* 0x004fe200078e02ff */
[----:B-----5:R-:W-:Y:S01]  /*2c40*/  STL [R1+0x26c], R16 ;  /* 0x00026c1001007387 */ /* 0x020fe20000100800 */
[-C--:B------:R-:W-:Y:S02]  /*2c50*/  IADD3 R6, P1, R5, R26.reuse, RZ ;  /* 0x0000001a05067210 */ /* 0x080fe40007f3e0ff */
[----:B------:R-:W-:Y:S01]  /*2c60*/  IADD3 R4, P3, R4, R26, RZ ;  /* 0x0000001a04047210 */ /* 0x000fe20007f7e0ff */
[----:B0-----:R0:W2:Y:S01]  /*2c70*/  LDG.E.U16 R20, [R2.64] ;  /* 0x0000000602147981 */ /* 0x0010a2000c1e1500 */
[----:B------:R-:W-:-:S03]  /*2c80*/  LEA.HI.X.SX32 R7, R7, R27, 0x1, P1 ;  /* 0x0000001b07077211 */ /* 0x000fc600008f0eff */
[----:B------:R1:W-:Y:S01]  /*2c90*/  STL [R1+0x270], R15 ;  /* 0x0002700f01007387 */ /* 0x0003e20000100800 */
[----:B------:R-:W-:-:S03]  /*2ca0*/  LEA.HI.X.SX32 R5, R5, R27, 0x1, P3 ;  /* 0x0000001b05057211 */ /* 0x000fc600018f0eff */
[----:B------:R5:W2:Y:S04]  /*2cb0*/  LDG.E.U16 R21, [R6.64] ;  /* 0x0000000606157981 */ /* 0x000aa8000c1e1500 */
[----:B------:R5:W2:Y:S01]  /*2cc0*/  LDG.E.U16 R23, [R4.64] ;  /* 0x0000000604177981 */ /* 0x000aa2000c1e1500 */
[----:B-1----:R-:W-:-:S05]  /*2cd0*/  IMAD R15, R0, 0x84, RZ ;  /* 0x00000084000f7824 */ /* 0x002fca00078e02ff */
[----:B0-----:R-:W-:-:S04]  /*2ce0*/  IADD3 R2, P0, R15, R26, RZ ;  /* 0x0000001a0f027210 */ /* 0x001fc80007f1e0ff */
[----:B------:R-:W-:Y:S01]  /*2cf0*/  LEA.HI.X.SX32 R3, R13, R27, 0x1, P0 ;  /* 0x0000001b0d037211 */ /* 0x000fe200000f0eff */
[----:B------:R-:W-:Y:S04]  /*2d00*/  STL [R1+0x268], R14 ;  /* 0x0002680e01007387 */ /* 0x000fe80000100800 */
[----:B------:R0:W-:Y:S04]  /*2d10*/  STL [R1+0x264], R12 ;  /* 0x0002640c01007387 */ /* 0x0001e80000100800 */
[----:B0-----:R0:W2:Y:S01]  /*2d20*/  LDG.E.U16 R12, [R2.64] ;  /* 0x00000006020c7981 */ /* 0x0010a2000c1e1500 */
[----:B-----5:R-:W-:-:S02]  /*2d30*/  IMAD R5, R0, 0x4a, RZ ;  /* 0x0000004a00057824 */ /* 0x020fc400078e02ff */
[C---:B------:R-:W-:Y:S02]  /*2d40*/  IMAD R14, R0.reuse, 0x94, RZ ;  /* 0x00000094000e7824 */ /* 0x040fe400078e02ff */
[C---:B------:R-:W-:Y:S01]  /*2d50*/  IMAD R10, R0.reuse, 0x5a, RZ ;  /* 0x0000005a000a7824 */ /* 0x040fe200078e02ff */
[-C--:B------:R-:W-:Y:S01]  /*2d60*/  IADD3 R8, P0, R5, R26.reuse, RZ ;  /* 0x0000001a05087210 */ /* 0x080fe20007f1e0ff */
[----:B0-----:R-:W-:Y:S01]  /*2d70*/  IMAD R2, R0, 0x25, RZ ;  /* 0x0000002500027824 */ /* 0x001fe200078e02ff */
[----:B------:R-:W-:Y:S01]  /*2d80*/  IADD3 R6, P1, R14, R26, RZ ;  /* 0x0000001a0e067210 */ /* 0x000fe20007f3e0ff */
[----:B------:R-:W-:-:S03]  /*2d90*/  IMAD R3, R0, 0x2d, RZ ;  /* 0x0000002d00037824 */ /* 0x000fc600078e02ff */
[-C--:B------:R-:W-:Y:S02]  /*2da0*/  LEA.HI.X.SX32 R9, R2, R27.reuse, 0x1, P0 ;  /* 0x0000001b02097211 */ /* 0x080fe400000f0eff */
[-C--:B------:R-:W-:Y:S01]  /*2db0*/  IADD3 R2, P0, R10, R26.reuse, RZ ;  /* 0x0000001a0a027210 */ /* 0x080fe20007f1e0ff */
[----:B---3--:R0:W-:Y:S01]  /*2dc0*/  STL [R1+0x260], R22 ;  /* 0x0002601601007387 */ /* 0x0081e20000100800 */
[C---:B------:R-:W-:Y:S01]  /*2dd0*/  IMAD R16, R0.reuse, 0xa4, RZ ;  /* 0x000000a400107824 */ /* 0x040fe200078e02ff */
[-C--:B------:R-:W-:Y:S02]  /*2de0*/  LEA.HI.X.SX32 R7, R5, R27.reuse, 0x1, P1 ;  /* 0x0000001b05077211 */ /* 0x080fe400008f0eff */
[----:B------:R-:W-:Y:S01]  /*2df0*/  LEA.HI.X.SX32 R3, R3, R27, 0x1, P0 ;  /* 0x0000001b03037211 */ /* 0x000fe200000f0eff */
[----:B------:R-:W-:Y:S01]  /*2e00*/  IMAD R13, R0, 0x52, RZ ;  /* 0x00000052000d7824 */ /* 0x000fe200078e02ff */
[----:B------:R-:W-:-:S03]  /*2e10*/  IADD3 R4, P2, R16, R26, RZ ;  /* 0x0000001a10047210 */ /* 0x000fc60007f5e0ff */
[----:B------:R1:W3:Y:S04]  /*2e20*/  LDG.E.U16 R25, [R2.64] ;  /* 0x0000000602197981 */ /* 0x0002e8000c1e1500 */
[----:B0-----:R0:W5:Y:S01]  /*2e30*/  LDG.E.U16 R22, [R8.64] ;  /* 0x0000000608167981 */ /* 0x001162000c1e1500 */
[----:B------:R-:W-:-:S05]  /*2e40*/  LEA.HI.X.SX32 R5, R13, R27, 0x1, P2 ;  /* 0x0000001b0d057211 */ /* 0x000fca00010f0eff */
[----:B------:R0:W3:Y:S04]  /*2e50*/  LDG.E.U16 R28, [R4.64] ;  /* 0x00000006041c7981 */ /* 0x0000e8000c1e1500 */
[----:B----4-:R-:W-:Y:S04]  /*2e60*/  STL [R1+0x258], R18 ;  /* 0x0002581201007387 */ /* 0x010fe80000100800 */
[----:B------:R4:W-:Y:S04]  /*2e70*/  STL [R1+0x244], R17 ;  /* 0x0002441101007387 */ /* 0x0009e80000100800 */
[----:B------:R0:W-:Y:S01]  /*2e80*/  STL [R1+0x25c], R11 ;  /* 0x00025c0b01007387 */ /* 0x0001e20000100800 */
[----:B----4-:R-:W-:-:S03]  /*2e90*/  IMAD R17, R0, 0xb4, RZ ;  /* 0x000000b400117824 */ /* 0x010fc600078e02ff */
[----:B0-----:R0:W4:Y:S02]  /*2ea0*/  LDG.E.U16 R11, [R6.64] ;  /* 0x00000006060b7981 */ /* 0x001124000c1e1500 */
[----:B-1----:R-:W-:-:S04]  /*2eb0*/  IADD3 R2, P0, R17, R26, RZ ;  /* 0x0000001a11027210 */ /* 0x002fc80007f1e0ff */
[----:B------:R-:W-:Y:S01]  /*2ec0*/  LEA.HI.X.SX32 R3, R10, R27, 0x1, P0 ;  /* 0x0000001b0a037211 */ /* 0x000fe200000f0eff */
[----:B--2---:R-:W-:Y:S04]  /*2ed0*/  STL [R1+0x1c0], R20 ;  /* 0x0001c01401007387 */ /* 0x004fe80000100800 */
[----:B------:R-:W-:Y:S04]  /*2ee0*/  STL [R1+0xf4], R24 ;  /* 0x0000f41801007387 */ /* 0x000fe80000100800 */
[----:B------:R-:W-:Y:S04]  /*2ef0*/  STL [R1+0x248], R21 ;  /* 0x0002481501007387 */ /* 0x000fe80000100800 */
[----:B------:R-:W-:Y:S04]  /*2f00*/  STL [R1+0xdc], R23 ;  /* 0x0000dc1701007387 */ /* 0x000fe80000100800 */
[----:B------:R1:W-:Y:S04]  /*2f10*/  STL [R1+0x24c], R12 ;  /* 0x00024c0c01007387 */ /* 0x0003e80000100800 */
[----:B-1----:R1:W2:Y:S01]  /*2f20*/  LDG.E.U16 R12, [R2.64] ;  /* 0x00000006020c7981 */ /* 0x0022a2000c1e1500 */
[----:B------:R-:W-:-:S02]  /*2f30*/  IMAD R18, R0, 0xc4, RZ ;  /* 0x000000c400127824 */ /* 0x000fc400078e02ff */
[C---:B------:R-:W-:Y:S02]  /*2f40*/  IMAD R13, R0.reuse, 0x62, RZ ;  /* 0x00000062000d7824 */ /* 0x040fe400078e02ff */
[----:B------:R-:W-:Y:S01]  /*2f50*/  IMAD R21, R0, 0xe4, RZ ;  /* 0x000000e400157824 */ /* 0x000fe200078e02ff */
[-C--:B------:R-:W-:Y:S01]  /*2f60*/  IADD3 R8, P1, R18, R26.reuse, RZ ;  /* 0x0000001a12087210 */ /* 0x080fe20007f3e0ff */
[C---:B------:R-:W-:Y:S02]  /*2f70*/  IMAD R5, R0.reuse, 0x6a, RZ ;  /* 0x0000006a00057824 */ /* 0x040fe400078e02ff */
[C---:B------:R-:W-:Y:S01]  /*2f80*/  IMAD R20, R0.reuse, 0xd4, RZ ;  /* 0x000000d400147824 */ /* 0x040fe200078e02ff */
[----:B------:R-:W-:Y:S01]  /*2f90*/  LEA.HI.X.SX32 R9, R13, R27, 0x1, P1 ;  /* 0x0000001b0d097211 */ /* 0x000fe200008f0eff */
[C---:B------:R-:W-:Y:S01]  /*2fa0*/  IMAD R13, R0.reuse, 0x72, RZ ;  /* 0x00000072000d7824 */ /* 0x040fe200078e02ff */
[-C--:B-1----:R-:W-:Y:S01]  /*2fb0*/  IADD3 R2, P1, R21, R26.reuse, RZ ;  /* 0x0000001a15027210 */ /* 0x082fe20007f3e0ff */
[----:B0-----:R-:W-:Y:S01]  /*2fc0*/  IMAD R7, R0, 0x35, RZ ;  /* 0x0000003500077824 */ /* 0x001fe200078e02ff */
[-C--:B------:R-:W-:Y:S01]  /*2fd0*/  IADD3 R6, P0, R5, R26.reuse, RZ ;  /* 0x0000001a05067210 */ /* 0x080fe20007f1e0ff */
[----:B------:R0:W2:Y:S01]  /*2fe0*/  LDG.E.U16 R29, [R8.64] ;  /* 0x00000006081d7981 */ /* 0x0000a2000c1e1500 */
[----:B------:R-:W-:-:S02]  /*2ff0*/  IADD3 R4, P2, R20, R26, RZ ;  /* 0x0000001a14047210 */ /* 0x000fc40007f5e0ff */
[-C--:B------:R-:W-:Y:S02]  /*3000*/  LEA.HI.X.SX32 R3, R13, R27.reuse, 0x1, P1 ;  /* 0x0000001b0d037211 */ /* 0x080fe400008f0eff */
[-C--:B------:R-:W-:Y:S02]  /*3010*/  LEA.HI.X.SX32 R7, R7, R27.reuse, 0x1, P0 ;  /* 0x0000001b07077211 */ /* 0x080fe400000f0eff */
[----:B------:R-:W-:Y:S01]  /*3020*/  LEA.HI.X.SX32 R5, R5, R27, 0x1, P2 ;  /* 0x0000001b05057211 */ /* 0x000fe200010f0eff */
[----:B------:R1:W2:Y:S04]  /*3030*/  LDG.E.U16 R13, [R2.64] ;  /* 0x00000006020d7981 */ /* 0x0002a8000c1e1500 */
[----:B------:R0:W2:Y:S04]  /*3040*/  LDG.E.U16 R24, [R6.64] ;  /* 0x0000000606187981 */ /* 0x0000a8000c1e1500 */
[----:B-----5:R5:W-:Y:S01]  /*3050*/  STL [R1+0x23c], R22 ;  /* 0x00023c1601007387 */ /* 0x020be20000100800 */
[----:B-1----:R-:W-:-:S03]  /*3060*/  IMAD R3, R0, 0x7a, RZ ;  /* 0x0000007a00037824 */ /* 0x002fc600078e02ff */
[----:B------:R1:W2:Y:S01]  /*3070*/  LDG.E.U16 R23, [R4.64] ;  /* 0x0000000604177981 */ /* 0x0002a2000c1e1500 */
[C---:B------:R-:W-:Y:S01]  /*3080*/  IMAD R2, R0.reuse, 0x116, RZ ;  /* 0x0000011600027824 */ /* 0x040fe200078e02ff */
[-C--:B0-----:R-:W-:Y:S01]  /*3090*/  IADD3 R8, P0, R3, R26.reuse, RZ ;  /* 0x0000001a03087210 */ /* 0x081fe20007f1e0ff */
[C---:B-----5:R-:W-:Y:S02]  /*30a0*/  IMAD R22, R0.reuse, 0xf4, RZ ;  /* 0x000000f400167824 */ /* 0x060fe400078e02ff */
[C---:B-1----:R-:W-:Y:S02]  /*30b0*/  IMAD R5, R0.reuse, 0x3d, RZ ;  /* 0x0000003d00057824 */ /* 0x042fe400078e02ff */
[----:B------:R-:W-:Y:S01]  /*30c0*/  IMAD R4, R0, 0x106, RZ ;  /* 0x0000010600047824 */ /* 0x000fe200078e02ff */
[----:B------:R-:W-:Y:S01]  /*30d0*/  IADD3 R6, P1, R22, R26, RZ ;  /* 0x0000001a16067210 */ /* 0x000fe20007f3e0ff */
[----:B------:R-:W-:Y:S01]  /*30e0*/  IMAD R10, R0, 0x8b, RZ ;  /* 0x0000008b000a7824 */ /* 0x000fe200078e02ff */
[----:B------:R-:W-:-:S02]  /*30f0*/  LEA.HI.X.SX32 R9, R5, R27, 0x1, P0 ;  /* 0x0000001b05097211 */ /* 0x000fc400000f0eff */
[-C--:B------:R-:W-:Y:S02]  /*3100*/  IADD3 R4, P2, R4, R26.reuse, RZ ;  /* 0x0000001a04047210 */ /* 0x080fe40007f5e0ff */
[----:B------:R-:W-:Y:S02]  /*3110*/  IADD3 R2, P0, R2, R26, RZ ;  /* 0x0000001a02027210 */ /* 0x000fe40007f1e0ff */
[-C--:B------:R-:W-:Y:S02]  /*3120*/  LEA.HI.X.SX32 R7, R3, R27.reuse, 0x1, P1 ;  /* 0x0000001b03077211 */ /* 0x080fe400008f0eff */
[-C--:B------:R-:W-:Y:S01]  /*3130*/  LEA.HI.X.SX32 R3, R10, R27.reuse, 0x1, P0 ;  /* 0x0000001b0a037211 */ /* 0x080fe200000f0eff */
[----:B----4-:R0:W-:Y:S02]  /*3140*/  STL [R1+0x234], R11 ;  /* 0x0002340b01007387 */ /* 0x0101e40000100800 */
[C---:B0-----:R-:W-:Y:S02]  /*3150*/  IMAD R11, R0.reuse, 0x83, RZ ;  /* 0x00000083000b7824 */ /* 0x041fe400078e02ff */
[----:B---3--:R0:W-:Y:S03]  /*3160*/  STL [R1+0x230], R28 ;  /* 0x0002301c01007387 */ /* 0x0081e60000100800 */
[----:B------:R-:W-:Y:S01]  /*3170*/  LEA.HI.X.SX32 R5, R11, R27, 0x1, P2 ;  /* 0x0000001b0b057211 */ /* 0x000fe200010f0eff */
[----:B------:R1:W-:Y:S04]  /*3180*/  STL [R1+0x238], R25 ;  /* 0x0002381901007387 */ /* 0x0003e80000100800 */
[----:B------:R3:W4:Y:S04]  /*3190*/  LDG.E.U16 R11, [R2.64] ;  /* 0x00000006020b7981 */ /* 0x000728000c1e1500 */
[----:B0-----:R0:W5:Y:S04]  /*31a0*/  LDG.E.U16 R28, [R8.64] ;  /* 0x00000006081c7981 */ /* 0x001168000c1e1500 */
[----:B-1----:R1:W4:Y:S04]  /*31b0*/  LDG.E.U16 R25, [R6.64] ;  /* 0x0000000606197981 */ /* 0x002328000c1e1500 */
[----:B--2---:R2:W-:Y:S04]  /*31c0*/  STL [R1+0x22c], R12 ;  /* 0x00022c0c01007387 */ /* 0x0045e80000100800 */
[----:B--2---:R2:W4:Y:S01]  /*31d0*/  LDG.E.U16 R12, [R4.64] ;  /* 0x00000006040c7981 */ /* 0x004522000c1e1500 */
[----:B0-----:R-:W-:-:S02]  /*31e0*/  IMAD R8, R0, 0x126, RZ ;  /* 0x0000012600087824 */ /* 0x001fc400078e02ff */
[C---:B---3--:R-:W-:Y:S02]  /*31f0*/  IMAD R3, R0.reuse, 0x93, RZ ;  /* 0x0000009300037824 */ /* 0x048fe400078e02ff */
[----:B-1----:R-:W-:Y:S01]  /*3200*/  IMAD R6, R0, 0x136, RZ ;  /* 0x0000013600067824 */ /* 0x002fe200078e02ff */
[-C--:B------:R-:W-:Y:S01]  /*3210*/  IADD3 R8, P0, R8, R26.reuse, RZ ;  /* 0x0000001a08087210 */ /* 0x080fe20007f1e0ff */
[C---:B------:R-:W-:Y:S02]  /*3220*/  IMAD R2, R0.reuse, 0x156, RZ ;  /* 0x0000015600027824 */ /* 0x040fe400078e02ff */
[C---:B--2---:R-:W-:Y:S01]  /*3230*/  IMAD R4, R0.reuse, 0x146, RZ ;  /* 0x0000014600047824 */ /* 0x044fe200078e02ff */
[-C--:B------:R-:W-:Y:S01]  /*3240*/  LEA.HI.X.SX32 R9, R3, R27.reuse, 0x1, P0 ;  /* 0x0000001b03097211 */ /* 0x080fe200000f0eff */
[----:B------:R-:W-:Y:S01]  /*3250*/  IMAD R7, R0, 0x9b, RZ ;  /* 0x0000009b00077824 */ /* 0x000fe200078e02ff */
[-C--:B------:R-:W-:Y:S01]  /*3260*/  IADD3 R6, P1, R6, R26.reuse, RZ ;  /* 0x0000001a06067210 */ /* 0x080fe20007f3e0ff */
[----:B------:R-:W-:Y:S01]  /*3270*/  IMAD R3, R0, 0xab, RZ ;  /* 0x000000ab00037824 */ /* 0x000fe200078e02ff */
[-C--:B------:R-:W-:Y:S01]  /*3280*/  IADD3 R2, P0, R2, R26.reuse, RZ ;  /* 0x0000001a02027210 */ /* 0x080fe20007f1e0ff */
[----:B------:R-:W-:Y:S01]  /*3290*/  IMAD R5, R0, 0xa3, RZ ;  /* 0x000000a300057824 */ /* 0x000fe200078e02ff */
[----:B------:R-:W-:Y:S01]  /*32a0*/  IADD3 R4, P2, R4, R26, RZ ;  /* 0x0000001a04047210 */ /* 0x000fe20007f5e0ff */
[----:B------:R-:W-:Y:S01]  /*32b0*/  STL [R1+0x224], R29 ;  /* 0x0002241d01007387 */ /* 0x000fe20000100800 */
[----:B------:R-:W-:-:S02]  /*32c0*/  LEA.HI.X.SX32 R7, R7, R27, 0x1, P1 ;  /* 0x0000001b07077211 */ /* 0x000fc400008f0eff */
[-C--:B------:R-:W-:Y:S01]  /*32d0*/  LEA.HI.X.SX32 R3, R3, R27.reuse, 0x1, P0 ;  /* 0x0000001b03037211 */ /* 0x080fe200000f0eff */
[----:B------:R0:W-:Y:S01]  /*32e0*/  STL [R1+0x228], R24 ;  /* 0x0002281801007387 */ /* 0x0001e20000100800 */
[----:B------:R-:W-:-:S03]  /*32f0*/  LEA.HI.X.SX32 R5, R5, R27, 0x1, P2 ;  /* 0x0000001b05057211 */ /* 0x000fc600010f0eff */
[----:B------:R1:W-:Y:S04]  /*3300*/  STL [R1+0x220], R23 ;  /* 0x0002201701007387 */ /* 0x0003e80000100800 */
[----:B------:R2:W3:Y:S04]  /*3310*/  LDG.E.U16 R10, [R2.64] ;  /* 0x00000006020a7981 */ /* 0x0004e8000c1e1500 */
[----:B0-----:R0:W3:Y:S04]  /*3320*/  LDG.E.U16 R24, [R8.64] ;  /* 0x0000000608187981 */ /* 0x0010e8000c1e1500 */
[----:B------:R0:W-:Y:S01]  /*3330*/  STL [R1+0x21c], R13 ;  /* 0x00021c0d01007387 */ /* 0x0001e20000100800 */
[----:B--2---:R-:W-:-:S03]  /*3340*/  IMAD R3, R0, 0xb3, RZ ;  /* 0x000000b300037824 */ /* 0x004fc600078e02ff */
[----:B-1----:R1:W2:Y:S01]  /*3350*/  LDG.E.U16 R23, [R6.64] ;  /* 0x0000000606177981 */ /* 0x0022a2000c1e1500 */
[C---:B0-----:R-:W-:Y:S02]  /*3360*/  IMAD R8, R0.reuse, 0x166, RZ ;  /* 0x0000016600087824 */ /* 0x041fe400078e02ff */
[----:B------:R-:W-:Y:S01]  /*3370*/  IMAD R2, R0, 0x196, RZ ;  /* 0x0000019600027824 */ /* 0x000fe200078e02ff */
[----:B------:R0:W2:Y:S02]  /*3380*/  LDG.E.U16 R13, [R4.64] ;  /* 0x00000006040d7981 */ /* 0x0000a4000c1e1500 */
[----:B------:R-:W-:Y:S01]  /*3390*/  IADD3 R8, P0, R8, R26, RZ ;  /* 0x0000001a08087210 */ /* 0x000fe20007f1e0ff */
[----:B-1----:R-:W-:-:S03]  /*33a0*/  IMAD R6, R0, 0x176, RZ ;  /* 0x0000017600067824 */ /* 0x002fc600078e02ff */
[-C--:B------:R-:W-:Y:S01]  /*33b0*/  LEA.HI.X.SX32 R9, R3, R27.reuse, 0x1, P0 ;  /* 0x0000001b03097211 */ /* 0x080fe200000f0eff */
[C---:B------:R-:W-:Y:S02]  /*33c0*/  IMAD R7, R0.reuse, 0xbb, RZ ;  /* 0x000000bb00077824 */ /* 0x040fe400078e02ff */
[----:B0-----:R-:W-:Y:S01]  /*33d0*/  IMAD R4, R0, 0x186, RZ ;  /* 0x0000018600047824 */ /* 0x001fe200078e02ff */
[-C--:B------:R-:W-:Y:S01]  /*33e0*/  IADD3 R6, P1, R6, R26.reuse, RZ ;  /* 0x0000001a06067210 */ /* 0x080fe20007f3e0ff */
[----:B------:R-:W-:Y:S01]  /*33f0*/  IMAD R5, R0, 0xc3, RZ ;  /* 0x000000c300057824 */ /* 0x000fe200078e02ff */
[-C--:B------:R-:W-:Y:S01]  /*3400*/  IADD3 R2, P0, R2, R26.reuse, RZ ;  /* 0x0000001a02027210 */ /* 0x080fe20007f1e0ff */
[----:B------:R-:W-:Y:S01]  /*3410*/  IMAD R3, R0, 0xcb, RZ ;  /* 0x000000cb00037824 */ /* 0x000fe200078e02ff */
[----:B------:R-:W-:Y:S02]  /*3420*/  IADD3 R4, P2, R4, R26, RZ ;  /* 0x0000001a04047210 */ /* 0x000fe40007f5e0ff */
[----:B------:R-:W-:-:S02]  /*3430*/  LEA.HI.X.SX32 R7, R7, R27, 0x1, P1 ;  /* 0x0000001b07077211 */ /* 0x000fc400008f0eff */
[-C--:B------:R-:W-:Y:S02]  /*3440*/  LEA.HI.X.SX32 R5, R5, R27.reuse, 0x1, P2 ;  /* 0x0000001b05057211 */ /* 0x080fe400010f0eff */
[----:B------:R-:W-:Y:S01]  /*3450*/  LEA.HI.X.SX32 R3, R3, R27, 0x1, P0 ;  /* 0x0000001b03037211 */ /* 0x000fe200000f0eff */
[----:B-----5:R0:W-:Y:S04]  /*3460*/  STL [R1+0x218], R28 ;  /* 0x0002181c01007387 */ /* 0x0201e80000100800 */
[----:B----4-:R1:W-:Y:S04]  /*3470*/  STL [R1+0x214], R25 ;  /* 0x0002141901007387 */ /* 0x0103e80000100800 */
[----:B0-----:R0:W4:Y:S04]  /*3480*/  LDG.E.U16 R28, [R4.64] ;  /* 0x00000006041c7981 */ /* 0x001128000c1e1500 */
[----:B-1----:R1:W5:Y:S04]  /*3490*/  LDG.E.U16 R25, [R2.64] ;  /* 0x0000000602197981 */ /* 0x002368000c1e1500 */
[----:B------:R0:W-:Y:S04]  /*34a0*/  STL [R1+0x210], R12 ;  /* 0x0002100c01007387 */ /* 0x0001e80000100800 */
[----:B------:R1:W-:Y:S04]  /*34b0*/  STL [R1+0x20c], R11 ;  /* 0x00020c0b01007387 */ /* 0x0003e80000100800 */
[----:B0-----:R0:W4:Y:S04]  /*34c0*/  LDG.E.U16 R12, [R8.64] ;  /* 0x00000006080c7981 */ /* 0x001128000c1e1500 */
[----:B-1----:R1:W5:Y:S01]  /*34d0*/  LDG.E.U16 R11, [R6.64] ;  /* 0x00000006060b7981 */ /* 0x002362000c1e1500 */
[----:B------:R-:W-:-:S02]  /*34e0*/  IMAD R3, R0, 0xd3, RZ ;  /* 0x000000d300037824 */ /* 0x000fc400078e02ff */
[C---:B0-----:R-:W-:Y:S02]  /*34f0*/  IMAD R8, R0.reuse, 0x1a6, RZ ;  /* 0x000001a600087824 */ /* 0x041fe400078e02ff */
[----:B-1----:R-:W-:-:S03]  /*3500*/  IMAD R6, R0, 0x1b6, RZ ;  /* 0x000001b600067824 */ /* 0x002fc600078e02ff */
[-C--:B------:R-:W-:Y:S01]  /*3510*/  IADD3 R8, P0, R8, R26.reuse, RZ ;  /* 0x0000001a08087210 */ /* 0x080fe20007f1e0ff */
[C---:B------:R-:W-:Y:S02]  /*3520*/  IMAD R4, R0.reuse, 0x1c6, RZ ;  /* 0x000001c600047824 */ /* 0x040fe400078e02ff */
[----:B------:R-:W-:Y:S01]  /*3530*/  IMAD R2, R0, 0x1d6, RZ ;  /* 0x000001d600027824 */ /* 0x000fe200078e02ff */
        /* <DEDUP_REMOVED lines=8> */
[----:B---3--:R0:W-:Y:S01]  /*35c0*/  STL [R1+0x208], R24 ;  /* 0x0002081801007387 */ /* 0x0081e20000100800 */
[-C--:B------:R-:W-:Y:S02]  /*35d0*/  LEA.HI.X.SX32 R5, R5, R27.reuse, 0x1, P2 ;  /* 0x0000001b05057211 */ /* 0x080fe400010f0eff */
[----:B------:R-:W-:Y:S01]  /*35e0*/  LEA.HI.X.SX32 R3, R3, R27, 0x1, P0 ;  /* 0x0000001b03037211 */ /* 0x000fe200000f0eff */
[----:B------:R1:W3:Y:S04]  /*35f0*/  LDG.E.U16 R29, [R6.64] ;  /* 0x00000006061d7981 */ /* 0x0002e8000c1e1500 */
[----:B--2---:R2:W-:Y:S04]  /*3600*/  STL [R1+0x204], R23 ;  /* 0x0002041701007387 */ /* 0x0045e80000100800 */
[----:B0-----:R0:W3:Y:S01]  /*3610*/  LDG.E.U16 R24, [R8.64] ;  /* 0x0000000608187981 */ /* 0x0010e2000c1e1500 */
[----:B-1----:R-:W-:-:S03]  /*3620*/  IMAD R6, R0, 0x1f6, RZ ;  /* 0x000001f600067824 */ /* 0x002fc600078e02ff */
[----:B------:R1:W-:Y:S04]  /*3630*/  STL [R1+0x200], R13 ;  /* 0x0002000d01007387 */ /* 0x0003e80000100800 */
[----:B--2---:R2:W3:Y:S01]  /*3640*/  LDG.E.U16 R23, [R2.64] ;  /* 0x0000000602177981 */ /* 0x0044e2000c1e1500 */
[----:B0-----:R-:W-:Y:S01]  /*3650*/  IMAD R8, R0, 0x1e6, RZ ;  /* 0x000001e600087824 */ /* 0x001fe200078e02ff */
[-C--:B------:R-:W-:Y:S02]  /*3660*/  IADD3 R6, P2, R6, R26.reuse, RZ ;  /* 0x0000001a06067210 */ /* 0x080fe40007f5e0ff */
[----:B-1----:R0:W3:Y:S02]  /*3670*/  LDG.E.U16 R13, [R4.64] ;  /* 0x00000006040d7981 */ /* 0x0020e4000c1e1500 */
[----:B------:R-:W-:Y:S01]  /*3680*/  IADD3 R8, P1, R8, R26, RZ ;  /* 0x0000001a08087210 */ /* 0x000fe20007f3e0ff */
[C---:B--2---:R-:W-:Y:S01]  /*3690*/  IMAD R2, R0.reuse, 0xf3, RZ ;  /* 0x000000f300027824 */ /* 0x044fe200078e02ff */
[----:B------:R-:W-:Y:S01]  /*36a0*/  STL [R1+0x1fc], R10 ;  /* 0x0001fc0a01007387 */ /* 0x000fe20000100800 */
[----:B0-----:R-:W-:-:S03]  /*36b0*/  IMAD R5, R0, 0xfb, RZ ;  /* 0x000000fb00057824 */ /* 0x001fc600078e02ff */
[-C--:B------:R-:W-:Y:S02]  /*36c0*/  LEA.HI.X.SX32 R9, R2, R27.reuse, 0x1, P1 ;  /* 0x0000001b02097211 */ /* 0x080fe400008f0eff */
[----:B------:R-:W-:Y:S01]  /*36d0*/  LEA.HI.X.SX32 R7, R5, R27, 0x1, P2 ;  /* 0x0000001b05077211 */ /* 0x000fe200010f0eff */
[----:B----4-:R-:W-:Y:S04]  /*36e0*/  STL [R1+0x1f8], R12 ;  /* 0x0001f80c01007387 */ /* 0x010fe80000100800 */
[----:B-----5:R-:W-:Y:S04]  /*36f0*/  STL [R1+0x1f4], R11 ;  /* 0x0001f40b01007387 */ /* 0x020fe80000100800 */
[----:B------:R0:W-:Y:S04]  /*3700*/  STL [R1+0x1f0], R28 ;  /* 0x0001f01c01007387 */ /* 0x0001e80000100800 */
[----:B------:R1:W-:Y:S04]  /*3710*/  STL [R1+0x1ec], R25 ;  /* 0x0001ec1901007387 */ /* 0x0003e80000100800 */
[----:B0-----:R0:W2:Y:S04]  /*3720*/  LDG.E.U16 R28, [R6.64] ;  /* 0x00000006061c7981 */ /* 0x0010a8000c1e1500 */
[----:B-1----:R1:W4:Y:S01]  /*3730*/  LDG.E.U16 R25, [R8.64] ;  /* 0x0000000608197981 */ /* 0x002322000c1e1500 */
[----:B------:R-:W-:-:S02]  /*3740*/  IMAD R11, R0, 0x56, RZ ;  /* 0x00000056000b7824 */ /* 0x000fc400078e02ff */
[C---:B------:R-:W-:Y:S02]  /*3750*/  IMAD R10, R0.reuse, 0x46, RZ ;  /* 0x00000046000a7824 */ /* 0x040fe400078e02ff */
[C---:B------:R-:W-:Y:S01]  /*3760*/  IMAD R3, R0.reuse, 0x2b, RZ ;  /* 0x0000002b00037824 */ /* 0x040fe200078e02ff */
[-C--:B------:R-:W-:Y:S01]  /*3770*/  IADD3 R2, P1, R11, R26.reuse, RZ ;  /* 0x0000001a0b027210 */ /* 0x080fe20007f3e0ff */
[----:B------:R-:W-:Y:S01]  /*3780*/  IMAD R12, R0, 0x23, RZ ;  /* 0x00000023000c7824 */ /* 0x000fe200078e02ff */
[-C--:B------:R-:W-:Y:S02]  /*3790*/  IADD3 R4, P0, R10, R26.reuse, RZ ;  /* 0x0000001a0a047210 */ /* 0x080fe40007f1e0ff */
[-C--:B------:R-:W-:Y:S02]  /*37a0*/  LEA.HI.X.SX32 R3, R3, R27.reuse, 0x1, P1 ;  /* 0x0000001b03037211 */ /* 0x080fe400008f0eff */
[----:B------:R-:W-:Y:S01]  /*37b0*/  LEA.HI.X.SX32 R5, R12, R27, 0x1, P0 ;  /* 0x0000001b0c057211 */ /* 0x000fe200000f0eff */
[----:B------:R-:W-:Y:S01]  /*37c0*/  IMAD R12, R0, 0x66, RZ ;  /* 0x00000066000c7824 */ /* 0x000fe200078e02ff */
[----:B---3--:R3:W-:Y:S04]  /*37d0*/  STL [R1+0x1e0], R24 ;  /* 0x0001e01801007387 */ /* 0x0087e80000100800 */
[----:B------:R5:W-:Y:S01]  /*37e0*/  STL [R1+0x1dc], R29 ;  /* 0x0001dc1d01007387 */ /* 0x000be20000100800 */
[----:B-1----:R-:W-:Y:S01]  /*37f0*/  IADD3 R8, P0, R12, R26, RZ ;  /* 0x0000001a0c087210 */ /* 0x002fe20007f1e0ff */
[----:B0-----:R-:W-:-:S02]  /*3800*/  IMAD R7, R0, 0x3b, RZ ;  /* 0x0000003b00077824 */ /* 0x001fc400078e02ff */
[----:B---3--:R0:W3:Y:S04]  /*3810*/  LDG.E.U16 R24, [R4.64] ;  /* 0x0000000604187981 */ /* 0x0080e8000c1e1500 */
[----:B------:R1:W-:Y:S04]  /*3820*/  STL [R1+0x1d8], R13 ;  /* 0x0001d80d01007387 */ /* 0x0003e80000100800 */
[----:B-----5:R5:W3:Y:S04]  /*3830*/  LDG.E.U16 R29, [R2.64] ;  /* 0x00000006021d7981 */ /* 0x020ae8000c1e1500 */
[----:B------:R0:W-:Y:S01]  /*3840*/  STL [R1+0x1bc], R23 ;  /* 0x0001bc1701007387 */ /* 0x0001e20000100800 */
[----:B-1----:R-:W-:-:S02]  /*3850*/  IMAD R13, R0, 0x76, RZ ;  /* 0x00000076000d7824 */ /* 0x002fc400078e02ff */
[----:B-----5:R-:W-:-:S03]  /*3860*/  IMAD R2, R0, 0x33, RZ ;  /* 0x0000003300027824 */ /* 0x020fc600078e02ff */
[-C--:B------:R-:W-:Y:S01]  /*3870*/  IADD3 R6, P1, R13, R26.reuse, RZ ;  /* 0x0000001a0d067210 */ /* 0x080fe20007f3e0ff */
[----:B0-----:R-:W-:Y:S01]  /*3880*/  IMAD R23, R0, 0x86, RZ ;  /* 0x0000008600177824 */ /* 0x001fe200078e02ff */
[-C--:B------:R-:W-:Y:S01]  /*3890*/  LEA.HI.X.SX32 R9, R2, R27.reuse, 0x1, P0 ;  /* 0x0000001b02097211 */ /* 0x080fe200000f0eff */
[----:B------:R-:W-:Y:S01]  /*38a0*/  IMAD R5, R0, 0x43, RZ ;  /* 0x0000004300057824 */ /* 0x000fe200078e02ff */
[----:B------:R-:W-:Y:S02]  /*38b0*/  LEA.HI.X.SX32 R7, R7, R27, 0x1, P1 ;  /* 0x0000001b07077211 */ /* 0x000fe400008f0eff */
[----:B------:R-:W-:-:S04]  /*38c0*/  IADD3 R4, P2, R23, R26, RZ ;  /* 0x0000001a17047210 */ /* 0x000fc80007f5e0ff */
[----:B------:R-:W-:Y:S01]  /*38d0*/  LEA.HI.X.SX32 R5, R5, R27, 0x1, P2 ;  /* 0x0000001b05057211 */ /* 0x000fe200010f0eff */
[----:B------:R0:W5:Y:S04]  /*38e0*/  LDG.E.U16 R7, [R6.64] ;  /* 0x0000000606077981 */ /* 0x000168000c1e1500 */
[----:B----4-:R-:W-:Y:S04]  /*38f0*/  STL [R1+0xf0], R25 ;  /* 0x0000f01901007387 */ /* 0x010fe80000100800 */
[----:B--2---:R1:W-:Y:S04]  /*3900*/  STL [R1+0xd8], R28 ;  /* 0x0000d81c01007387 */ /* 0x0043e80000100800 */
[----:B-1----:R1:W2:Y:S04]  /*3910*/  LDG.E.U16 R28, [R8.64] ;  /* 0x00000006081c7981 */ /* 0x0022a8000c1e1500 */
[----:B-1----:R1:W4:Y:S01]  /*3920*/  LDG.E.U16 R8, [R4.64] ;  /* 0x0000000604087981 */ /* 0x002322000c1e1500 */
[----:B------:R-:W-:-:S02]  /*3930*/  IMAD R25, R0, 0x96, RZ ;  /* 0x0000009600197824 */ /* 0x000fc400078e02ff */
[----:B------:R-:W-:-:S03]  /*3940*/  IMAD R3, R0, 0x4b, RZ ;  /* 0x0000004b00037824 */ /* 0x000fc600078e02ff */
[----:B------:R-:W-:-:S04]  /*3950*/  IADD3 R2, P0, R25, R26, RZ ;  /* 0x0000001a19027210 */ /* 0x000fc80007f1e0ff */
[----:B------:R-:W-:Y:S01]  /*3960*/  LEA.HI.X.SX32 R3, R3, R27, 0x1, P0 ;  /* 0x0000001b03037211 */ /* 0x000fe200000f0eff */
[----:B---3--:R3:W-:Y:S04]  /*3970*/  STL [R1+0x1cc], R24 ;  /* 0x0001cc1801007387 */ /* 0x0087e80000100800 */
[----:B------:R0:W4:Y:S01]  /*3980*/  LDG.E.U16 R9, [R2.64] ;  /* 0x0000000602097981 */ /* 0x000122000c1e1500 */
[----:B---3--:R-:W-:-:S03]  /*3990*/  IMAD R24, R0, 0xa6, RZ ;  /* 0x000000a600187824 */ /* 0x008fc600078e02ff */
[----:B------:R3:W-:Y:S01]  /*39a0*/  STL [R1+0x1c8], R29 ;  /* 0x0001c81d01007387 */ /* 0x0007e20000100800 */
[----:B0-----:R-:W-:Y:S01]  /*39b0*/  IMAD R2, R0, 0x53, RZ ;  /* 0x0000005300027824 */ /* 0x001fe200078e02ff */
[----:B-1----:R-:W-:Y:S02]  /*39c0*/  IADD3 R4, P0, R24, R26, RZ ;  /* 0x0000001a18047210 */ /* 0x002fe40007f1e0ff */
[----:B------:R0:W-:Y:S02]  /*39d0*/  STL.64 [R1+0xe80], R24 ;  /* 0x000e801801007387 */ /* 0x0001e40000100a00 */
[----:B------:R-:W-:Y:S01]  /*39e0*/  LEA.HI.X.SX32 R5, R2, R27, 0x1, P0 ;  /* 0x0000001b02057211 */ /* 0x000fe200000f0eff */
[C---:B---3--:R-:W-:Y:S02]  /*39f0*/  IMAD R29, R0.reuse, 0xb6, RZ ;  /* 0x000000b6001d7824 */ /* 0x048fe400078e02ff */
[----:B------:R-:W-:-:S03]  /*3a00*/  IMAD R3, R0, 0x5b, RZ ;  /* 0x0000005b00037824 */ /* 0x000fc600078e02ff */
[----:B------:R-:W-:Y:S01]  /*3a10*/  IADD3 R6, P1, R29, R26, RZ ;  /* 0x0000001a1d067210 */ /* 0x000fe20007f3e0ff */
[----:B0-----:R0:W3:Y:S04]  /*3a20*/  LDG.E.U16 R24, [R4.64] ;  /* 0x0000000604187981 */ /* 0x0010e8000c1e1500 */
[----:B--2---:R1:W-:Y:S04]  /*3a30*/  STL [R1+0x1b4], R28 ;  /* 0x0001b41c01007387 */ /* 0x0043e80000100800 */
[----:B-----5:R2:W-:Y:S01]  /*3a40*/  STL [R1+0x1b0], R7 ;  /* 0x0001b00701007387 */ /* 0x0205e20000100800 */
[----:B-1----:R-:W-:-:S03]  /*3a50*/  IMAD R28, R0, 0xc6, RZ ;  /* 0x000000c6001c7824 */ /* 0x002fc600078e02ff */
[----:B----4-:R1:W-:Y:S02]  /*3a60*/  STL [R1+0x1ac], R8 ;  /* 0x0001ac0801007387 */ /* 0x0103e40000100800 */
[----:B------:R-:W-:Y:S02]  /*3a70*/  IADD3 R2, P0, R28, R26, RZ ;  /* 0x0000001a1c027210 */ /* 0x000fe40007f1e0ff */
[----:B--2---:R-:W-:Y:S01]  /*3a80*/  LEA.HI.X.SX32 R7, R3, R27, 0x1, P1 ;  /* 0x0000001b03077211 */ /* 0x004fe200008f0eff */
[----:B-1----:R-:W-:-:S05]  /*3a90*/  IMAD R8, R0, 0x63, RZ ;  /* 0x0000006300087824 */ /* 0x002fca00078e02ff */
[----:B------:R-:W2:Y:S01]  /*3aa0*/  LDG.E.U16 R7, [R6.64] ;  /* 0x0000000606077981 */ /* 0x000ea2000c1e1500 */
[----:B------:R-:W-:-:S05]  /*3ab0*/  LEA.HI.X.SX32 R3, R8, R27, 0x1, P0 ;  /* 0x0000001b08037211 */ /* 0x000fca00000f0eff */
[----:B------:R1:W4:Y:S04]  /*3ac0*/  LDG.E.U16 R28, [R2.64] ;  /* 0x00000006021c7981 */ /* 0x000328000c1e1500 */
[----:B------:R5:W-:Y:S01]  /*3ad0*/  STL [R1+0x1a4], R9 ;  /* 0x0001a40901007387 */ /* 0x000be20000100800 */
[C---:B0-----:R-:W-:Y:S02]  /*3ae0*/  IMAD R5, R0.reuse, 0x6b, RZ ;  /* 0x0000006b00057824 */ /* 0x041fe400078e02ff */
[----:B-----5:R-:W-:-:S05]  /*3af0*/  IMAD R9, R0, 0xd6, RZ ;  /* 0x000000d600097824 */ /* 0x020fca00078e02ff */
[----:B------:R-:W-:Y:S01]  /*3b00*/  IADD3 R4, P1, R9, R26, RZ ;  /* 0x0000001a09047210 */ /* 0x000fe20007f3e0ff */
[----:B------:R-:W-:-:S03]  /*3b10*/  IMAD R8, R0, 0xe6, RZ ;  /* 0x000000e600087824 */ /* 0x000fc600078e02ff */
[-C--:B------:R-:W-:Y:S01]  /*3b20*/  LEA.HI.X.SX32 R5, R5, R27.reuse, 0x1, P1 ;  /* 0x0000001b05057211 */ /* 0x080fe200008f0eff */
[----:B---3--:R0:W-:Y:S01]  /*3b30*/  STL [R1+0x1a0], R24 ;  /* 0x0001a01801007387 */ /* 0x0081e20000100800 */
[----:B-1----:R-:W-:Y:S01]  /*3b40*/  IMAD R3, R0, 0x73, RZ ;  /* 0x0000007300037824 */ /* 0x002fe200078e02ff */
[----:B------:R-:W-:Y:S02]  /*3b50*/  IADD3 R2, P0, R8, R26, RZ ;  /* 0x0000001a08027210 */ /* 0x000fe40007f1e0ff */
[----:B0-----:R0:W3:Y:S02]  /*3b60*/  LDG.E.U16 R24, [R4.64] ;  /* 0x0000000604187981 */ /* 0x0010e4000c1e1500 */
[----:B------:R-:W-:Y:S02]  /*3b70*/  LEA.HI.X.SX32 R3, R3, R27, 0x1, P0 ;  /* 0x0000001b03037211 */ /* 0x000fe400000f0eff */
[----:B--2---:R-:W-:Y:S04]  /*3b80*/  STL [R1+0x198], R7 ;  /* 0x0001980701007387 */ /* 0x004fe80000100800 */
[----:B----4-:R1:W-:Y:S04]  /*3b90*/  STL [R1+0x194], R28 ;  /* 0x0001941c01007387 */ /* 0x0103e80000100800 */
[----:B-1----:R1:W2:Y:S01]  /*3ba0*/  LDG.E.U16 R28, [R2.64] ;  /* 0x00000006021c7981 */ /* 0x0022a2000c1e1500 */
[----:B------:R-:W-:-:S02]  /*3bb0*/  IMAD R6, R0, 0xf6, RZ ;  /* 0x000000f600067824 */ /* 0x000fc400078e02ff */
[----:B0-----:R-:W-:-:S03]  /*3bc0*/  IMAD R5, R0, 0x7b, RZ ;  /* 0x0000007b00057824 */ /* 0x001fc600078e02ff */
[-C--:B------:R-:W-:Y:S01]  /*3bd0*/  IADD3 R4, P1, R6, R26.reuse, RZ ;  /* 0x0000001a06047210 */ /* 0x080fe20007f3e0ff */
[C---:B------:R-:W-:Y:S01]  /*3be0*/  IMAD R7, R0.reuse, 0x108, RZ ;  /* 0x0000010800077824 */ /* 0x040fe200078e02ff */
[CC--:B------:R-:W-:Y:S01]  /*3bf0*/  LEA R6, P0, R0.reuse, R26.reuse, 0x3 ;  /* 0x0000001a00067211 */ /* 0x0c0fe200078018ff */
[C---:B------:R-:W-:Y:S01]  /*3c00*/  IMAD.SHL.U32 R9, R0.reuse, 0x4, RZ ;  /* 0x0000000400097824 */ /* 0x040fe200078e00ff */
[-C--:B------:R-:W-:Y:S02]  /*3c10*/  LEA.HI.X.SX32 R5, R5, R27.reuse, 0x1, P1 ;  /* 0x0000001b05057211 */ /* 0x080fe400008f0eff */
[----:B-1----:R-:W-:Y:S02]  /*3c20*/  IADD3 R2, P1, R7, R26, RZ ;  /* 0x0000001a07027210 */ /* 0x002fe40007f3e0ff */
[-C--:B------:R-:W-:Y:S02]  /*3c30*/  LEA.HI.X.SX32 R7, R9, R27.reuse, 0x1, P0 ;  /* 0x0000001b09077211 */ /* 0x080fe400000f0eff */
[----:B------:R0:W4:Y:S01]  /*3c40*/  LDG.E.U16 R9, [R4.64] ;  /* 0x0000000604097981 */ /* 0x000122000c1e1500 */
[----:B------:R-:W-:Y:S01]  /*3c50*/  IMAD R8, R0, 0x8c, RZ ;  /* 0x0000008c00087824 */ /* 0x000fe200078e02ff */
[----:B------:R-:W-:-:S02]  /*3c60*/  LEA.HI.X.SX32 R3, R15, R27, 0x1, P1 ;  /* 0x0000001b0f037211 */ /* 0x000fc400008f0eff */
[----:B---3--:R1:W-:Y:S02]  /*3c70*/  STL [R1+0x190], R24 ;  /* 0x0001901801007387 */ /* 0x0083e40000100800 */
[----:B0-----:R-:W-:Y:S02]  /*3c80*/  IADD3 R4, P0, R8, R26, RZ ;  /* 0x0000001a08047210 */ /* 0x001fe40007f1e0ff */
[----:B-1----:R0:W3:Y:S02]  /*3c90*/  LDG.E.U16 R24, [R6.64] ;  /* 0x0000000606187981 */ /* 0x0020e4000c1e1500 */
[----:B------:R-:W-:-:S05]  /*3ca0*/  LEA.HI.X.SX32 R5, R10, R27, 0x1, P0 ;  /* 0x0000001b0a057211 */ /* 0x000fca00000f0eff */
[----:B------:R1:W5:Y:S01]  /*3cb0*/  LDG.E.U16 R15, [R4.64] ;  /* 0x00000006040f7981 */ /* 0x000362000c1e1500 */
[C---:B0-----:R-:W-:Y:S02]  /*3cc0*/  IMAD R6, R0.reuse, 0x118, RZ ;  /* 0x0000011800067824 */ /* 0x041fe400078e02ff */
[----:B------:R-:W-:Y:S01]  /*3cd0*/  IMAD R7, R0, 0x128, RZ ;  /* 0x0000012800077824 */ /* 0x000fe200078e02ff */
[----:B--2---:R0:W-:Y:S04]  /*3ce0*/  STL [R1+0x188], R28 ;  /* 0x0001881c01007387 */ /* 0x0041e80000100800 */
[----:B0-----:R0:W2:Y:S02]  /*3cf0*/  LDG.E.U16 R28, [R2.64] ;  /* 0x00000006021c7981 */ /* 0x0010a4000c1e1500 */
[----:B0-----:R-:W-:-:S04]  /*3d00*/  IADD3 R2, P0, R6, R26, RZ ;  /* 0x0000001a06027210 */ /* 0x001fc80007f1e0ff */
[----:B------:R-:W-:-:S05]  /*3d10*/  LEA.HI.X.SX32 R3, R8, R27, 0x1, P0 ;  /* 0x0000001b08037211 */ /* 0x000fca00000f0eff */
[----:B------:R0:W5:Y:S01]  /*3d20*/  LDG.E.U16 R10, [R2.64] ;  /* 0x00000006020a7981 */ /* 0x000162000c1e1500 */
[----:B------:R-:W-:-:S04]  /*3d30*/  IADD3 R6, P1, R7, R26, RZ ;  /* 0x0000001a07067210 */ /* 0x000fc80007f3e0ff */
[----:B------:R-:W-:-:S05]  /*3d40*/  LEA.HI.X.SX32 R7, R14, R27, 0x1, P1 ;  /* 0x0000001b0e077211 */ /* 0x000fca00008f0eff */
[----:B------:R0:W5:Y:S04]  /*3d50*/  LDG.E.U16 R14, [R6.64] ;  /* 0x00000006060e7981 */ /* 0x000168000c1e1500 */
[----:B----4-:R4:W-:Y:S01]  /*3d60*/  STL [R1+0x17c], R9 ;  /* 0x00017c0901007387 */ /* 0x0109e20000100800 */
[C---:B-1----:R-:W-:Y:S02]  /*3d70*/  IMAD R5, R0.reuse, 0x27, RZ ;  /* 0x0000002700057824 */ /* 0x042fe400078e02ff */
[----:B----4-:R-:W-:-:S05]  /*3d80*/  IMAD R9, R0, 0x4e, RZ ;  /* 0x0000004e00097824 */ /* 0x010fca00078e02ff */
[----:B------:R-:W-:-:S04]  /*3d90*/  IADD3 R4, P0, R9, R26, RZ ;  /* 0x0000001a09047210 */ /* 0x000fc80007f1e0ff */
[-C--:B------:R-:W-:Y:S01]  /*3da0*/  LEA.HI.X.SX32 R5, R5, R27.reuse, 0x1, P0 ;  /* 0x0000001b05057211 */ /* 0x080fe200000f0eff */
[----:B---3--:R1:W-:Y:S01]  /*3db0*/  STL [R1+0x180], R24 ;  /* 0x0001801801007387 */ /* 0x0083e20000100800 */
[C---:B------:R-:W-:Y:S02]  /*3dc0*/  IMAD R8, R0.reuse, 0x9c, RZ ;  /* 0x0000009c00087824 */ /* 0x040fe400078e02ff */
[----:B0-----:R-:W-:Y:S01]  /*3dd0*/  IMAD R3, R0, 0x138, RZ ;  /* 0x0000013800037824 */ /* 0x001fe200078e02ff */
[----:B-1----:R0:W3:Y:S02]  /*3de0*/  LDG.E.U16 R24, [R4.64] ;  /* 0x0000000604187981 */ /* 0x0020e4000c1e1500 */
[-C--:B------:R-:W-:Y:S01]  /*3df0*/  IADD3 R2, P1, R8, R26.reuse, RZ ;  /* 0x0000001a08027210 */ /* 0x080fe20007f3e0ff */
[----:B------:R-:W-:Y:S01]  /*3e00*/  IMAD R7, R0, 0x148, RZ ;  /* 0x0000014800077824 */ /* 0x000fe200078e02ff */
[----:B------:R-:W-:Y:S02]  /*3e10*/  IADD3 R6, P0, R3, R26, RZ ;  /* 0x0000001a03067210 */ /* 0x000fe40007f1e0ff */
[----:B------:R-:W-:-:S02]  /*3e20*/  LEA.HI.X.SX32 R3, R9, R27, 0x1, P1 ;  /* 0x0000001b09037211 */ /* 0x000fc400008f0eff */
[-C--:B0-----:R-:W-:Y:S02]  /*3e30*/  IADD3 R4, P1, R7, R26.reuse, RZ ;  /* 0x0000001a07047210 */ /* 0x081fe40007f3e0ff */
[-C--:B------:R-:W-:Y:S02]  /*3e40*/  LEA.HI.X.SX32 R7, R8, R27.reuse, 0x1, P0 ;  /* 0x0000001b08077211 */ /* 0x080fe400000f0eff */
[----:B------:R-:W-:Y:S01]  /*3e50*/  LEA.HI.X.SX32 R5, R16, R27, 0x1, P1 ;  /* 0x0000001b10057211 */ /* 0x000fe200008f0eff */
[----:B------:R-:W-:Y:S01]  /*3e60*/  IMAD R9, R0, 0xac, RZ ;  /* 0x000000ac00097824 */ /* 0x000fe200078e02ff */
[----:B--2---:R0:W-:Y:S04]  /*3e70*/  STL [R1+0x174], R28 ;  /* 0x0001741c01007387 */ /* 0x0041e80000100800 */
[----:B-----5:R1:W-:Y:S04]  /*3e80*/  STL [R1+0x1e8], R15 ;  /* 0x0001e80f01007387 */ /* 0x0203e80000100800 */
[----:B0-----:R0:W2:Y:S04]  /*3e90*/  LDG.E.U16 R28, [R2.64] ;  /* 0x00000006021c7981 */ /* 0x0010a8000c1e1500 */
[----:B-1----:R1:W4:Y:S04]  /*3ea0*/  LDG.E.U16 R15, [R6.64] ;  /* 0x00000006060f7981 */ /* 0x002328000c1e1500 */
[----:B------:R5:W-:Y:S01]  /*3eb0*/  STL [R1+0x170], R10 ;  /* 0x0001700a01007387 */ /* 0x000be20000100800 */
[----:B0-----:R-:W-:-:S03]  /*3ec0*/  IADD3 R2, P0, R9, R26, RZ ;  /* 0x0000001a09027210 */ /* 0x001fc60007f1e0ff */
[----:B-----5:R0:W5:Y:S01]  /*3ed0*/  LDG.E.U16 R10, [R4.64] ;  /* 0x00000006040a7981 */ /* 0x020162000c1e1500 */
[----:B------:R-:W-:-:S03]  /*3ee0*/  LEA.HI.X.SX32 R3, R11, R27, 0x1, P0 ;  /* 0x0000001b0b037211 */ /* 0x000fc600000f0eff */
[----:B------:R0:W-:Y:S04]  /*3ef0*/  STL [R1+0x164], R14 ;  /* 0x0001640e01007387 */ /* 0x0001e80000100800 */
[----:B0-----:R0:W5:Y:S01]  /*3f00*/  LDG.E.U16 R14, [R2.64] ;  /* 0x00000006020e7981 */ /* 0x001162000c1e1500 */
[C---:B-1----:R-:W-:Y:S02]  /*3f10*/  IMAD R6, R0.reuse, 0x158, RZ ;  /* 0x0000015800067824 */ /* 0x042fe400078e02ff */
[----:B------:R-:W-:-:S03]  /*3f20*/  IMAD R7, R0, 0x168, RZ ;  /* 0x0000016800077824 */ /* 0x000fc600078e02ff */
[-C--:B------:R-:W-:Y:S01]  /*3f30*/  IADD3 R4, P0, R6, R26.reuse, RZ ;  /* 0x0000001a06047210 */ /* 0x080fe20007f1e0ff */
[C---:B------:R-:W-:Y:S01]  /*3f40*/  IMAD R8, R0.reuse, 0x5e, RZ ;  /* 0x0000005e00087824 */ /* 0x040fe200078e02ff */
[-C--:B------:R-:W-:Y:S02]  /*3f50*/  IADD3 R6, P1, R7, R26.reuse, RZ ;  /* 0x0000001a07067210 */ /* 0x080fe40007f3e0ff */
[-C--:B------:R-:W-:Y:S01]  /*3f60*/  LEA.HI.X.SX32 R5, R9, R27.reuse, 0x1, P0 ;  /* 0x0000001b09057211 */ /* 0x080fe200000f0eff */
[C---:B------:R-:W-:Y:S01]  /*3f70*/  IMAD R9, R0.reuse, 0xbc, RZ ;  /* 0x000000bc00097824 */ /* 0x040fe200078e02ff */
[----:B------:R-:W-:Y:S01]  /*3f80*/  LEA.HI.X.SX32 R7, R17, R27, 0x1, P1 ;  /* 0x0000001b11077211 */ /* 0x000fe200008f0eff */
[----:B0-----:R-:W-:Y:S01]  /*3f90*/  IMAD R3, R0, 0x2f, RZ ;  /* 0x0000002f00037824 */ /* 0x001fe200078e02ff */
[----:B------:R-:W-:-:S03]  /*3fa0*/  IADD3 R2, P0, R8, R26, RZ ;  /* 0x0000001a08027210 */ /* 0x000fc60007f1e0ff */
[----:B------:R0:W5:Y:S04]  /*3fb0*/  LDG.E.U16 R11, [R6.64] ;  /* 0x00000006060b7981 */ /* 0x000168000c1e1500 */
[----:B---3--:R1:W-:Y:S01]  /*3fc0*/  STL [R1+0x1e4], R24 ;  /* 0x0001e41801007387 */ /* 0x0083e20000100800 */
[----:B------:R-:W-:Y:S01]  /*3fd0*/  LEA.HI.X.SX32 R3, R3, R27, 0x1, P0 ;  /* 0x0000001b03037211 */ /* 0x000fe200000f0eff */
[----:B0-----:R-:W-:-:S04]  /*3fe0*/  IMAD R6, R0, 0x178, RZ ;  /* 0x0000017800067824 */ /* 0x001fc800078e02ff */
[----:B------:R0:W3:Y:S04]  /*3ff0*/  LDG.E.U16 R17, [R2.64] ;  /* 0x0000000602117981 */ /* 0x0000e8000c1e1500 */
[----:B-1----:R1:W3:Y:S02]  /*4000*/  LDG.E.U16 R24, [R4.64] ;  /* 0x0000000604187981 */ /* 0x0022e4000c1e1500 */
[----:B-1----:R-:W-:-:S04]  /*4010*/  IADD3 R4, P1, R9, R26, RZ ;  /* 0x0000001a09047210 */ /* 0x002fc80007f3e0ff */
[----:B------:R-:W-:Y:S01]  /*4020*/  LEA.HI.X.SX32 R5, R8, R27, 0x1, P1 ;  /* 0x0000001b08057211 */ /* 0x000fe200008f0eff */
[----:B------:R-:W-:Y:S01]  /*4030*/  IMAD R8, R0, 0x188, RZ ;  /* 0x0000018800087824 */ /* 0x000fe200078e02ff */
[----:B0-----:R-:W-:-:S03]  /*4040*/  IADD3 R2, P0, R6, R26, RZ ;  /* 0x0000001a06027210 */ /* 0x001fc60007f1e0ff */
[----:B------:R0:W3:Y:S01]  /*4050*/  LDG.E.U16 R16, [R4.64] ;  /* 0x0000000604107981 */ /* 0x0000e2000c1e1500 */
[----:B------:R-:W-:Y:S01]  /*4060*/  IADD3 R8, P1, R8, R26, RZ ;  /* 0x0000001a08087210 */ /* 0x000fe20007f3e0ff */
[----:B------:R-:W-:Y:S01]  /*4070*/  IMAD R7, R0, 0x1a8, RZ ;  /* 0x000001a800077824 */ /* 0x000fe200078e02ff */
[-C--:B------:R-:W-:Y:S02]  /*4080*/  LEA.HI.X.SX32 R3, R9, R27.reuse, 0x1, P0 ;  /* 0x0000001b09037211 */ /* 0x080fe400000f0eff */
[----:B------:R-:W-:Y:S01]  /*4090*/  LEA.HI.X.SX32 R9, R18, R27, 0x1, P1 ;  /* 0x0000001b12097211 */ /* 0x000fe200008f0eff */
[C---:B0-----:R-:W-:Y:S02]  /*40a0*/  IMAD R5, R0.reuse, 0xcc, RZ ;  /* 0x000000cc00057824 */ /* 0x041fe400078e02ff */
[----:B------:R-:W-:-:S03]  /*40b0*/  IMAD R4, R0, 0x198, RZ ;  /* 0x0000019800047824 */ /* 0x000fc600078e02ff */
[-C--:B------:R-:W-:Y:S02]  /*40c0*/  IADD3 R6, P0, R5, R26.reuse, RZ ;  /* 0x0000001a05067210 */ /* 0x080fe40007f1e0ff */
[----:B------:R-:W-:-:S04]  /*40d0*/  IADD3 R4, P2, R4, R26, RZ ;  /* 0x0000001a04047210 */ /* 0x000fc80007f5e0ff */
[----:B------:R-:W-:Y:S01]  /*40e0*/  LEA.HI.X.SX32 R5, R5, R27, 0x1, P2 ;  /* 0x0000001b05057211 */ /* 0x000fe200010f0eff */
[----:B--2---:R0:W-:Y:S04]  /*40f0*/  STL [R1+0x1d0], R28 ;  /* 0x0001d01c01007387 */ /* 0x0041e80000100800 */
[----:B----4-:R1:W-:Y:S04]  /*4100*/  STL [R1+0x160], R15 ;  /* 0x0001600f01007387 */ /* 0x0103e80000100800 */
[----:B0-----:R0:W2:Y:S04]  /*4110*/  LDG.E.U16 R28, [R2.64] ;  /* 0x00000006021c7981 */ /* 0x0010a8000c1e1500 */
[----:B-1----:R1:W4:Y:S04]  /*4120*/  LDG.E.U16 R15, [R4.64] ;  /* 0x00000006040f7981 */ /* 0x002328000c1e1500 */
[----:B-----5:R5:W-:Y:S01]  /*4130*/  STL [R1+0x15c], R10 ;  /* 0x00015c0a01007387 */ /* 0x020be20000100800 */
[----:B0-----:R-:W-:-:S02]  /*4140*/  IADD3 R2, P1, R7, R26, RZ ;  /* 0x0000001a07027210 */ /* 0x001fc40007f3e0ff */
[-C--:B------:R-:W-:Y:S01]  /*4150*/  LEA.HI.X.SX32 R7, R12, R27.reuse, 0x1, P0 ;  /* 0x0000001b0c077211 */ /* 0x080fe200000f0eff */
[----:B-----5:R0:W5:Y:S01]  /*4160*/  LDG.E.U16 R10, [R8.64] ;  /* 0x00000006080a7981 */ /* 0x020162000c1e1500 */
[----:B------:R-:W-:-:S03]  /*4170*/  LEA.HI.X.SX32 R3, R20, R27, 0x1, P1 ;  /* 0x0000001b14037211 */ /* 0x000fc600008f0eff */
[----:B------:R0:W4:Y:S04]  /*4180*/  LDG.E.U16 R18, [R6.64] ;  /* 0x0000000606127981 */ /* 0x000128000c1e1500 */
[----:B------:R0:W-:Y:S04]  /*4190*/  STL [R1+0x1c4], R14 ;  /* 0x0001c40e01007387 */ /* 0x0001e80000100800 */
[----:B0-----:R0:W4:Y:S01]  /*41a0*/  LDG.E.U16 R14, [R2.64] ;  /* 0x00000006020e7981 */ /* 0x001122000c1e1500 */
[C---:B-1----:R-:W-:Y:S02]  /*41b0*/  IMAD R5, R0.reuse, 0x6e, RZ ;  /* 0x0000006e00057824 */ /* 0x042fe400078e02ff */
[----:B------:R-:W-:-:S02]  /*41c0*/  IMAD R9, R0, 0xdc, RZ ;  /* 0x000000dc00097824 */ /* 0x000fc400078e02ff */
[C---:B------:R-:W-:Y:S02]  /*41d0*/  IMAD R8, R0.reuse, 0x1b8, RZ ;  /* 0x000001b800087824 */ /* 0x040fe400078e02ff */
[C---:B------:R-:W-:Y:S02]  /*41e0*/  IMAD R4, R0.reuse, 0x1c8, RZ ;  /* 0x000001c800047824 */ /* 0x040fe400078e02ff */
[----:B0-----:R-:W-:Y:S01]  /*41f0*/  IMAD R3, R0, 0x37, RZ ;  /* 0x0000003700037824 */ /* 0x001fe200078e02ff */
[-C--:B------:R-:W-:Y:S02]  /*4200*/  IADD3 R2, P0, R5, R26.reuse, RZ ;  /* 0x0000001a05027210 */ /* 0x080fe40007f1e0ff */
[-C--:B------:R-:W-:Y:S02]  /*4210*/  IADD3 R6, P1, R9, R26.reuse, RZ ;  /* 0x0000001a09067210 */ /* 0x080fe40007f3e0ff */
[----:B------:R-:W-:Y:S01]  /*4220*/  LEA.HI.X.SX32 R3, R3, R27, 0x1, P0 ;  /* 0x0000001b03037211 */ /* 0x000fe200000f0eff */
[----:B---3--:R0:W-:Y:S01]  /*4230*/  STL [R1+0x158], R24 ;  /* 0x0001581801007387 */ /* 0x0081e20000100800 */
[----:B------:R-:W-:-:S03]  /*4240*/  IADD3 R8, P2, R8, R26, RZ ;  /* 0x0000001a08087210 */ /* 0x000fc60007f5e0ff */
[----:B------:R1:W-:Y:S01]  /*4250*/  STL [R1+0x154], R11 ;  /* 0x0001540b01007387 */ /* 0x0003e20000100800 */
[-C--:B------:R-:W-:Y:S02]  /*4260*/  IADD3 R4, P3, R4, R26.reuse, RZ ;  /* 0x0000001a04047210 */ /* 0x080fe40007f7e0ff */
[-C--:B------:R-:W-:Y:S02]  /*4270*/  LEA.HI.X.SX32 R7, R5, R27.reuse, 0x1, P1 ;  /* 0x0000001b05077211 */ /* 0x080fe400008f0eff */
[-C--:B------:R-:W-:Y:S01]  /*4280*/  LEA.HI.X.SX32 R9, R9, R27.reuse, 0x1, P2 ;  /* 0x0000001b09097211 */ /* 0x080fe200010f0eff */
[----:B0-----:R0:W3:Y:S01]  /*4290*/  LDG.E.U16 R24, [R2.64] ;  /* 0x0000000602187981 */ /* 0x0010e2000c1e1500 */
[----:B-1----:R-:W-:Y:S01]  /*42a0*/  IMAD R11, R0, 0xec, RZ ;  /* 0x000000ec000b7824 */ /* 0x002fe200078e02ff */
[----:B------:R-:W-:Y:S02]  /*42b0*/  LEA.HI.X.SX32 R5, R21, R27, 0x1, P3 ;  /* 0x0000001b15057211 */ /* 0x000fe400018f0eff */
[----:B------:R1:W-:Y:S02]  /*42c0*/  STL [R1+0x1b8], R17 ;  /* 0x0001b81101007387 */ /* 0x0003e40000100800 */
[----:B0-----:R-:W-:-:S02]  /*42d0*/  IADD3 R2, P0, R11, R26, RZ ;  /* 0x0000001a0b027210 */ /* 0x001fc40007f1e0ff */
[----:B------:R0:W3:Y:S02]  /*42e0*/  LDG.E.U16 R21, [R6.64] ;  /* 0x0000000606157981 */ /* 0x0000e4000c1e1500 */
[----:B------:R-:W-:Y:S02]  /*42f0*/  LEA.HI.X.SX32 R3, R13, R27, 0x1, P0 ;  /* 0x0000001b0d037211 */ /* 0x000fe400000f0eff */
[----:B------:R0:W3:Y:S04]  /*4300*/  LDG.E.U16 R20, [R8.64] ;  /* 0x0000000608147981 */ /* 0x0000e8000c1e1500 */
[----:B-1----:R1:W3:Y:S01]  /*4310*/  LDG.E.U16 R17, [R4.64] ;  /* 0x0000000604117981 */ /* 0x0022e2000c1e1500 */
[----:B0-----:R-:W-:-:S03]  /*4320*/  IMAD R6, R0, 0x1d8, RZ ;  /* 0x000001d800067824 */ /* 0x001fc600078e02ff */
[----:B------:R0:W-:Y:S01]  /*4330*/  STL [R1+0x1a8], R16 ;  /* 0x0001a81001007387 */ /* 0x0001e20000100800 */
[----:B------:R-:W-:Y:S01]  /*4340*/  IMAD R8, R0, 0x1e8, RZ ;  /* 0x000001e800087824 */ /* 0x000fe200078e02ff */
[----:B------:R-:W-:Y:S01]  /*4350*/  IADD3 R6, P0, R6, R26, RZ ;  /* 0x0000001a06067210 */ /* 0x000fe20007f1e0ff */
[----:B-1----:R-:W-:-:S03]  /*4360*/  IMAD R5, R0, 0x7e, RZ ;  /* 0x0000007e00057824 */ /* 0x002fc600078e02ff */
[----:B------:R-:W-:Y:S01]  /*4370*/  LEA.HI.X.SX32 R7, R11, R27, 0x1, P0 ;  /* 0x0000001b0b077211 */ /* 0x000fe200000f0eff */
[----:B0-----:R0:W3:Y:S01]  /*4380*/  LDG.E.U16 R16, [R2.64] ;  /* 0x0000000602107981 */ /* 0x0010e2000c1e1500 */
[----:B------:R-:W-:Y:S01]  /*4390*/  IADD3 R8, P2, R8, R26, RZ ;  /* 0x0000001a08087210 */ /* 0x000fe20007f5e0ff */
[----:B------:R-:W-:-:S03]  /*43a0*/  IMAD R12, R0, 0x3f, RZ ;  /* 0x0000003f000c7824 */ /* 0x000fc600078e02ff */
[----:B------:R-:W-:Y:S01]  /*43b0*/  LEA.HI.X.SX32 R9, R22, R27, 0x1, P2 ;  /* 0x0000001b16097211 */ /* 0x000fe200010f0eff */
[C---:B0-----:R-:W-:Y:S01]  /*43c0*/  IMAD R3, R0.reuse, 0x1f8, RZ ;  /* 0x000001f800037824 */ /* 0x041fe200078e02ff */
[----:B------:R-:W-:Y:S01]  /*43d0*/  IADD3 R2, P0, R5, R26, RZ ;  /* 0x0000001a05027210 */ /* 0x000fe20007f1e0ff */
[----:B--2---:R-:W-:Y:S04]  /*43e0*/  STL [R1+0x150], R28 ;  /* 0x0001501c01007387 */ /* 0x004fe80000100800 */
[----:B-----5:R0:W-:Y:S04]  /*43f0*/  STL [R1+0x14c], R10 ;  /* 0x00014c0a01007387 */ /* 0x0201e80000100800 */
[----:B----4-:R1:W-:Y:S01]  /*4400*/  STL [R1+0x19c], R18 ;  /* 0x00019c1201007387 */ /* 0x0103e20000100800 */
[----:B0-----:R-:W-:-:S03]  /*4410*/  IMAD R10, R0, 0xfc, RZ ;  /* 0x000000fc000a7824 */ /* 0x001fc600078e02ff */
[----:B-1----:R0:W2:Y:S02]  /*4420*/  LDG.E.U16 R18, [R6.64] ;  /* 0x0000000606127981 */ /* 0x0020a4000c1e1500 */
[----:B------:R-:W-:-:S04]  /*4430*/  IADD3 R4, P1, R10, R26, RZ ;  /* 0x0000001a0a047210 */ /* 0x000fc80007f3e0ff */
[-C--:B------:R-:W-:Y:S02]  /*4440*/  LEA.HI.X.SX32 R5, R5, R27.reuse, 0x1, P1 ;  /* 0x0000001b05057211 */ /* 0x080fe400008f0eff */
[----:B0-----:R-:W-:Y:S01]  /*4450*/  IADD3 R6, P2, R3, R26, RZ ;  /* 0x0000001a03067210 */ /* 0x001fe20007f5e0ff */
[----:B------:R0:W-:Y:S01]  /*4460*/  STL [R1+0x148], R15 ;  /* 0x0001480f01007387 */ /* 0x0001e20000100800 */
[-C--:B------:R-:W-:Y:S02]  /*4470*/  LEA.HI.X.SX32 R3, R12, R27.reuse, 0x1, P0 ;  /* 0x0000001b0c037211 */ /* 0x080fe400000f0eff */
[----:B------:R-:W-:Y:S01]  /*4480*/  LEA.HI.X.SX32 R7, R10, R27, 0x1, P2 ;  /* 0x0000001b0a077211 */ /* 0x000fe200010f0eff */
[----:B------:R1:W-:Y:S04]  /*4490*/  STL [R1+0x144], R14 ;  /* 0x0001440e01007387 */ /* 0x0003e80000100800 */
[----:B------:R4:W5:Y:S04]  /*44a0*/  LDG.E.U16 R13, [R4.64] ;  /* 0x00000006040d7981 */ /* 0x000968000c1e1500 */
[----:B0-----:R0:W5:Y:S04]  /*44b0*/  LDG.E.U16 R15, [R8.64] ;  /* 0x00000006080f7981 */ /* 0x001168000c1e1500 */
[----:B-1----:R1:W5:Y:S04]  /*44c0*/  LDG.E.U16 R14, [R2.64] ;  /* 0x00000006020e7981 */ /* 0x002368000c1e1500 */
[----:B------:R4:W5:Y:S01]  /*44d0*/  LDG.E.U16 R12, [R6.64] ;  /* 0x00000006060c7981 */ /* 0x000962000c1e1500 */
[----:B0-----:R-:W-:-:S02]  /*44e0*/  IMAD R8, R0, 0x10a, RZ ;  /* 0x0000010a00087824 */ /* 0x001fc400078e02ff */
[----:B-1----:R-:W-:-:S03]  /*44f0*/  IMAD R3, R0, 0x85, RZ ;  /* 0x0000008500037824 */ /* 0x002fc600078e02ff */
[-C--:B------:R-:W-:Y:S01]  /*4500*/  IADD3 R8, P0, R8, R26.reuse, RZ ;  /* 0x0000001a08087210 */ /* 0x080fe20007f1e0ff */
[C---:B------:R-:W-:Y:S02]  /*4510*/  IMAD R2, R0.reuse, 0x13a, RZ ;  /* 0x0000013a00027824 */ /* 0x040fe400078e02ff */
[C---:B----4-:R-:W-:Y:S02]  /*4520*/  IMAD R6, R0.reuse, 0x11a, RZ ;  /* 0x0000011a00067824 */ /* 0x050fe400078e02ff */
[C---:B------:R-:W-:Y:S01]  /*4530*/  IMAD R4, R0.reuse, 0x12a, RZ ;  /* 0x0000012a00047824 */ /* 0x040fe200078e02ff */
[----:B------:R-:W-:Y:S01]  /*4540*/  LEA.HI.X.SX32 R9, R3, R27, 0x1, P0 ;  /* 0x0000001b03097211 */ /* 0x000fe200000f0eff */
[----:B------:R-:W-:Y:S01]  /*4550*/  IMAD R7, R0, 0x8d, RZ ;  /* 0x0000008d00077824 */ /* 0x000fe200078e02ff */
[-C--:B------:R-:W-:Y:S01]  /*4560*/  IADD3 R6, P1, R6, R26.reuse, RZ ;  /* 0x0000001a06067210 */ /* 0x080fe20007f3e0ff */
[----:B------:R-:W-:Y:S01]  /*4570*/  IMAD R3, R0, 0x9d, RZ ;  /* 0x0000009d00037824 */ /* 0x000fe200078e02ff */
[-C--:B------:R-:W-:Y:S01]  /*4580*/  IADD3 R2, P0, R2, R26.reuse, RZ ;  /* 0x0000001a02027210 */ /* 0x080fe20007f1e0ff */
[----:B------:R-:W-:Y:S01]  /*4590*/  IMAD R5, R0, 0x95, RZ ;  /* 0x0000009500057824 */ /* 0x000fe200078e02ff */
[----:B---3--:R-:W-:Y:S01]  /*45a0*/  STL [R1+0x18c], R24 ;  /* 0x00018c1801007387 */ /* 0x008fe20000100800 */
[----:B------:R-:W-:-:S03]  /*45b0*/  IADD3 R4, P2, R4, R26, RZ ;  /* 0x0000001a04047210 */ /* 0x000fc60007f5e0ff */
[----:B------:R-:W-:Y:S01]  /*45c0*/  STL [R1+0x184], R21 ;  /* 0x0001841501007387 */ /* 0x000fe20000100800 */
[-C--:B------:R-:W-:Y:S02]  /*45d0*/  LEA.HI.X.SX32 R7, R7, R27.reuse, 0x1, P1 ;  /* 0x0000001b07077211 */ /* 0x080fe400008f0eff */
[-C--:B------:R-:W-:Y:S01]  /*45e0*/  LEA.HI.X.SX32 R3, R3, R27.reuse, 0x1, P0 ;  /* 0x0000001b03037211 */ /* 0x080fe200000f0eff */
[----:B------:R-:W-:Y:S01]  /*45f0*/  STL [R1+0x140], R20 ;  /* 0x0001401401007387 */ /* 0x000fe20000100800 */
[----:B------:R-:W-:-:S03]  /*4600*/  LEA.HI.X.SX32 R5, R5, R27, 0x1, P2 ;  /* 0x0000001b05057211 */ /* 0x000fc600010f0eff */
[----:B------:R0:W-:Y:S04]  /*4610*/  STL [R1+0x13c], R17 ;  /* 0x00013c1101007387 */ /* 0x0001e80000100800 */
[----:B------:R1:W-:Y:S04]  /*4620*/  STL [R1+0x178], R16 ;  /* 0x0001781001007387 */ /* 0x0003e80000100800 */
[----:B------:R3:W4:Y:S04]  /*4630*/  LDG.E.U16 R10, [R2.64] ;  /* 0x00000006020a7981 */ /* 0x000728000c1e1500 */
[----:B0-----:R0:W4:Y:S04]  /*4640*/  LDG.E.U16 R17, [R8.64] ;  /* 0x0000000608117981 */ /* 0x001128000c1e1500 */
[----:B-1----:R1:W4:Y:S01]  /*4650*/  LDG.E.U16 R16, [R6.64] ;  /* 0x0000000606107981 */ /* 0x002322000c1e1500 */
[----:B---3--:R-:W-:-:S03]  /*4660*/  IMAD R3, R0, 0xa5, RZ ;  /* 0x000000a500037824 */ /* 0x008fc600078e02ff */
[----:B------:R3:W4:Y:S01]  /*4670*/  LDG.E.U16 R11, [R4.64] ;  /* 0x00000006040b7981 */ /* 0x000722000c1e1500 */
[C---:B0-----:R-:W-:Y:S02]  /*4680*/  IMAD R8, R0.reuse, 0x14a, RZ ;  /* 0x0000014a00087824 */ /* 0x041fe400078e02ff */
[C---:B------:R-:W-:Y:S02]  /*4690*/  IMAD R2, R0.reuse, 0x17a, RZ ;  /* 0x0000017a00027824 */ /* 0x040fe400078e02ff */
[----:B-1----:R-:W-:Y:S01]  /*46a0*/  IMAD R6, R0, 0x15a, RZ ;  /* 0x0000015a00067824 */ /* 0x002fe200078e02ff */
[----:B------:R-:W-:Y:S01]  /*46b0*/  IADD3 R8, P0, R8, R26, RZ ;  /* 0x0000001a08087210 */ /* 0x000fe20007f1e0ff */
[----:B---3--:R-:W-:-:S03]  /*46c0*/  IMAD R4, R0, 0x16a, RZ ;  /* 0x0000016a00047824 */ /* 0x008fc600078e02ff */
[-C--:B------:R-:W-:Y:S01]  /*46d0*/  IADD3 R6, P1, R6, R26.reuse, RZ ;  /* 0x0000001a06067210 */ /* 0x080fe20007f3e0ff */
[C---:B------:R-:W-:Y:S01]  /*46e0*/  IMAD R7, R0.reuse, 0xad, RZ ;  /* 0x000000ad00077824 */ /* 0x040fe200078e02ff */
[-C--:B------:R-:W-:Y:S01]  /*46f0*/  LEA.HI.X.SX32 R9, R3, R27.reuse, 0x1, P0 ;  /* 0x0000001b03097211 */ /* 0x080fe200000f0eff */
[----:B------:R-:W-:Y:S01]  /*4700*/  IMAD R5, R0, 0xb5, RZ ;  /* 0x000000b500057824 */ /* 0x000fe200078e02ff */
[-C--:B------:R-:W-:Y:S01]  /*4710*/  IADD3 R4, P2, R4, R26.reuse, RZ ;  /* 0x0000001a04047210 */ /* 0x080fe20007f5e0ff */
[----:B------:R-:W-:Y:S01]  /*4720*/  IMAD R3, R0, 0xbd, RZ ;  /* 0x000000bd00037824 */ /* 0x000fe200078e02ff */
[----:B------:R-:W-:Y:S02]  /*4730*/  IADD3 R2, P0, R2, R26, RZ ;  /* 0x0000001a02027210 */ /* 0x000fe40007f1e0ff */
[-C--:B------:R-:W-:Y:S02]  /*4740*/  LEA.HI.X.SX32 R7, R7, R27.reuse, 0x1, P1 ;  /* 0x0000001b07077211 */ /* 0x080fe400008f0eff */
[----:B------:R-:W-:-:S02]  /*4750*/  LEA.HI.X.SX32 R5, R5, R27, 0x1, P2 ;  /* 0x0000001b05057211 */ /* 0x000fc400010f0eff */
[----:B------:R-:W-:Y:S01]  /*4760*/  LEA.HI.X.SX32 R3, R3, R27, 0x1, P0 ;  /* 0x0000001b03037211 */ /* 0x000fe200000f0eff */
[----:B--2---:R-:W-:Y:S04]  /*4770*/  STL [R1+0x138], R18 ;  /* 0x0001381201007387 */ /* 0x004fe80000100800 */
[----:B-----5:R0:W-:Y:S04]  /*4780*/  STL [R1+0xec], R15 ;  /* 0x0000ec0f01007387 */ /* 0x0201e80000100800 */
[----:B------:R1:W-:Y:S04]  /*4790*/  STL [R1+0x16c], R14 ;  /* 0x00016c0e01007387 */ /* 0x0003e80000100800 */
[----:B------:R2:W-:Y:S04]  /*47a0*/  STL [R1+0x168], R13 ;  /* 0x0001680d01007387 */ /* 0x0005e80000100800 */
[----:B0-----:R0:W3:Y:S04]  /*47b0*/  LDG.E.U16 R15, [R8.64] ;  /* 0x00000006080f7981 */ /* 0x0010e8000c1e1500 */
[----:B-1----:R1:W5:Y:S04]  /*47c0*/  LDG.E.U16 R14, [R6.64] ;  /* 0x00000006060e7981 */ /* 0x002368000c1e1500 */
[----:B------:R0:W-:Y:S04]  /*47d0*/  STL [R1+0xd4], R12 ;  /* 0x0000d40c01007387 */ /* 0x0001e80000100800 */
[----:B--2---:R2:W5:Y:S04]  /*47e0*/  LDG.E.U16 R13, [R4.64] ;  /* 0x00000006040d7981 */ /* 0x004568000c1e1500 */
[----:B0-----:R0:W5:Y:S01]  /*47f0*/  LDG.E.U16 R12, [R2.64] ;  /* 0x00000006020c7981 */ /* 0x001162000c1e1500 */
[----:B------:R-:W-:-:S02]  /*4800*/  IMAD R8, R0, 0x18a, RZ ;  /* 0x0000018a00087824 */ /* 0x000fc400078e02ff */
[C---:B-1----:R-:W-:Y:S02]  /*4810*/  IMAD R6, R0.reuse, 0x19a, RZ ;  /* 0x0000019a00067824 */ /* 0x042fe400078e02ff */
[----:B--2---:R-:W-:Y:S01]  /*4820*/  IMAD R4, R0, 0x1aa, RZ ;  /* 0x000001aa00047824 */ /* 0x004fe200078e02ff */
[-C--:B------:R-:W-:Y:S01]  /*4830*/  IADD3 R8, P0, R8, R26.reuse, RZ ;  /* 0x0000001a08087210 */ /* 0x080fe20007f1e0ff */
[C---:B------:R-:W-:Y:S02]  /*4840*/  IMAD R7, R0.reuse, 0xcd, RZ ;  /* 0x000000cd00077824 */ /* 0x040fe400078e02ff */
[C---:B0-----:R-:W-:Y:S02]  /*4850*/  IMAD R3, R0.reuse, 0xc5, RZ ;  /* 0x000000c500037824 */ /* 0x041fe400078e02ff */
[----:B------:R-:W-:Y:S01]  /*4860*/  IMAD R2, R0, 0x1ba, RZ ;  /* 0x000001ba00027824 */ /* 0x000fe200078e02ff */
[-C--:B------:R-:W-:Y:S01]  /*4870*/  IADD3 R6, P1, R6, R26.reuse, RZ ;  /* 0x0000001a06067210 */ /* 0x080fe20007f3e0ff */
[----:B------:R-:W-:Y:S01]  /*4880*/  IMAD R5, R0, 0xd5, RZ ;  /* 0x000000d500057824 */ /* 0x000fe200078e02ff */
[----:B------:R-:W-:-:S02]  /*4890*/  IADD3 R4, P2, R4, R26, RZ ;  /* 0x0000001a04047210 */ /* 0x000fc40007f5e0ff */
[-C--:B------:R-:W-:Y:S01]  /*48a0*/  LEA.HI.X.SX32 R9, R3, R27.reuse, 0x1, P0 ;  /* 0x0000001b03097211 */ /* 0x080fe200000f0eff */
[----:B------:R-:W-:Y:S01]  /*48b0*/  IMAD R3, R0, 0xdd, RZ ;  /* 0x000000dd00037824 */ /* 0x000fe200078e02ff */
[----:B------:R-:W-:Y:S02]  /*48c0*/  IADD3 R2, P0, R2, R26, RZ ;  /* 0x0000001a02027210 */ /* 0x000fe40007f1e0ff */
[-C--:B------:R-:W-:Y:S01]  /*48d0*/  LEA.HI.X.SX32 R7, R7, R27.reuse, 0x1, P1 ;  /* 0x0000001b07077211 */ /* 0x080fe200008f0eff */
[----:B----4-:R0:W-:Y:S01]  /*48e0*/  STL [R1+0x12c], R17 ;  /* 0x00012c1101007387 */ /* 0x0101e20000100800 */
[-C--:B------:R-:W-:Y:S02]  /*48f0*/  LEA.HI.X.SX32 R5, R5, R27.reuse, 0x1, P2 ;  /* 0x0000001b05057211 */ /* 0x080fe400010f0eff */
[----:B------:R-:W-:Y:S01]  /*4900*/  LEA.HI.X.SX32 R3, R3, R27, 0x1, P0 ;  /* 0x0000001b03037211 */ /* 0x000fe200000f0eff */
[----:B------:R1:W-:Y:S04]  /*4910*/  STL [R1+0x128], R16 ;  /* 0x0001281001007387 */ /* 0x0003e80000100800 */
[----:B------:R2:W-:Y:S04]  /*4920*/  STL [R1+0x124], R11 ;  /* 0x0001240b01007387 */ /* 0x0005e80000100800 */
[----:B0-----:R0:W4:Y:S04]  /*4930*/  LDG.E.U16 R17, [R6.64] ;  /* 0x0000000606117981 */ /* 0x001128000c1e1500 */
[----:B-1----:R1:W4:Y:S04]  /*4940*/  LDG.E.U16 R16, [R8.64] ;  /* 0x0000000608107981 */ /* 0x002328000c1e1500 */
[----:B--2---:R2:W4:Y:S01]  /*4950*/  LDG.E.U16 R11, [R4.64] ;  /* 0x00000006040b7981 */ /* 0x004522000c1e1500 */
[----:B0-----:R-:W-:-:S03]  /*4960*/  IMAD R6, R0, 0x1da, RZ ;  /* 0x000001da00067824 */ /* 0x001fc600078e02ff */
[----:B------:R0:W-:Y:S01]  /*4970*/  STL [R1+0x120], R10 ;  /* 0x0001200a01007387 */ /* 0x0001e20000100800 */
[C---:B-1----:R-:W-:Y:S02]  /*4980*/  IMAD R8, R0.reuse, 0x1ca, RZ ;  /* 0x000001ca00087824 */ /* 0x042fe400078e02ff */
[----:B--2---:R-:W-:-:S03]  /*4990*/  IMAD R4, R0, 0x1ea, RZ ;  /* 0x000001ea00047824 */ /* 0x004fc600078e02ff */
[-C--:B------:R-:W-:Y:S01]  /*49a0*/  IADD3 R8, P0, R8, R26.reuse, RZ ;  /* 0x0000001a08087210 */ /* 0x080fe20007f1e0ff */
[C---:B------:R-:W-:Y:S01]  /*49b0*/  IMAD R7, R0.reuse, 0xed, RZ ;  /* 0x000000ed00077824 */ /* 0x040fe200078e02ff */
[----:B0-----:R0:W2:Y:S01]  /*49c0*/  LDG.E.U16 R10, [R2.64] ;  /* 0x00000006020a7981 */ /* 0x0010a2000c1e1500 */
[----:B------:R-:W-:Y:S01]  /*49d0*/  IMAD R5, R0, 0xf5, RZ ;  /* 0x000000f500057824 */ /* 0x000fe200078e02ff */
[-C--:B------:R-:W-:Y:S02]  /*49e0*/  IADD3 R6, P1, R6, R26.reuse, RZ ;  /* 0x0000001a06067210 */ /* 0x080fe40007f3e0ff */
[----:B------:R-:W-:Y:S01]  /*49f0*/  IADD3 R4, P2, R4, R26, RZ ;  /* 0x0000001a04047210 */ /* 0x000fe20007f5e0ff */
[C---:B0-----:R-:W-:Y:S01]  /*4a00*/  IMAD R3, R0.reuse, 0xe5, RZ ;  /* 0x000000e500037824 */ /* 0x041fe200078e02ff */
[-C--:B------:R-:W-:Y:S01]  /*4a10*/  LEA.HI.X.SX32 R7, R7, R27.reuse, 0x1, P1 ;  /* 0x0000001b07077211 */ /* 0x080fe200008f0eff */
[----:B------:R-:W-:Y:S01]  /*4a20*/  IMAD R2, R0, 0x1fa, RZ ;  /* 0x000001fa00027824 */ /* 0x000fe200078e02ff */
[----:B------:R-:W-:-:S02]  /*4a30*/  LEA.HI.X.SX32 R5, R5, R27, 0x1, P2 ;  /* 0x0000001b05057211 */ /* 0x000fc400010f0eff */
[-C--:B------:R-:W-:Y:S01]  /*4a40*/  LEA.HI.X.SX32 R9, R3, R27.reuse, 0x1, P0 ;  /* 0x0000001b03097211 */ /* 0x080fe200000f0eff */
[----:B------:R-:W-:Y:S01]  /*4a50*/  IMAD R3, R0, 0xfd, RZ ;  /* 0x000000fd00037824 */ /* 0x000fe200078e02ff */
[----:B------:R-:W-:Y:S01]  /*4a60*/  IADD3 R2, P0, R2, R26, RZ ;  /* 0x0000001a02027210 */ /* 0x000fe20007f1e0ff */
[----:B------:R0:W2:Y:S04]  /*4a70*/  LDG.E.U16 R20, [R6.64] ;  /* 0x0000000606147981 */ /* 0x0000a8000c1e1500 */
[----:B------:R1:W2:Y:S01]  /*4a80*/  LDG.E.U16 R22, [R4.64] ;  /* 0x0000000604167981 */ /* 0x0002a2000c1e1500 */
[----:B------:R-:W-:-:S05]  /*4a90*/  LEA.HI.X.SX32 R3, R3, R27, 0x1, P0 ;  /* 0x0000001b03037211 */ /* 0x000fca00000f0eff */
[----:B------:R0:W2:Y:S04]  /*4aa0*/  LDG.E.U16 R24, [R2.64] ;  /* 0x0000000602187981 */ /* 0x0000a8000c1e1500 */
[----:B---3--:R-:W-:Y:S04]  /*4ab0*/  STL [R1+0x11c], R15 ;  /* 0x00011c0f01007387 */ /* 0x008fe80000100800 */
[----:B-----5:R-:W-:Y:S04]  /*4ac0*/  STL [R1+0x118], R14 ;  /* 0x0001180e01007387 */ /* 0x020fe80000100800 */
[----:B------:R-:W-:Y:S04]  /*4ad0*/  STL [R1+0x114], R13 ;  /* 0x0001140d01007387 */ /* 0x000fe80000100800 */
[----:B------:R3:W-:Y:S04]  /*4ae0*/  STL [R1+0x110], R12 ;  /* 0x0001100c01007387 */ /* 0x0007e80000100800 */
[----:B---3--:R3:W5:Y:S01]  /*4af0*/  LDG.E.U16 R12, [R8.64] ;  /* 0x00000006080c7981 */ /* 0x008762000c1e1500 */
[----:B------:R-:W-:-:S02]  /*4b00*/  IMAD R18, R0, 0x67, RZ ;  /* 0x0000006700127824 */ /* 0x000fc400078e02ff */
[C---:B------:R-:W-:Y:S02]  /*4b10*/  IMAD R28, R0.reuse, 0x77, RZ ;  /* 0x00000077001c7824 */ /* 0x040fe400078e02ff */
[C---:B-1----:R-:W-:Y:S02]  /*4b20*/  IMAD R5, R0.reuse, 0x10c, RZ ;  /* 0x0000010c00057824 */ /* 0x042fe400078e02ff */
[C---:B------:R-:W-:Y:S01]  /*4b30*/  IMAD R4, R0.reuse, 0x1fe, RZ ;  /* 0x000001fe00047824 */ /* 0x040fe200078e02ff */
[----:B----4-:R-:W-:Y:S04]  /*4b40*/  STL [R1+0x10c], R16 ;  /* 0x00010c1001007387 */ /* 0x010fe80000100800 */
[----:B------:R-:W-:Y:S04]  /*4b50*/  STL [R1+0x108], R17 ;  /* 0x0001081101007387 */ /* 0x000fe80000100800 */
[----:B------:R1:W-:Y:S04]  /*4b60*/  STL [R1+0x104], R11 ;  /* 0x0001040b01007387 */ /* 0x0003e80000100800 */
[----:B--2---:R2:W-:Y:S04]  /*4b70*/  STL [R1+0x100], R10 ;  /* 0x0001000a01007387 */ /* 0x0045e80000100800 */
[----:B------:R4:W-:Y:S04]  /*4b80*/  STL.64 [R1+0xe98], R18 ;  /* 0x000e981201007387 */ /* 0x0009e80000100a00 */
[----:B------:R2:W-:Y:S01]  /*4b90*/  STL.64 [R1+0xea0], R28 ;  /* 0x000ea01c01007387 */ /* 0x0005e20000100a00 */
[----:B-1----:R-:W-:-:S02]  /*4ba0*/  IMAD R11, R0, 0x11c, RZ ;  /* 0x0000011c000b7824 */ /* 0x002fc400078e02ff */
[C---:B--2---:R-:W-:Y:S02]  /*4bb0*/  IMAD R10, R0.reuse, 0x10e, RZ ;  /* 0x0000010e000a7824 */ /* 0x044fe400078e02ff */
[C---:B0-----:R-:W-:Y:S01]  /*4bc0*/  IMAD R2, R0.reuse, 0x8e, RZ ;  /* 0x0000008e00027824 */ /* 0x041fe200078e02ff */
[-C--:B----4-:R-:W-:Y:S01]  /*4bd0*/  IADD3 R18, P1, R11, R26.reuse, RZ ;  /* 0x0000001a0b127210 */ /* 0x090fe20007f3e0ff */
[----:B------:R-:W-:Y:S01]  /*4be0*/  IMAD R13, R0, 0xff, RZ ;  /* 0x000000ff000d7824 */ /* 0x000fe200078e02ff */
[----:B------:R-:W-:Y:S01]  /*4bf0*/  IADD3 R4, P3, R4, R26, RZ ;  /* 0x0000001a04047210 */ /* 0x000fe20007f7e0ff */
[C---:B------:R-:W-:Y:S02]  /*4c00*/  IMAD R14, R0.reuse, 0x47, RZ ;  /* 0x00000047000e7824 */ /* 0x040fe400078e02ff */
[C---:B------:R-:W-:Y:S02]  /*4c10*/  IMAD R3, R0.reuse, 0x9e, RZ ;  /* 0x0000009e00037824 */ /* 0x040fe400078e02ff */
[----:B------:R-:W-:-:S02]  /*4c20*/  IMAD R6, R0, 0xae, RZ ;  /* 0x000000ae00067824 */ /* 0x000fc400078e02ff */
[C---:B------:R-:W-:Y:S01]  /*4c30*/  IMAD R15, R0.reuse, 0x4f, RZ ;  /* 0x0000004f000f7824 */ /* 0x040fe200078e02ff */
[----:B------:R-:W-:Y:S01]  /*4c40*/  IADD3 R28, P5, R3, R26, RZ ;  /* 0x0000001a031c7210 */ /* 0x000fe20007fbe0ff */
[C---:B------:R-:W-:Y:S02]  /*4c50*/  IMAD R7, R0.reuse, 0xbe, RZ ;  /* 0x000000be00077824 */ /* 0x040fe400078e02ff */
[C---:B------:R-:W-:Y:S01]  /*4c60*/  IMAD R16, R0.reuse, 0x57, RZ ;  /* 0x0000005700107824 */ /* 0x040fe200078e02ff */
[----:B------:R-:W-:Y:S01]  /*4c70*/  LEA.HI.X.SX32 R29, R15, R27, 0x1, P5 ;  /* 0x0000001b0f1d7211 */ /* 0x000fe200028f0eff */
[C---:B------:R-:W-:Y:S02]  /*4c80*/  IMAD R17, R0.reuse, 0x5f, RZ ;  /* 0x0000005f00117824 */ /* 0x040fe400078e02ff */
[C---:B---3--:R-:W-:Y:S02]  /*4c90*/  IMAD R8, R0.reuse, 0xce, RZ ;  /* 0x000000ce00087824 */ /* 0x048fe400078e02ff */
[C---:B------:R-:W-:Y:S01]  /*4ca0*/  IMAD R9, R0.reuse, 0xde, RZ ;  /* 0x000000de00097824 */ /* 0x040fe200078e02ff */
[----:B-----5:R-:W-:Y:S04]  /*4cb0*/  STL [R1+0xfc], R12 ;  /* 0x0000fc0c01007387 */ /* 0x020fe80000100800 */
[----:B------:R-:W-:Y:S04]  /*4cc0*/  STL [R1+0xf8], R20 ;  /* 0x0000f81401007387 */ /* 0x000fe80000100800 */
[----:B------:R0:W-:Y:S02]  /*4cd0*/  STL [R1+0xe8], R22 ;  /* 0x0000e81601007387 */ /* 0x0001e40000100800 */
[----:B0-----:R-:W-:-:S05]  /*4ce0*/  IMAD R22, R0, 0x12e, RZ ;  /* 0x0000012e00167824 */ /* 0x001fca00078e02ff */
[----:B------:R0:W-:Y:S04]  /*4cf0*/  STL.64 [R1+0xe90], R22 ;  /* 0x000e901601007387 */ /* 0x0001e80000100a00 */
[----:B------:R1:W-:Y:S01]  /*4d00*/  STL [R1+0xd0], R24 ;  /* 0x0000d01801007387 */ /* 0x0003e20000100800 */
[-C--:B0-----:R-:W-:Y:S02]  /*4d10*/  IADD3 R22, P0, R10, R26.reuse, RZ ;  /* 0x0000001a0a167210 */ /* 0x081fe40007f1e0ff */
[----:B-1----:R-:W-:-:S05]  /*4d20*/  IADD3 R24, P6, R5, R26, RZ ;  /* 0x0000001a05187210 */ /* 0x002fca0007fde0ff */
[----:B------:R-:W-:Y:S04]  /*4d30*/  STL [R1+0x88], R24 ;  /* 0x0000881801007387 */ /* 0x000fe80000100800 */
[----:B------:R0:W2:Y:S04]  /*4d40*/  LDL.64 R10, [R1+0x88] ;  /* 0x00008800010a7983 */ /* 0x0000a80000100a00 */
[----:B------:R-:W-:Y:S01]  /*4d50*/  STL [R1+0x80], R22 ;  /* 0x0000801601007387 */ /* 0x000fe20000100800 */
[----:B------:R-:W-:-:S03]  /*4d60*/  LEA.HI.X.SX32 R5, R13, R27, 0x1, P3 ;  /* 0x0000001b0d057211 */ /* 0x000fc600018f0eff */
[----:B------:R1:W-:Y:S02]  /*4d70*/  STL [R1+0x78], R18 ;  /* 0x0000781201007387 */ /* 0x0003e40000100800 */
[-C--:B-1----:R-:W-:Y:S02]  /*4d80*/  IADD3 R18, P4, R2, R26.reuse, RZ ;  /* 0x0000001a02127210 */ /* 0x082fe40007f9e0ff */
[----:B------:R1:W-:Y:S02]  /*4d90*/  STL.64 [R1+0xd60], R4 ;  /* 0x000d600401007387 */ /* 0x0003e40000100a00 */
[-C--:B------:R-:W-:Y:S02]  /*4da0*/  LEA.HI.X.SX32 R19, R14, R27.reuse, 0x1, P4 ;  /* 0x0000001b0e137211 */ /* 0x080fe400020f0eff */
[-C--:B------:R-:W-:Y:S01]  /*4db0*/  IADD3 R22, P3, R6, R26.reuse, RZ ;  /* 0x0000001a06167210 */ /* 0x080fe20007f7e0ff */
[----:B-1----:R0:W3:Y:S03]  /*4dc0*/  LDL.64 R4, [R1+0x80] ;  /* 0x0000800001047983 */ /* 0x0020e60000100a00 */
[----:B------:R-:W-:Y:S01]  /*4dd0*/  LEA.HI.X.SX32 R23, R16, R27, 0x1, P3 ;  /* 0x0000001b10177211 */ /* 0x000fe200018f0eff */
[----:B------:R1:W-:Y:S04]  /*4de0*/  STL.64 [R1+0xc8], R18 ;  /* 0x0000c81201007387 */ /* 0x0003e80000100a00 */
[----:B------:R4:W-:Y:S01]  /*4df0*/  STL.64 [R1+0xe78], R6 ;  /* 0x000e780601007387 */ /* 0x0009e20000100a00 */
[----:B------:R-:W-:-:S03]  /*4e00*/  IADD3 R14, P5, R8, R26, RZ ;  /* 0x0000001a080e7210 */ /* 0x000fc60007fbe0ff */
[----:B------:R5:W-:Y:S01]  /*4e10*/  STL.64 [R1+0xc0], R28 ;  /* 0x0000c01c01007387 */ /* 0x000be20000100a00 */
[----:B-1----:R-:W-:-:S04]  /*4e20*/  IADD3 R18, P4, R7, R26, RZ ;  /* 0x0000001a07127210 */ /* 0x002fc80007f9e0ff */
[----:B------:R-:W-:Y:S02]  /*4e30*/  LEA.HI.X.SX32 R19, R17, R27, 0x1, P4 ;  /* 0x0000001b11137211 */ /* 0x000fe400020f0eff */
[----:B----4-:R-:W-:Y:S01]  /*4e40*/  IADD3 R6, P3, R9, R26, RZ ;  /* 0x0000001a09067210 */ /* 0x010fe20007f7e0ff */
[----:B-----5:R-:W4:Y:S04]  /*4e50*/  LDL.LU.64 R28, [R1+0xea0] ;  /* 0x000ea000011c7983 */ /* 0x020f280000300a00 */
[----:B------:R1:W-:Y:S04]  /*4e60*/  STL.64 [R1+0xe88], R8 ;  /* 0x000e880801007387 */ /* 0x0003e80000100a00 */
[----:B------:R-:W-:Y:S04]  /*4e70*/  STL.64 [R1+0xb8], R22 ;  /* 0x0000b81601007387 */ /* 0x000fe80000100a00 */
[----:B-1----:R0:W5:Y:S04]  /*4e80*/  LDL.64 R8, [R1+0x78] ;  /* 0x0000780001087983 */ /* 0x0021680000100a00 */
[----:B------:R1:W-:Y:S04]  /*4e90*/  STL.64 [R1+0xb0], R18 ;  /* 0x0000b01201007387 */ /* 0x0003e80000100a00 */
[----:B-1----:R-:W2:Y:S01]  /*4ea0*/  LDL.LU.64 R18, [R1+0xe98] ;  /* 0x000e980001127983 */ /* 0x002ea20000300a00 */
[----:B------:R-:W-:-:S02]  /*4eb0*/  IMAD R23, R0, 0xee, RZ ;  /* 0x000000ee00177824 */ /* 0x000fc400078e02ff */
[----:B------:R-:W-:-:S03]  /*4ec0*/  IMAD R21, R0, 0x6f, RZ ;  /* 0x0000006f00157824 */ /* 0x000fc600078e02ff */
[----:B------:R-:W-:Y:S02]  /*4ed0*/  IADD3 R22, P4, R23, R26, RZ ;  /* 0x0000001a17167210 */ /* 0x000fe40007f9e0ff */
[-C--:B------:R-:W-:Y:S02]  /*4ee0*/  LEA.HI.X.SX32 R7, R21, R27.reuse, 0x1, P3 ;  /* 0x0000001b15077211 */ /* 0x080fe400018f0eff */
[-C--:B----4-:R-:W-:Y:S02]  /*4ef0*/  LEA.HI.X.SX32 R23, R28, R27.reuse, 0x1, P4 ;  /* 0x0000001b1c177211 */ /* 0x090fe400020f0eff */
[----:B--2---:R-:W-:-:S05]  /*4f00*/  LEA.HI.X.SX32 R15, R18, R27, 0x1, P5 ;  /* 0x0000001b120f7211 */ /* 0x004fca00028f0eff */
[----:B------:R-:W-:Y:S04]  /*4f10*/  STL.64 [R1+0xa8], R14 ;  /* 0x0000a80e01007387 */ /* 0x000fe80000100a00 */
[----:B------:R-:W-:Y:S04]  /*4f20*/  STL.64 [R1+0xa0], R6 ;  /* 0x0000a00601007387 */ /* 0x000fe80000100a00 */
[----:B------:R1:W-:Y:S04]  /*4f30*/  STL.64 [R1+0x98], R22 ;  /* 0x0000981601007387 */ /* 0x0003e80000100a00 */
[----:B-1----:R-:W2:Y:S01]  /*4f40*/  LDL.LU.64 R22, [R1+0xe90] ;  /* 0x000e900001167983 */ /* 0x002ea20000300a00 */
[----:B------:R-:W-:-:S02]  /*4f50*/  IMAD R12, R0, 0x11e, RZ ;  /* 0x0000011e000c7824 */ /* 0x000fc400078e02ff */
[----:B------:R-:W-:-:S03]  /*4f60*/  IMAD R11, R0, 0xfe, RZ ;  /* 0x000000fe000b7824 */ /* 0x000fc600078e02ff */
[-C--:B------:R-:W-:Y:S01]  /*4f70*/  IADD3 R24, P2, R12, R26.reuse, RZ ;  /* 0x0000001a0c187210 */ /* 0x080fe20007f5e0ff */
[C---:B------:R-:W-:Y:S01]  /*4f80*/  IMAD R12, R0.reuse, 0x7f, RZ ;  /* 0x0000007f000c7824 */ /* 0x040fe200078e02ff */
[-C--:B------:R-:W-:Y:S01]  /*4f90*/  IADD3 R14, P5, R11, R26.reuse, RZ ;  /* 0x0000001a0b0e7210 */ /* 0x080fe20007fbe0ff */
[C---:B------:R-:W-:Y:S02]  /*4fa0*/  IMAD R20, R0.reuse, 0x12c, RZ ;  /* 0x0000012c00147824 */ /* 0x040fe400078e02ff */
[----:B------:R-:W-:Y:S01]  /*4fb0*/  IMAD R11, R0, 0x13c, RZ ;  /* 0x0000013c000b7824 */ /* 0x000fe200078e02ff */
[----:B------:R-:W-:Y:S02]  /*4fc0*/  LEA.HI.X.SX32 R15, R12, R27, 0x1, P5 ;  /* 0x0000001b0c0f7211 */ /* 0x000fe400028f0eff */
[----:B------:R-:W-:-:S03]  /*4fd0*/  IADD3 R6, P3, R20, R26, RZ ;  /* 0x0000001a14067210 */ /* 0x000fc60007f7e0ff */
[----:B------:R1:W-:Y:S01]  /*4fe0*/  STL.64 [R1+0x90], R14 ;  /* 0x0000900e01007387 */ /* 0x0003e20000100a00 */
[----:B------:R-:W-:Y:S01]  /*4ff0*/  IMAD R25, R0, 0x8f, RZ ;  /* 0x0000008f00197824 */ /* 0x000fe200078e02ff */
[-C--:B-1----:R-:W-:Y:S02]  /*5000*/  IADD3 R14, P5, R11, R26.reuse, RZ ;  /* 0x0000001a0b0e7210 */ /* 0x082fe40007fbe0ff */
[-C--:B-----5:R-:W-:Y:S02]  /*5010*/  LEA.HI.X.SX32 R9, R2, R27.reuse, 0x1, P1 ;  /* 0x0000001b02097211 */ /* 0x0a0fe400008f0eff */
[-C--:B------:R-:W-:Y:S02]  /*5020*/  LEA.HI.X.SX32 R25, R25, R27.reuse, 0x1, P2 ;  /* 0x0000001b19197211 */ /* 0x080fe400010f0eff */
[----:B--2---:R-:W-:Y:S02]  /*5030*/  IADD3 R20, P4, R22, R26, RZ ;  /* 0x0000001a16147210 */ /* 0x004fe40007f9e0ff */
[----:B------:R-:W-:-:S03]  /*5040*/  LEA.HI.X.SX32 R11, R23, R27, 0x1, P6 ;  /* 0x0000001b170b7211 */ /* 0x000fc600030f0eff */
[----:B------:R-:W-:Y:S04]  /*5050*/  STL [R1+0x60], R20 ;  /* 0x0000601401007387 */ /* 0x000fe80000100800 */
[----:B------:R1:W-:Y:S02]  /*5060*/  STL [R1+0x8c], R11 ;  /* 0x00008c0b01007387 */ /* 0x0003e40000100800 */
[----:B-1----:R-:W-:-:S05]  /*5070*/  IMAD R11, R0, 0x87, RZ ;  /* 0x00000087000b7824 */ /* 0x002fca00078e02ff */
[----:B---3--:R-:W-:-:S05]  /*5080*/  LEA.HI.X.SX32 R5, R11, R27, 0x1, P0 ;  /* 0x0000001b0b057211 */ /* 0x008fca00000f0eff */
[----:B------:R-:W-:Y:S04]  /*5090*/  STL [R1+0x84], R5 ;  /* 0x0000840501007387 */ /* 0x000fe80000100800 */
[----:B------:R1:W-:Y:S04]  /*50a0*/  STL [R1+0x7c], R9 ;  /* 0x00007c0901007387 */ /* 0x0003e80000100800 */
[----:B-1----:R-:W2:Y:S04]  /*50b0*/  LDL.LU.64 R8, [R1+0xe88] ;  /* 0x000e880001087983 */ /* 0x002ea80000300a00 */
[----:B------:R1:W-:Y:S04]  /*50c0*/  STL.64 [R1+0x70], R24 ;  /* 0x0000701801007387 */ /* 0x0003e80000100a00 */
[----:B-1----:R-:W3:Y:S01]  /*50d0*/  LDL.LU.64 R24, [R1+0xe80] ;  /* 0x000e800001187983 */ /* 0x002ee20000300a00 */
[----:B------:R-:W-:Y:S01]  /*50e0*/  IMAD R12, R0, 0x13e, RZ ;  /* 0x0000013e000c7824 */ /* 0x000fe200078e02ff */
[----:B------:R-:W-:-:S04]  /*50f0*/  MOV R22, R20 ;  /* 0x0000001400167202 */ /* 0x000fc80000000f00 */
[-C--:B------:R-:W-:Y:S01]  /*5100*/  IADD3 R20, P6, R12, R26.reuse, RZ ;  /* 0x0000001a0c147210 */ /* 0x080fe20007fde0ff */
[C---:B------:R-:W-:Y:S01]  /*5110*/  IMAD R12, R0.reuse, 0x15c, RZ ;  /* 0x0000015c000c7824 */ /* 0x040fe200078e02ff */
[-C--:B------:R-:W-:Y:S01]  /*5120*/  LEA.HI.X.SX32 R15, R3, R27.reuse, 0x1, P5 ;  /* 0x0000001b030f7211 */ /* 0x080fe200028f0eff */
[C---:B------:R-:W-:Y:S02]  /*5130*/  IMAD R10, R0.reuse, 0x14c, RZ ;  /* 0x0000014c000a7824 */ /* 0x040fe400078e02ff */
[----:B------:R-:W-:Y:S01]  /*5140*/  IMAD R28, R0, 0x97, RZ ;  /* 0x00000097001c7824 */ /* 0x000fe200078e02ff */
[----:B------:R-:W-:Y:S01]  /*5150*/  IADD3 R16, P2, R12, R26, RZ ;  /* 0x0000001a0c107210 */ /* 0x000fe20007f5e0ff */
[----:B------:R-:W-:Y:S01]  /*5160*/  IMAD R12, R0, 0x15e, RZ ;  /* 0x0000015e000c7824 */ /* 0x000fe200078e02ff */
[----:B---3--:R-:W-:-:S05]  /*5170*/  LEA.HI.X.SX32 R7, R25, R27, 0x1, P3 ;  /* 0x0000001b19077211 */ /* 0x008fca00018f0eff */
[----:B------:R1:W-:Y:S04]  /*5180*/  STL.64 [R1+0x68], R6 ;  /* 0x0000680601007387 */ /* 0x0003e80000100a00 */
[----:B-1----:R-:W3:Y:S01]  /*5190*/  LDL.LU.64 R6, [R1+0xe78] ;  /* 0x000e780001067983 */ /* 0x002ee20000300a00 */
[----:B------:R-:W-:Y:S02]  /*51a0*/  IMAD.MOV.U32 R3, RZ, RZ, R13 ;  /* 0x000000ffff037224 */ /* 0x000fe400078e000d */
[----:B------:R-:W-:Y:S01]  /*51b0*/  IMAD R13, R0, 0x9f, RZ ;  /* 0x0000009f000d7824 */ /* 0x000fe200078e02ff */
[----:B------:R-:W-:Y:S01]  /*51c0*/  IADD3 R10, P0, R10, R26, RZ ;  /* 0x0000001a0a0a7210 */ /* 0x000fe20007f1e0ff */
[----:B------:R-:W-:Y:S01]  /*51d0*/  IMAD.MOV.U32 R23, RZ, RZ, R21 ;  /* 0x000000ffff177224 */ /* 0x000fe200078e0015 */
[----:B------:R-:W-:-:S02]  /*51e0*/  LEA.HI.X.SX32 R23, R28, R27, 0x1, P4 ;  /* 0x0000001b1c177211 */ /* 0x000fc400020f0eff */
[----:B------:R-:W-:Y:S01]  /*51f0*/  IADD3 R12, P3, R12, R26, RZ ;  /* 0x0000001a0c0c7210 */ /* 0x000fe20007f7e0ff */
[----:B------:R-:W-:Y:S01]  /*5200*/  STL [R1+0x38], R16 ;  /* 0x0000381001007387 */ /* 0x000fe20000100800 */
[-C--:B------:R-:W-:Y:S02]  /*5210*/  LEA.HI.X.SX32 R21, R13, R27.reuse, 0x1, P6 ;  /* 0x0000001b0d157211 */ /* 0x080fe400030f0eff */
[----:B------:R-:W-:Y:S01]  /*5220*/  LEA.HI.X.SX32 R11, R24, R27, 0x1, P0 ;  /* 0x0000001b180b7211 */ /* 0x000fe200000f0eff */
[----:B------:R-:W-:Y:S01]  /*5230*/  STL [R1+0x64], R23 ;  /* 0x0000641701007387 */ /* 0x000fe20000100800 */
[----:B------:R-:W-:-:S03]  /*5240*/  IMAD R5, R0, 0x14e, RZ ;  /* 0x0000014e00057824 */ /* 0x000fc600078e02ff */
[----:B------:R-:W-:Y:S04]  /*5250*/  STL [R1+0x30], R12 ;  /* 0x0000300c01007387 */ /* 0x000fe80000100800 */
[----:B------:R1:W-:Y:S01]  /*5260*/  STL.64 [R1+0x58], R14 ;  /* 0x0000580e01007387 */ /* 0x0003e20000100a00 */
[----:B------:R-:W-:-:S03]  /*5270*/  IADD3 R4, P1, R5, R26, RZ ;  /* 0x0000001a05047210 */ /* 0x000fc60007f3e0ff */
[----:B------:R-:W-:Y:S01]  /*5280*/  STL.64 [R1+0x50], R20 ;  /* 0x0000501401007387 */ /* 0x000fe20000100a00 */
[----:B------:R-:W-:-:S03]  /*5290*/  MOV R2, R12 ;  /* 0x0000000c00027202 */ /* 0x000fc60000000f00 */
[----:B------:R4:W-:Y:S01]  /*52a0*/  STL.64 [R1+0x48], R10 ;  /* 0x0000480a01007387 */ /* 0x0009e20000100a00 */
[C---:B-1----:R-:W-:Y:S01]  /*52b0*/  IMAD R14, R0.reuse, 0x16e, RZ ;  /* 0x0000016e000e7824 */ /* 0x042fe200078e02ff */
[----:B------:R-:W-:Y:S01]  /*52c0*/  MOV R24, R16 ;  /* 0x0000001000187202 */ /* 0x000fe20000000f00 */
[C---:B------:R-:W-:Y:S02]  /*52d0*/  IMAD R2, R0.reuse, 0xb7, RZ ;  /* 0x000000b700027824 */ /* 0x040fe400078e02ff */
[----:B------:R-:W-:Y:S01]  /*52e0*/  IMAD R24, R0, 0x1ac, RZ ;  /* 0x000001ac00187824 */ /* 0x000fe200078e02ff */
[-C--:B------:R-:W-:Y:S01]  /*52f0*/  IADD3 R14, P5, R14, R26.reuse, RZ ;  /* 0x0000001a0e0e7210 */ /* 0x080fe20007fbe0ff */
[----:B----4-:R-:W-:Y:S02]  /*5300*/  IMAD R11, R0, 0xa7, RZ ;  /* 0x000000a7000b7824 */ /* 0x010fe400078e02ff */
[----:B------:R-:W-:Y:S01]  /*5310*/  IMAD.MOV.U32 R25, RZ, RZ, R17 ;  /* 0x000000ffff197224 */ /* 0x000fe200078e0011 */
[-C--:B------:R-:W-:Y:S01]  /*5320*/  LEA.HI.X.SX32 R15, R2, R27.reuse, 0x1, P5 ;  /* 0x0000001b020f7211 */ /* 0x080fe200028f0eff */
[C---:B------:R-:W-:Y:S01]  /*5330*/  IMAD R12, R0.reuse, 0x17c, RZ ;  /* 0x0000017c000c7824 */ /* 0x040fe200078e02ff */
[-C--:B------:R-:W-:Y:S01]  /*5340*/  LEA.HI.X.SX32 R5, R11, R27.reuse, 0x1, P1 ;  /* 0x0000001b0b057211 */ /* 0x080fe200008f0eff */
[----:B------:R-:W-:Y:S01]  /*5350*/  IMAD R18, R0, 0x16c, RZ ;  /* 0x0000016c00127824 */ /* 0x000fe200078e02ff */
[-C--:B------:R-:W-:Y:S01]  /*5360*/  IADD3 R24, P5, R24, R26.reuse, RZ ;  /* 0x0000001a18187210 */ /* 0x080fe20007fbe0ff */
[----:B------:R-:W-:Y:S01]  /*5370*/  IMAD R17, R0, 0xaf, RZ ;  /* 0x000000af00117824 */ /* 0x000fe200078e02ff */
[-C--:B------:R-:W-:Y:S01]  /*5380*/  IADD3 R20, P6, R12, R26.reuse, RZ ;  /* 0x0000001a0c147210 */ /* 0x080fe20007fde0ff */
[----:B------:R1:W-:Y:S01]  /*5390*/  STL.64 [R1+0x40], R4 ;  /* 0x0000400401007387 */ /* 0x0003e20000100a00 */
[----:B------:R-:W-:Y:S01]  /*53a0*/  IMAD R12, R0, 0x17e, RZ ;  /* 0x0000017e000c7824 */ /* 0x000fe200078e02ff */
[-C--:B------:R-:W-:Y:S01]  /*53b0*/  IADD3 R22, P4, R18, R26.reuse, RZ ;  /* 0x0000001a12167210 */ /* 0x080fe20007f9e0ff */
[C---:B------:R-:W-:Y:S01]  /*53c0*/  IMAD R2, R0.reuse, 0xbf, RZ ;  /* 0x000000bf00027824 */ /* 0x040fe200078e02ff */
[----:B------:R-:W-:Y:S01]  /*53d0*/  LEA.HI.X.SX32 R3, R17, R27, 0x1, P3 ;  /* 0x0000001b11037211 */ /* 0x000fe200018f0eff */
[----:B------:R-:W-:Y:S01]  /*53e0*/  IMAD R16, R0, 0x19c, RZ ;  /* 0x0000019c00107824 */ /* 0x000fe200078e02ff */
[----:B------:R-:W-:-:S02]  /*53f0*/  IADD3 R12, P0, R12, R26, RZ ;  /* 0x0000001a0c0c7210 */ /* 0x000fc40007f1e0ff */
[-C--:B------:R-:W-:Y:S02]  /*5400*/  LEA.HI.X.SX32 R23, R29, R27.reuse, 0x1, P4 ;  /* 0x0000001b1d177211 */ /* 0x080fe400020f0eff */
[----:B------:R-:W-:Y:S01]  /*5410*/  LEA.HI.X.SX32 R13, R2, R27, 0x1, P0 ;  /* 0x0000001b020d7211 */ /* 0x000fe200000f0eff */
[----:B------:R-:W-:Y:S01]  /*5420*/  IMAD R10, R0, 0x18c, RZ ;  /* 0x0000018c000a7824 */ /* 0x000fe200078e02ff */
[-C--:B------:R-:W-:Y:S01]  /*5430*/  IADD3 R28, P3, R16, R26.reuse, RZ ;  /* 0x0000001a101c7210 */ /* 0x080fe20007f7e0ff */
[C---:B-1----:R-:W-:Y:S02]  /*5440*/  IMAD R5, R0.reuse, 0x18e, RZ ;  /* 0x0000018e00057824 */ /* 0x042fe400078e02ff */
[C---:B------:R-:W-:Y:S02]  /*5450*/  IMAD R16, R0.reuse, 0x19e, RZ ;  /* 0x0000019e00107824 */ /* 0x040fe400078e02ff */
[----:B------:R-:W-:Y:S01]  /*5460*/  IMAD R2, R0, 0xc7, RZ ;  /* 0x000000c700027824 */ /* 0x000fe200078e02ff */
[----:B------:R-:W-:-:S02]  /*5470*/  IADD3 R10, P1, R10, R26, RZ ;  /* 0x0000001a0a0a7210 */ /* 0x000fc40007f3e0ff */
[----:B------:R-:W-:Y:S02]  /*5480*/  IADD3 R16, P4, R16, R26, RZ ;  /* 0x0000001a10107210 */ /* 0x000fe40007f9e0ff */
[-C--:B--2---:R-:W-:Y:S01]  /*5490*/  LEA.HI.X.SX32 R29, R8, R27.reuse, 0x1, P3 ;  /* 0x0000001b081d7211 */ /* 0x084fe200018f0eff */
[C---:B------:R-:W-:Y:S02]  /*54a0*/  IMAD R8, R0.reuse, 0x1de, RZ ;  /* 0x000001de00087824 */ /* 0x040fe400078e02ff */
[----:B------:R-:W-:Y:S01]  /*54b0*/  IMAD R18, R0, 0x1ec, RZ ;  /* 0x000001ec00127824 */ /* 0x000fe200078e02ff */
[----:B---3--:R-:W-:Y:S01]  /*54c0*/  LEA.HI.X.SX32 R25, R6, R27, 0x1, P2 ;  /* 0x0000001b06197211 */ /* 0x008fe200010f0eff */
[----:B------:R-:W-:-:S04]  /*54d0*/  IMAD R6, R0, 0xd6, RZ ;  /* 0x000000d600067824 */ /* 0x000fc800078e02ff */
[----:B------:R1:W-:Y:S01]  /*54e0*/  STL [R1+0x3c], R25 ;  /* 0x00003c1901007387 */ /* 0x0003e20000100800 */
[-C--:B------:R-:W-:Y:S02]  /*54f0*/  LEA.HI.X.SX32 R21, R7, R27.reuse, 0x1, P6 ;  /* 0x0000001b07157211 */ /* 0x080fe400030f0eff */
[----:B-1----:R-:W-:Y:S02]  /*5500*/  LEA.HI.X.SX32 R25, R6, R27, 0x1, P5 ;  /* 0x0000001b06197211 */ /* 0x002fe400028f0eff */
[----:B------:R-:W1:Y:S04]  /*5510*/  S2R R6, SR_TID.X ;  /* 0x0000000000067919 */ /* 0x000e680000002100 */
[----:B------:R2:W-:Y:S04]  /*5520*/  STL [R1+0x34], R3 ;  /* 0x0000340301007387 */ /* 0x0005e80000100800 */
[----:B------:R-:W-:Y:S01]  /*5530*/  STL.64 [R1+0x28], R22 ;  /* 0x0000281601007387 */ /* 0x000fe20000100a00 */
[----:B------:R-:W-:-:S03]  /*5540*/  IADD3 R4, P2, R5, R26, RZ ;  /* 0x0000001a05047210 */ /* 0x000fc60007f5e0ff */
[----:B------:R3:W-:Y:S01]  /*5550*/  STL.64 [R1+0x20], R14 ;  /* 0x0000200e01007387 */ /* 0x0007e20000100a00 */
[----:B--2---:R-:W-:-:S03]  /*5560*/  IMAD R3, R0, 0xcf, RZ ;  /* 0x000000cf00037824 */ /* 0x004fc600078e02ff */
[----:B------:R-:W-:Y:S04]  /*5570*/  STL.64 [R1+0x18], R20 ;  /* 0x0000181401007387 */ /* 0x000fe80000100a00 */
[----:B------:R2:W-:Y:S01]  /*5580*/  STL.64 [R1+0x10], R12 ;  /* 0x0000100c01007387 */ /* 0x0005e20000100a00 */
[-C--:B------:R-:W-:Y:S01]  /*5590*/  LEA.HI.X.SX32 R5, R2, R27.reuse, 0x1, P2 ;  /* 0x0000001b02057211 */ /* 0x080fe200010f0eff */
[C---:B---3--:R-:W-:Y:S01]  /*55a0*/  IMAD R14, R0.reuse, 0x1ae, RZ ;  /* 0x000001ae000e7824 */ /* 0x048fe200078e02ff */
[----:B------:R-:W-:Y:S01]  /*55b0*/  LEA.HI.X.SX32 R17, R3, R27, 0x1, P4 ;  /* 0x0000001b03117211 */ /* 0x000fe200020f0eff */
[C---:B------:R-:W-:Y:S02]  /*55c0*/  IMAD R22, R0.reuse, 0x1bc, RZ ;  /* 0x000001bc00167824 */ /* 0x040fe400078e02ff */
[----:B--2---:R-:W-:Y:S01]  /*55d0*/  IMAD R13, R0, 0xc6, RZ ;  /* 0x000000c6000d7824 */ /* 0x004fe200078e02ff */
[----:B------:R-:W-:Y:S01]  /*55e0*/  IADD3 R14, P6, R14, R26, RZ ;  /* 0x0000001a0e0e7210 */ /* 0x000fe20007fde0ff */
[----:B------:R-:W-:-:S03]  /*55f0*/  IMAD R3, R0, 0xd7, RZ ;  /* 0x000000d700037824 */ /* 0x000fc600078e02ff */
[-C--:B------:R-:W-:Y:S01]  /*5600*/  LEA.HI.X.SX32 R11, R13, R27.reuse, 0x1, P1 ;  /* 0x0000001b0d0b7211 */ /* 0x080fe200008f0eff */
[----:B------:R-:W-:Y:S01]  /*5610*/  IMAD R12, R0, 0x1be, RZ ;  /* 0x000001be000c7824 */ /* 0x000fe200078e02ff */
[----:B------:R1:W-:Y:S01]  /*5620*/  STL.64 [R1+0xd68], R4 ;  /* 0x000d680401007387 */ /* 0x0003e20000100a00 */
[-C--:B------:R-:W-:Y:S01]  /*5630*/  IADD3 R22, P0, R22, R26.reuse, RZ ;  /* 0x0000001a16167210 */ /* 0x080fe20007f1e0ff */
[C---:B------:R-:W-:Y:S01]  /*5640*/  IMAD R20, R0.reuse, 0x1cc, RZ ;  /* 0x000001cc00147824 */ /* 0x040fe200078e02ff */
[----:B------:R-:W-:Y:S01]  /*5650*/  LEA.HI.X.SX32 R15, R3, R27, 0x1, P6 ;  /* 0x0000001b030f7211 */ /* 0x000fe200030f0eff */
[----:B------:R2:W-:Y:S01]  /*5660*/  STL.64 [R1+0x8], R10 ;  /* 0x0000080a01007387 */ /* 0x0005e20000100a00 */
[----:B------:R-:W-:Y:S01]  /*5670*/  IMAD R2, R0, 0x1dc, RZ ;  /* 0x000001dc00027824 */ /* 0x000fe200078e02ff */
[----:B------:R-:W-:Y:S01]  /*5680*/  IADD3 R12, P1, R12, R26, RZ ;  /* 0x0000001a0c0c7210 */ /* 0x000fe20007f3e0ff */
[C---:B------:R-:W-:Y:S02]  /*5690*/  IMAD R7, R0.reuse, 0xdf, RZ ;  /* 0x000000df00077824 */ /* 0x040fe400078e02ff */
[----:B------:R-:W-:Y:S01]  /*56a0*/  IMAD R3, R0, 0x1fc, RZ ;  /* 0x000001fc00037824 */ /* 0x000fe200078e02ff */
[----:B-1----:R-:W-:Y:S01]  /*56b0*/  LOP3.LUT R4, R6, 0x7f, RZ, 0xc0, !PT ;  /* 0x0000007f06047812 */ /* 0x002fe200078ec0ff */
[----:B------:R-:W-:-:S02]  /*56c0*/  IMAD R6, R0, 0x1ee, RZ ;  /* 0x000001ee00067824 */ /* 0x000fc400078e02ff */
[----:B--2---:R-:W-:Y:S01]  /*56d0*/  IMAD R10, R0, 0x1ce, RZ ;  /* 0x000001ce000a7824 */ /* 0x004fe200078e02ff */
[----:B------:R1:W-:Y:S01]  /*56e0*/  STL.64 [R1+0xd70], R28 ;  /* 0x000d701c01007387 */ /* 0x0003e20000100a00 */
[----:B------:R-:W-:Y:S02]  /*56f0*/  LEA.HI.X.SX32 R23, R9, R27, 0x1, P0 ;  /* 0x0000001b09177211 */ /* 0x000fe400000f0eff */
[-C--:B------:R-:W-:Y:S02]  /*5700*/  IADD3 R20, P2, R20, R26.reuse, RZ ;  /* 0x0000001a14147210 */ /* 0x080fe40007f5e0ff */
[-C--:B------:R-:W-:Y:S02]  /*5710*/  IADD3 R10, P3, R10, R26.reuse, RZ ;  /* 0x0000001a0a0a7210 */ /* 0x080fe40007f7e0ff */
[-C--:B------:R-:W-:Y:S02]  /*5720*/  IADD3 R2, P4, R2, R26.reuse, RZ ;  /* 0x0000001a02027210 */ /* 0x080fe40007f9e0ff */
[----:B------:R-:W-:-:S02]  /*5730*/  IADD3 R8, P5, R8, R26, RZ ;  /* 0x0000001a08087210 */ /* 0x000fc40007fbe0ff */
[-C--:B------:R-:W-:Y:S01]  /*5740*/  IADD3 R18, P6, R18, R26.reuse, RZ ;  /* 0x0000001a12127210 */ /* 0x080fe20007fde0ff */
[----:B-1----:R-:W-:Y:S01]  /*5750*/  IMAD.MOV.U32 R29, RZ, RZ, c[0x0][0x198] ;  /* 0x00006600ff1d7624 */ /* 0x002fe200078e00ff */
[-C--:B------:R-:W-:Y:S02]  /*5760*/  IADD3 R6, P0, R6, R26.reuse, RZ ;  /* 0x0000001a06067210 */ /* 0x080fe40007f1e0ff */
[----:B------:R-:W-:Y:S02]  /*5770*/  LEA.HI.X.SX32 R13, R7, R27, 0x1, P1 ;  /* 0x0000001b070d7211 */ /* 0x000fe400008f0eff */
[----:B------:R-:W-:Y:S01]  /*5780*/  IADD3 R26, P1, R3, R26, RZ ;  /* 0x0000001a031a7210 */ /* 0x000fe20007f3e0ff */
[----:B------:R-:W-:Y:S02]  /*5790*/  IMAD R3, R0, 0xe7, RZ ;  /* 0x000000e700037824 */ /* 0x000fe400078e02ff */
[----:B------:R-:W-:-:S03]  /*57a0*/  IMAD R29, R29, 0xee, RZ ;  /* 0x000000ee1d1d7824 */ /* 0x000fc600078e02ff */
[-C--:B------:R-:W-:Y:S02]  /*57b0*/  LEA.HI.X.SX32 R11, R3, R27.reuse, 0x1, P3 ;  /* 0x0000001b030b7211 */ /* 0x080fe400018f0eff */
[-C--:B------:R-:W-:Y:S02]  /*57c0*/  LEA.HI.X.SX32 R3, R29, R27.reuse, 0x1, P4 ;  /* 0x0000001b1d037211 */ /* 0x080fe400020f0eff */
[----:B------:R-:W-:Y:S02]  /*57d0*/  MOV R29, c[0x0][0x198] ;  /* 0x00006600001d7a02 */ /* 0x000fe40000000f00 */
[----:B------:R-:W-:Y:S01]  /*57e0*/  SHF.L.U32 R5, R4, 0x1, RZ ;  /* 0x0000000104057819 */ /* 0x000fe200000006ff */
[C---:B------:R-:W-:Y:S02]  /*57f0*/  IMAD R21, R0.reuse, 0xe6, RZ ;  /* 0x000000e600157824 */ /* 0x040fe400078e02ff */
[----:B------:R-:W-:Y:S01]  /*5800*/  IMAD R29, R29, 0xf6, RZ ;  /* 0x000000f61d1d7824 */ /* 0x000fe200078e02ff */
[----:B------:R-:W-:Y:S01]  /*5810*/  STL.64 [R1+0xd78], R16 ;  /* 0x000d781001007387 */ /* 0x000fe20000100a00 */
[----:B------:R-:W-:Y:S01]  /*5820*/  IMAD R7, R0, 0xef, RZ ;  /* 0x000000ef00077824 */ /* 0x000fe200078e02ff */
[----:B------:R-:W-:-:S02]  /*5830*/  LEA.HI.X.SX32 R21, R21, R27, 0x1, P2 ;  /* 0x0000001b15157211 */ /* 0x000fc400010f0eff */
[----:B------:R1:W-:Y:S01]  /*5840*/  STS.U16 [R5+0x800], R19 ;  /* 0x0008001305007388 */ /* 0x0003e20000000400 */
[----:B------:R-:W-:-:S03]  /*5850*/  IMAD R0, R0, 0xf7, RZ ;  /* 0x000000f700007824 */ /* 0x000fc600078e02ff */
[----:B------:R-:W-:Y:S01]  /*5860*/  STL.64 [R1+0xd80], R24 ;  /* 0x000d801801007387 */ /* 0x000fe20000100a00 */
[----:B------:R-:W-:-:S03]  /*5870*/  LEA.HI.X.SX32 R9, R7, R27, 0x1, P5 ;  /* 0x0000001b07097211 */ /* 0x000fc600028f0eff */
[----:B------:R-:W-:Y:S01]  /*5880*/  STL.64 [R1+0xd88], R14 ;  /* 0x000d880e01007387 */ /* 0x000fe20000100a00 */
[----:B-1----:R-:W-:Y:S01]  /*5890*/  LEA.HI.X.SX32 R19, R29, R27, 0x1, P6 ;  /* 0x0000001b1d137211 */ /* 0x002fe200030f0eff */
[----:B------:R-:W-:Y:S02]  /*58a0*/  IMAD.MOV.U32 R29, RZ, RZ, c[0x0][0x198] ;  /* 0x00006600ff1d7624 */ /* 0x000fe400078e00ff */
[----:B------:R-:W-:Y:S04]  /*58b0*/  STL.64 [R1+0xd90], R22 ;  /* 0x000d901601007387 */ /* 0x000fe80000100a00 */
[----:B------:R-:W2:Y:S01]  /*58c0*/  LDL.LU R16, [R1+0x428] ;  /* 0x0004280001107983 */ /* 0x000ea20000300800 */
[----:B------:R-:W-:-:S03]  /*58d0*/  IMAD R29, R29, 0xfe, RZ ;  /* 0x000000fe1d1d7824 */ /* 0x000fc600078e02ff */
[----:B------:R-:W-:Y:S01]  /*58e0*/  STL [R1+0xe3c], R4 ;  /* 0x000e3c0401007387 */ /* 0x000fe20000100800 */
[----:B------:R-:W-:-:S03]  /*58f0*/  LEA.HI.X.SX32 R7, R0, R27, 0x1, P0 ;  /* 0x0000001b00077211 */ /* 0x000fc600000f0eff */
[----:B------:R-:W-:Y:S04]  /*5900*/  STL.64 [R1+0xd98], R12 ;  /* 0x000d980c01007387 */ /* 0x000fe80000100a00 */
[----:B------:R-:W-:Y:S01]  /*5910*/  STL.64 [R1+0xda0], R20 ;  /* 0x000da01401007387 */ /* 0x000fe20000100a00 */
[----:B------:R-:W-:-:S03]  /*5920*/  LEA.HI.X.SX32 R27, R29, R27, 0x1, P1 ;  /* 0x0000001b1d1b7211 */ /* 0x000fc600008f0eff */
[----:B------:R-:W-:Y:S04]  /*5930*/  STL.64 [R1+0xda8], R10 ;  /* 0x000da80a01007387 */ /* 0x000fe80000100a00 */
[----:B------:R-:W-:Y:S04]  /*5940*/  STL.64 [R1+0xdb0], R2 ;  /* 0x000db00201007387 */ /* 0x000fe80000100a00 */
[----:B------:R-:W-:Y:S04]  /*5950*/  STL.64 [R1+0xdb8], R8 ;  /* 0x000db80801007387 */ /* 0x000fe80000100a00 */
[----:B------:R-:W3:Y:S04]  /*5960*/  LDL.LU R28, [R1+0x420] ;  /* 0x00042000011c7983 */ /* 0x000ee80000300800 */
[----:B------:R-:W-:Y:S04]  /*5970*/  STL.64 [R1+0xdc0], R18 ;  /* 0x000dc01201007387 */ /* 0x000fe80000100a00 */
[----:B------:R-:W-:Y:S04]  /*5980*/  STL.64 [R1+0xdc8], R6 ;  /* 0x000dc80601007387 */ /* 0x000fe80000100a00 */
[----:B------:R-:W4:Y:S04]  /*5990*/  LDL.LU R17, [R1+0x400] ;  /* 0x0004000001117983 */ /* 0x000f280000300800 */
[----:B------:R-:W5:Y:S04]  /*59a0*/  LDL.LU R29, [R1+0x3e4] ;  /* 0x0003e400011d7983 */ /* 0x000f680000300800 */
[----:B------:R1:W-:Y:S04]  /*59b0*/  STL.64 [R1+0xdd0], R26 ;  /* 0x000dd01a01007387 */ /* 0x0003e80000100a00 */
[----:B-1----:R-:W4:Y:S04]  /*59c0*/  LDL.LU R26, [R1+0x40c] ;  /* 0x00040c00011a7983 */ /* 0x002f280000300800 */
[----:B------:R-:W5:Y:S04]  /*59d0*/  LDL.LU R27, [R1+0x3dc] ;  /* 0x0003dc00011b7983 */ /* 0x000f680000300800 */
        /* <DEDUP_REMOVED lines=22> */
[----:B--2---:R1:W-:Y:S04]  /*5b40*/  STS.U16 [R5], R16 ;  /* 0x0000001005007388 */ /* 0x0043e80000000400 */
[----:B-1----:R-:W2:Y:S04]  /*5b50*/  LDL.LU R16, [R1+0x3c0] ;  /* 0x0003c00001107983 */ /* 0x002ea80000300800 */
[----:B---3--:R1:W-:Y:S04]  /*5b60*/  STS.U16 [R5+0x1000], R28 ;  /* 0x0010001c05007388 */ /* 0x0083e80000000400 */
[----:B-1----:R-:W3:Y:S04]  /*5b70*/  LDL.LU R28, [R1+0x134] ;  /* 0x00013400011c7983 */ /* 0x002ee80000300800 */
[----:B----4-:R-:W-:Y:S04]  /*5b80*/  STS.U16 [R5+0x2000], R26 ;  /* 0x0020001a05007388 */ /* 0x010fe80000000400 */
[----:B------:R1:W-:Y:S04]  /*5b90*/  STS.U16 [R5+0x4000], R17 ;  /* 0x0040001105007388 */ /* 0x0003e80000000400 */
[----:B-----5:R4:W-:Y:S04]  /*5ba0*/  STS.U16 [R5+0x8000], R29 ;  /* 0x0080001d05007388 */ /* 0x0209e80000000400 */
[----:B-1----:R-:W5:Y:S04]  /*5bb0*/  LDL.LU R17, [R1+0xe4] ;  /* 0x0000e40001117983 */ /* 0x002f680000300800 */
[----:B----4-:R-:W4:Y:S04]  /*5bc0*/  LDL.LU R29, [R1+0x424] ;  /* 0x00042400011d7983 */ /* 0x010f280000300800 */
[----:B------:R-:W-:Y:S04]  /*5bd0*/  STS.U16 [R5+0x8800], R27 ;  /* 0x0088001b05007388 */ /* 0x000fe80000000400 */
[----:B------:R-:W-:Y:S04]  /*5be0*/  STS.U16 [R5+0x4800], R6 ;  /* 0x0048000605007388 */ /* 0x000fe80000000400 */
[----:B------:R-:W-:Y:S04]  /*5bf0*/  STS.U16 [R5+0x9000], R7 ;  /* 0x0090000705007388 */ /* 0x000fe80000000400 */
[----:B------:R-:W-:Y:S04]  /*5c00*/  STS.U16 [R5+0x9800], R0 ;  /* 0x0098000005007388 */ /* 0x000fe80000000400 */
[----:B------:R-:W-:Y:S04]  /*5c10*/  STS.U16 [R5+0x2800], R18 ;  /* 0x0028001205007388 */ /* 0x000fe80000000400 */
[----:B------:R-:W-:Y:S04]  /*5c20*/  STS.U16 [R5+0x5000], R19 ;  /* 0x0050001305007388 */ /* 0x000fe80000000400 */
[----:B------:R-:W-:Y:S04]  /*5c30*/  STS.U16 [R5+0xa000], R8 ;  /* 0x00a0000805007388 */ /* 0x000fe80000000400 */
[----:B------:R-:W-:Y:S04]  /*5c40*/  STS.U16 [R5+0xa800], R9 ;  /* 0x00a8000905007388 */ /* 0x000fe80000000400 */
[----:B------:R1:W-:Y:S04]  /*5c50*/  STS.U16 [R5+0x5800], R2 ;  /* 0x0058000205007388 */ /* 0x0003e80000000400 */
        /* <DEDUP_REMOVED lines=8> */
[----:B------:R-:W-:Y:S01]  /*5ce0*/  STS.U16 [R5+0xd000], R22 ;  /* 0x00d0001605007388 */ /* 0x000fe20000000400 */
[----:B-1----:R-:W-:-:S03]  /*5cf0*/  LOP3.LUT R2, R5, 0x10, RZ, 0x3c, !PT ;  /* 0x0000001005027812 */ /* 0x002fc600078e3cff */
[----:B------:R-:W-:Y:S04]  /*5d00*/  STS.U16 [R5+0xd800], R23 ;  /* 0x00d8001705007388 */ /* 0x000fe80000000400 */
[----:B------:R-:W-:Y:S04]  /*5d10*/  STS.U16 [R5+0x3800], R14 ;  /* 0x0038000e05007388 */ /* 0x000fe80000000400 */
[----:B------:R-:W-:Y:S04]  /*5d20*/  STS.U16 [R5+0x7000], R15 ;  /* 0x0070000f05007388 */ /* 0x000fe80000000400 */
[----:B------:R-:W-:Y:S04]  /*5d30*/  STS.U16 [R5+0xe000], R24 ;  /* 0x00e0001805007388 */ /* 0x000fe80000000400 */
[----:B------:R-:W-:Y:S04]  /*5d40*/  STS.U16 [R5+0xe800], R25 ;  /* 0x00e8001905007388 */ /* 0x000fe80000000400 */
[----:B--2---:R-:W-:Y:S04]  /*5d50*/  STS.U16 [R5+0x7800], R16 ;  /* 0x0078001005007388 */ /* 0x004fe80000000400 */
[----:B---3--:R1:W-:Y:S04]  /*5d60*/  STS.U16 [R5+0xf000], R28 ;  /* 0x00f0001c05007388 */ /* 0x0083e80000000400 */
[----:B-1----:R-:W2:Y:S04]  /*5d70*/  LDL.LU R28, [R1+0x3bc] ;  /* 0x0003bc00011c7983 */ /* 0x002ea80000300800 */
[----:B------:R-:W-:Y:S04]  /*5d80*/  STL [R1+0xe6c], R5 ;  /* 0x000e6c0501007387 */ /* 0x000fe80000100800 */
[----:B-----5:R-:W-:Y:S04]  /*5d90*/  STS.U16 [R5+0xf800], R17 ;  /* 0x00f8001105007388 */ /* 0x020fe80000000400 */
[----:B----4-:R1:W-:Y:S04]  /*5da0*/  STS.U16 [R2+0x900], R29 ;  /* 0x0009001d02007388 */ /* 0x0103e80000000400 */
[----:B-1----:R-:W3:Y:S04]  /*5db0*/  LDL.LU R29, [R1+0x3b0] ;  /* 0x0003b000011d7983 */ /* 0x002ee80000300800 */
[----:B------:R-:W4:Y:S04]  /*5dc0*/  LDL.LU R5, [R1+0x3a8] ;  /* 0x0003a80001057983 */ /* 0x000f280000300800 */
[----:B----4-:R1:W-:Y:S04]  /*5dd0*/  STL [R1+0xe70], R5 ;  /* 0x000e700501007387 */ /* 0x0103e80000100800 */
        /* <DEDUP_REMOVED lines=25> */
[----:B--2---:R1:W-:Y:S04]  /*5f70*/  STS.U16 [R2+0x8100], R28 ;  /* 0x0081001c02007388 */ /* 0x0043e80000000400 */
[----:B------:R-:W2:Y:S04]  /*5f80*/  LDL.LU R17, [R1+0x340] ;  /* 0x0003400001117983 */ /* 0x000ea80000300800 */
[----:B---3--:R3:W-:Y:S04]  /*5f90*/  STS.U16 [R2+0x8900], R29 ;  /* 0x0089001d02007388 */ /* 0x0087e80000000400 */
[----:B-1----:R-:W2:Y:S04]  /*5fa0*/  LDL.LU R28, [R1+0x33c] ;  /* 0x00033c00011c7983 */ /* 0x002ea80000300800 */
[----:B---3--:R-:W3:Y:S04]  /*5fb0*/  LDL.LU R29, [R1+0x338] ;  /* 0x00033800011d7983 */ /* 0x008ee80000300800 */
[----:B----4-:R1:W-:Y:S04]  /*5fc0*/  STS.U16 [R2+0x9100], R5 ;  /* 0x0091000502007388 */ /* 0x0103e80000000400 */
[----:B-1----:R-:W4:Y:S04]  /*5fd0*/  LDL.LU R5, [R1+0xe70] ;  /* 0x000e700001057983 */ /* 0x002f280000300800 */
[----:B----4-:R1:W-:Y:S04]  /*5fe0*/  STS.U16 [R2+0x9900], R5 ;  /* 0x0099000502007388 */ /* 0x0103e80000000400 */
[----:B-1----:R-:W4:Y:S04]  /*5ff0*/  LDL.LU R5, [R1+0xe6c] ;  /* 0x000e6c0001057983 */ /* 0x002f280000300800 */
[----:B-----5:R-:W-:Y:S04]  /*6000*/  STS.U16 [R2+0xa100], R26 ;  /* 0x00a1001a02007388 */ /* 0x020fe80000000400 */
        /* <DEDUP_REMOVED lines=23> */
[----:B--2---:R-:W-:Y:S04]  /*6180*/  STS.U16 [R2+0x7100], R17 ;  /* 0x0071001102007388 */ /* 0x004fe80000000400 */
[----:B------:R-:W-:Y:S04]  /*6190*/  STS.U16 [R2+0x7900], R28 ;  /* 0x0079001c02007388 */ /* 0x000fe80000000400 */
[----:B---3--:R1:W-:Y:S04]  /*61a0*/  STS.U16 [R2+0x100], R29 ;  /* 0x0001001d02007388 */ /* 0x0083e80000000400 */
[----:B-1----:R-:W2:Y:S01]  /*61b0*/  LDL.LU R29, [R1+0x414] ;  /* 0x00041400011d7983 */ /* 0x002ea20000300800 */
[----:B----4-:R-:W-:-:S03]  /*61c0*/  LOP3.LUT R0, R5, 0x20, RZ, 0x3c, !PT ;  /* 0x0000002005007812 */ /* 0x010fc600078e3cff */
[----:B------:R1:W-:Y:S04]  /*61d0*/  STL [R1+0xe60], R5 ;  /* 0x000e600501007387 */ /* 0x0003e80000100800 */
[----:B-1----:R-:W3:Y:S04]  /*61e0*/  LDL.LU R5, [R1+0x328] ;  /* 0x0003280001057983 */ /* 0x002ee80000300800 */
[----:B---3--:R1:W-:Y:S04]  /*61f0*/  STL [R1+0xe64], R5 ;  /* 0x000e640501007387 */ /* 0x0083e80000100800 */
[----:B-1----:R-:W3:Y:S04]  /*6200*/  LDL.LU R5, [R1+0x32c] ;  /* 0x00032c0001057983 */ /* 0x002ee80000300800 */
[----:B---3--:R1:W-:Y:S04]  /*6210*/  STL [R1+0xe68], R5 ;  /* 0x000e680501007387 */ /* 0x0083e80000100800 */
[----:B-1----:R-:W3:Y:S04]  /*6220*/  LDL.LU R5, [R1+0x41c] ;  /* 0x00041c0001057983 */ /* 0x002ee80000300800 */
[----:B------:R-:W4:Y:S04]  /*6230*/  LDL.LU R26, [R1+0x31c] ;  /* 0x00031c00011a7983 */ /* 0x000f280000300800 */
[----:B------:R-:W5:Y:S04]  /*6240*/  LDL.LU R27, [R1+0x310] ;  /* 0x00031000011b7983 */ /* 0x000f680000300800 */
[----:B------:R-:W4:Y:S04]  /*6250*/  LDL.LU R6, [R1+0x304] ;  /* 0x0003040001067983 */ /* 0x000f280000300800 */
        /* <DEDUP_REMOVED lines=22> */
[----:B--2---:R1:W-:Y:S04]  /*63c0*/  STS.U16 [R0+0xa00], R29 ;  /* 0x000a001d00007388 */ /* 0x0043e80000000400 */
[----:B------:R-:W2:Y:S04]  /*63d0*/  LDL.LU R28, [R1+0x220] ;  /* 0x00022000011c7983 */ /* 0x000ea80000300800 */
[----:B-1----:R-:W2:Y:S04]  /*63e0*/  LDL.LU R29, [R1+0x21c] ;  /* 0x00021c00011d7983 */ /* 0x002ea80000300800 */
[----:B---3--:R1:W-:Y:S04]  /*63f0*/  STS.U16 [R0+0x1200], R5 ;  /* 0x0012000500007388 */ /* 0x0083e80000000400 */
[----:B-1----:R-:W3:Y:S04]  /*6400*/  LDL.LU R5, [R1+0xe68] ;  /* 0x000e680001057983 */ /* 0x002ee80000300800 */
[----:B---3--:R1:W-:Y:S04]  /*6410*/  STS.U16 [R0+0x1a00], R5 ;  /* 0x001a000500007388 */ /* 0x0083e80000000400 */
[----:B-1----:R-:W3:Y:S04]  /*6420*/  LDL.LU R5, [R1+0xe64] ;  /* 0x000e640001057983 */ /* 0x002ee80000300800 */
[----:B---3--:R1:W-:Y:S04]  /*6430*/  STS.U16 [R0+0x2200], R5 ;  /* 0x0022000500007388 */ /* 0x0083e80000000400 */
[----:B----4-:R-:W-:Y:S04]  /*6440*/  STS.U16 [R0+0x2a00], R26 ;  /* 0x002a001a00007388 */ /* 0x010fe80000000400 */
        /* <DEDUP_REMOVED lines=25> */
[----:B-1----:R-:W2:Y:S04]  /*65e0*/  LDL.LU R5, [R1+0xe60] ;  /* 0x000e600001057983 */ /* 0x002ea80000300800 */
[----:B------:R1:W-:Y:S04]  /*65f0*/  STS.U16 [R0+0x7200], R29 ;  /* 0x0072001d00007388 */ /* 0x0003e80000000400 */
[----:B-1----:R-:W3:Y:S04]  /*6600*/  LDL.LU R29, [R1+0x214] ;  /* 0x00021400011d7983 */ /* 0x002ee80000300800 */
[----:B------:R-:W4:Y:S04]  /*6610*/  LDL.LU R26, [R1+0x2d4] ;  /* 0x0002d400011a7983 */ /* 0x000f280000300800 */
[----:B----4-:R1:W-:Y:S04]  /*6620*/  STL [R1+0xe54], R26 ;  /* 0x000e541a01007387 */ /* 0x0103e80000100800 */
[----:B-1----:R-:W4:Y:S04]  /*6630*/  LDL.LU R26, [R1+0x2e4] ;  /* 0x0002e400011a7983 */ /* 0x002f280000300800 */
[----:B----4-:R1:W-:Y:S04]  /*6640*/  STL [R1+0xe58], R26 ;  /* 0x000e581a01007387 */ /* 0x0103e80000100800 */
[----:B-1----:R-:W4:Y:S04]  /*6650*/  LDL.LU R26, [R1+0x2f4] ;  /* 0x0002f400011a7983 */ /* 0x002f280000300800 */
[----:B----4-:R2:W-:Y:S04]  /*6660*/  STL [R1+0xe5c], R26 ;  /* 0x000e5c1a01007387 */ /* 0x0105e80000100800 */
        /* <DEDUP_REMOVED lines=15> */
[----:B------:R-:W4:Y:S01]  /*6760*/  LDL.LU R4, [R1+0xf0] ;  /* 0x0000f00001047983 */ /* 0x000f220000300800 */
[----:B--2---:R-:W-:-:S03]  /*6770*/  LOP3.LUT R26, R5, 0x20, RZ, 0x3c, !PT ;  /* 0x00000020051a7812 */ /* 0x004fc600078e3cff */
[----:B------:R-:W2:Y:S04]  /*6780*/  LDL.LU R22, [R1+0xd8] ;  /* 0x0000d80001167983 */ /* 0x000ea80000300800 */
        /* <DEDUP_REMOVED lines=8> */
[----:B---3--:R1:W-:Y:S04]  /*6810*/  STS.U16 [R26+0x7a00], R29 ;  /* 0x007a001d1a007388 */ /* 0x0083e80000000400 */
[----:B-1----:R-:W3:Y:S01]  /*6820*/  LDL.LU R26, [R1+0xe5c] ;  /* 0x000e5c00011a7983 */ /* 0x002ee20000300800 */
[----:B------:R-:W-:-:S03]  /*6830*/  LOP3.LUT R2, R5, 0x30, RZ, 0x3c, !PT ;  /* 0x0000003005027812 */ /* 0x000fc600078e3cff */
[----:B------:R-:W2:Y:S04]  /*6840*/  LDL.LU R29, [R1+0x194] ;  /* 0x00019400011d7983 */ /* 0x000ea80000300800 */
[----:B---3--:R1:W-:Y:S04]  /*6850*/  STS.U16 [R2+0x300], R26 ;  /* 0x0003001a02007388 */ /* 0x0083e80000000400 */
[----:B-1----:R-:W3:Y:S04]  /*6860*/  LDL.LU R26, [R1+0xe58] ;  /* 0x000e5800011a7983 */ /* 0x002ee80000300800 */
[----:B---3--:R1:W-:Y:S04]  /*6870*/  STS.U16 [R2+0xb00], R26 ;  /* 0x000b001a02007388 */ /* 0x0083e80000000400 */
[----:B-1----:R-:W3:Y:S04]  /*6880*/  LDL.LU R26, [R1+0xe54] ;  /* 0x000e5400011a7983 */ /* 0x002ee80000300800 */
[----:B---3--:R-:W-:Y:S04]  /*6890*/  STS.U16 [R2+0x1300], R26 ;  /* 0x0013001a02007388 */ /* 0x008fe80000000400 */
[----:B----4-:R-:W-:Y:S04]  /*68a0*/  STS.U16 [R2+0x1b00], R27 ;  /* 0x001b001b02007388 */ /* 0x010fe80000000400 */
[----:B-----5:R-:W-:Y:S04]  /*68b0*/  STS.U16 [R2+0x8300], R6 ;  /* 0x0083000602007388 */ /* 0x020fe80000000400 */
[----:B------:R-:W-:Y:S04]  /*68c0*/  STS.U16 [R2+0x8b00], R7 ;  /* 0x008b000702007388 */ /* 0x000fe80000000400 */
[----:B------:R1:W-:Y:S04]  /*68d0*/  STS.U16 [R2+0x9300], R0 ;  /* 0x0093000002007388 */ /* 0x0003e80000000400 */
        /* <DEDUP_REMOVED lines=12> */
[----:B------:R1:W-:Y:S04]  /*69a0*/  STL [R1+0xe50], R0 ;  /* 0x000e500001007387 */ /* 0x0003e80000100800 */
[----:B------:R3:W-:Y:S04]  /*69b0*/  STS.U16 [R2+0xf300], R4 ;  /* 0x00f3000402007388 */ /* 0x0007e80000000400 */
[----:B-1----:R-:W4:Y:S04]  /*69c0*/  LDL.LU R0, [R1+0x190] ;  /* 0x0001900001007983 */ /* 0x002f280000300800 */
[----:B---3--:R-:W3:Y:S04]  /*69d0*/  LDL.LU R4, [R1+0x410] ;  /* 0x0004100001047983 */ /* 0x008ee80000300800 */
[----:B---3--:R1:W-:Y:S04]  /*69e0*/  STL [R1+0xe40], R4 ;  /* 0x000e400401007387 */ /* 0x0083e80000100800 */
[----:B-1----:R-:W3:Y:S04]  /*69f0*/  LDL.LU R4, [R1+0x2ec] ;  /* 0x0002ec0001047983 */ /* 0x002ee80000300800 */
[----:B---3--:R1:W-:Y:S04]  /*6a00*/  STL [R1+0xe44], R4 ;  /* 0x000e440401007387 */ /* 0x0083e80000100800 */
[----:B-1----:R-:W3:Y:S04]  /*6a10*/  LDL.LU R4, [R1+0x17c] ;  /* 0x00017c0001047983 */ /* 0x002ee80000300800 */
[----:B---3--:R1:W-:Y:S04]  /*6a20*/  STL [R1+0xe4c], R4 ;  /* 0x000e4c0401007387 */ /* 0x0083e80000100800 */
[----:B-1----:R-:W3:Y:S04]  /*6a30*/  LDL.LU R4, [R1+0x188] ;  /* 0x0001880001047983 */ /* 0x002ee80000300800 */
[----:B------:R-:W5:Y:S04]  /*6a40*/  LDL.LU R26, [R1+0x2dc] ;  /* 0x0002dc00011a7983 */ /* 0x000f680000300800 */
[----:B--2---:R-:W-:Y:S04]  /*6a50*/  STS.U16 [R2+0xfb00], R22 ;  /* 0x00fb001602007388 */ /* 0x004fe80000000400 */
        /* <DEDUP_REMOVED lines=9> */
[----:B-----5:R2:W-:Y:S04]  /*6af0*/  STL [R1+0xe48], R26 ;  /* 0x000e481a01007387 */ /* 0x0205e80000100800 */
[----:B------:R-:W5:Y:S04]  /*6b00*/  LDL.LU R27, [R1+0x408] ;  /* 0x00040800011b7983 */ /* 0x000f680000300800 */
[----:B------:R-:W5:Y:S04]  /*6b10*/  LDL.LU R6, [R1+0x2d8] ;  /* 0x0002d80001067983 */ /* 0x000f680000300800 */
[----:B------:R-:W5:Y:S04]  /*6b20*/  LDL.LU R7, [R1+0x324] ;  /* 0x0003240001077983 */ /* 0x000f680000300800 */
[----:B------:R-:W5:Y:S04]  /*6b30*/  LDL.LU R18, [R1+0x2cc] ;  /* 0x0002cc0001127983 */ /* 0x000f680000300800 */
[----:B------:R-:W5:Y:S04]  /*6b40*/  LDL.LU R19, [R1+0x318] ;  /* 0x0003180001137983 */ /* 0x000f680000300800 */
[----:B------:R-:W5:Y:S04]  /*6b50*/  LDL.LU R8, [R1+0x2c0] ;  /* 0x0002c00001087983 */ /* 0x000f680000300800 */
[----:B------:R-:W5:Y:S04]  /*6b60*/  LDL.LU R9, [R1+0x30c] ;  /* 0x00030c0001097983 */ /* 0x000f680000300800 */
[----:B-1----:R-:W5:Y:S04]  /*6b70*/  LDL.LU R2, [R1+0x2bc] ;  /* 0x0002bc0001027983 */ /* 0x002f680000300800 */
[----:B------:R-:W5:Y:S04]  /*6b80*/  LDL.LU R3, [R1+0x300] ;  /* 0x0003000001037983 */ /* 0x000f680000300800 */
[----:B------:R-:W5:Y:S04]  /*6b90*/  LDL.LU R10, [R1+0x2ac] ;  /* 0x0002ac00010a7983 */ /* 0x000f680000300800 */
[----:B------:R-:W5:Y:S04]  /*6ba0*/  LDL.LU R11, [R1+0x2fc] ;  /* 0x0002fc00010b7983 */ /* 0x000f680000300800 */
[----:B------:R-:W5:Y:S04]  /*6bb0*/  LDL.LU R20, [R1+0x2a4] ;  /* 0x0002a40001147983 */ /* 0x000f680000300800 */
[----:B------:R-:W5:Y:S04]  /*6bc0*/  LDL.LU R21, [R1+0x180] ;  /* 0x0001800001157983 */ /* 0x000f680000300800 */
[----:B------:R-:W5:Y:S04]  /*6bd0*/  LDL.LU R12, [R1+0x174] ;  /* 0x00017400010c7983 */ /* 0x000f680000300800 */
[----:B------:R-:W5:Y:S04]  /*6be0*/  LDL.LU R13, [R1+0x170] ;  /* 0x00017000010d7983 */ /* 0x000f680000300800 */
[----:B------:R-:W5:Y:S01]  /*6bf0*/  LDL.LU R22, [R1+0x164] ;  /* 0x0001640001167983 */ /* 0x000f620000300800 */
        /* <DEDUP_REMOVED lines=10> */
[----:B----4-:R1:W-:Y:S04]  /*6ca0*/  STS.U16 [R26+0x6b00], R0 ;  /* 0x006b00001a007388 */ /* 0x0103e80000000400 */
[----:B---3--:R3:W-:Y:S04]  /*6cb0*/  STS.U16 [R26+0x7300], R4 ;  /* 0x007300041a007388 */ /* 0x0087e80000000400 */
[----:B-1----:R-:W4:Y:S04]  /*6cc0*/  LDL.LU R0, [R1+0xe50] ;  /* 0x000e500001007983 */ /* 0x002f280000300800 */
[----:B---3--:R-:W3:Y:S04]  /*6cd0*/  LDL.LU R4, [R1+0xe4c] ;  /* 0x000e4c0001047983 */ /* 0x008ee80000300800 */
[----:B---3--:R1:W-:Y:S04]  /*6ce0*/  STS.U16 [R26+0x7b00], R4 ;  /* 0x007b00041a007388 */ /* 0x0083e80000000400 */
[----:B-1----:R-:W3:Y:S04]  /*6cf0*/  LDL.LU R26, [R1+0xe48] ;  /* 0x000e4800011a7983 */ /* 0x002ee80000300800 */
[----:B------:R-:W4:Y:S04]  /*6d00*/  LDL.LU R4, [R1+0xe44] ;  /* 0x000e440001047983 */ /* 0x000f280000300800 */
[----:B----4-:R1:W-:Y:S04]  /*6d10*/  STS.U16 [R0+0xc00], R4 ;  /* 0x000c000400007388 */ /* 0x0103e80000000400 */
[----:B-1----:R-:W4:Y:S04]  /*6d20*/  LDL.LU R4, [R1+0xe40] ;  /* 0x000e400001047983 */ /* 0x002f280000300800 */
[----:B----4-:R1:W-:Y:S04]  /*6d30*/  STS.U16 [R0+0x1400], R4 ;  /* 0x0014000400007388 */ /* 0x0103e80000000400 */
[----:B---3--:R-:W-:Y:S04]  /*6d40*/  STS.U16 [R0+0x1c00], R26 ;  /* 0x001c001a00007388 */ /* 0x008fe80000000400 */
        /* <DEDUP_REMOVED lines=25> */
[----:B-1----:R-:W3:Y:S01]  /*6ee0*/  LDL.LU R4, [R1+0xe3c] ;  /* 0x000e3c0001047983 */ /* 0x002ee20000300800 */
[----:B--2---:R-:W-:-:S05]  /*6ef0*/  LOP3.LUT R0, R5, 0x50, RZ, 0x3c, !PT ;  /* 0x0000005005007812 */ /* 0x004fca00078e3cff */
[----:B------:R1:W-:Y:S04]  /*6f00*/  STL [R1+0xe34], R0 ;  /* 0x000e340001007387 */ /* 0x0003e80000100800 */
[----:B-1----:R-:W2:Y:S04]  /*6f10*/  LDL.LU R0, [R1+0x138] ;  /* 0x0001380001007983 */ /* 0x002ea80000300800 */
[----:B--2---:R1:W-:Y:S04]  /*6f20*/  STL [R1+0xe38], R0 ;  /* 0x000e380001007387 */ /* 0x0043e80000100800 */
[----:B-1----:R-:W2:Y:S04]  /*6f30*/  LDL.LU R0, [R1+0x13c] ;  /* 0x00013c0001007983 */ /* 0x002ea80000300800 */
[----:B------:R-:W4:Y:S04]  /*6f40*/  LDL.LU R26, [R1+0x418] ;  /* 0x00041800011a7983 */ /* 0x000f280000300800 */
[----:B----4-:R1:W-:Y:S04]  /*6f50*/  STL [R1+0xe28], R26 ;  /* 0x000e281a01007387 */ /* 0x0103e80000100800 */
[----:B-1----:R-:W4:Y:S04]  /*6f60*/  LDL.LU R26, [R1+0xd4] ;  /* 0x0000d400011a7983 */ /* 0x002f280000300800 */
[----:B----4-:R1:W-:Y:S04]  /*6f70*/  STL [R1+0xe30], R26 ;  /* 0x000e301a01007387 */ /* 0x0103e80000100800 */
[----:B-1----:R-:W4:Y:S04]  /*6f80*/  LDL.LU R26, [R1+0xec] ;  /* 0x0000ec00011a7983 */ /* 0x002f280000300800 */
[----:B------:R-:W5:Y:S04]  /*6f90*/  LDL.LU R27, [R1+0x330] ;  /* 0x00033000011b7983 */ /* 0x000f680000300800 */
[----:B-----5:R1:W-:Y:S04]  /*6fa0*/  STL [R1+0xe2c], R27 ;  /* 0x000e2c1b01007387 */ /* 0x0203e80000100800 */
[----:B------:R-:W5:Y:S04]  /*6fb0*/  LDL.LU R6, [R1+0x320] ;  /* 0x0003200001067983 */ /* 0x000f680000300800 */
[----:B------:R-:W3:Y:S04]  /*6fc0*/  LDL.LU R7, [R1+0x308] ;  /* 0x0003080001077983 */ /* 0x000ee80000300800 */
        /* <DEDUP_REMOVED lines=13> */
[----:B------:R-:W3:Y:S01]  /*70a0*/  LDL.LU R23, [R1+0x128] ;  /* 0x0001280001177983 */ /* 0x000ee20000300800 */
[----:B-1----:R-:W-:-:S03]  /*70b0*/  LOP3.LUT R27, R5, 0x40, RZ, 0x3c, !PT ;  /* 0x00000040051b7812 */ /* 0x002fc600078e3cff */
        /* <DEDUP_REMOVED lines=9> */
[----:B--2---:R1:W-:Y:S04]  /*7150*/  STS.U16 [R27+0xe400], R0 ;  /* 0x00e400001b007388 */ /* 0x0043e80000000400 */
[----:B-1----:R-:W2:Y:S04]  /*7160*/  LDL.LU R0, [R1+0xe38] ;  /* 0x000e380001007983 */ /* 0x002ea80000300800 */
[----:B--2---:R1:W-:Y:S04]  /*7170*/  STS.U16 [R27+0xec00], R0 ;  /* 0x00ec00001b007388 */ /* 0x0043e80000000400 */
[----:B----4-:R2:W-:Y:S04]  /*7180*/  STS.U16 [R27+0xf400], R26 ;  /* 0x00f4001a1b007388 */ /* 0x0105e80000000400 */
[----:B-1----:R-:W4:Y:S04]  /*7190*/  LDL.LU R0, [R1+0xe34] ;  /* 0x000e340001007983 */ /* 0x002f280000300800 */
[----:B--2---:R-:W2:Y:S04]  /*71a0*/  LDL.LU R26, [R1+0xe30] ;  /* 0x000e3000011a7983 */ /* 0x004ea80000300800 */
[----:B--2---:R1:W-:Y:S04]  /*71b0*/  STS.U16 [R27+0xfc00], R26 ;  /* 0x00fc001a1b007388 */ /* 0x0043e80000000400 */
[----:B-1----:R-:W2:Y:S04]  /*71c0*/  LDL.LU R27, [R1+0xe2c] ;  /* 0x000e2c00011b7983 */ /* 0x002ea80000300800 */
[----:B------:R-:W4:Y:S04]  /*71d0*/  LDL.LU R26, [R1+0xe28] ;  /* 0x000e2800011a7983 */ /* 0x000f280000300800 */
[----:B----4-:R-:W-:Y:S04]  /*71e0*/  STS.U16 [R0+0x500], R26 ;  /* 0x0005001a00007388 */ /* 0x010fe80000000400 */
[----:B--2---:R-:W-:Y:S04]  /*71f0*/  STS.U16 [R0+0xd00], R27 ;  /* 0x000d001b00007388 */ /* 0x004fe80000000400 */
[----:B-----5:R-:W-:Y:S04]  /*7200*/  STS.U16 [R0+0x1500], R6 ;  /* 0x0015000600007388 */ /* 0x020fe80000000400 */
[----:B---3--:R-:W-:Y:S04]  /*7210*/  STS.U16 [R0+0x1d00], R7 ;  /* 0x001d000700007388 */ /* 0x008fe80000000400 */
        /* <DEDUP_REMOVED lines=23> */
[----:B-1----:R-:W2:Y:S04]  /*7390*/  LDL.LU R0, [R1+0x2b0] ;  /* 0x0002b00001007983 */ /* 0x002ea80000300800 */
[----:B--2---:R1:W-:Y:S04]  /*73a0*/  STL [R1+0xdf4], R0 ;  /* 0x000df40001007387 */ /* 0x0043e80000100800 */
        /* <DEDUP_REMOVED lines=23> */
[----:B------:R-:W3:Y:S04]  /*7520*/  LDL.LU.64 R26, [R1+0xb0] ;  /* 0x0000b000011a7983 */ /* 0x000ee80000300a00 */
[----:B---3--:R1:W-:Y:S04]  /*7530*/  STL.64 [R1+0xdd8], R26 ;  /* 0x000dd81a01007387 */ /* 0x0083e80000100a00 */
[----:B-1----:R-:W3:Y:S04]  /*7540*/  LDL.LU.64 R26, [R1+0xb8] ;  /* 0x0000b800011a7983 */ /* 0x002ee80000300a00 */
[----:B---3--:R1:W-:Y:S04]  /*7550*/  STL.64 [R1+0xde0], R26 ;  /* 0x000de01a01007387 */ /* 0x0083e80000100a00 */
[----:B-1----:R-:W3:Y:S04]  /*7560*/  LDL.LU.64 R26, [R1+0xc0] ;  /* 0x0000c000011a7983 */ /* 0x002ee80000300a00 */
[----:B---3--:R1:W-:Y:S04]  /*7570*/  STL.64 [R1+0xde8], R26 ;  /* 0x000de81a01007387 */ /* 0x0083e80000100a00 */
[----:B-1----:R-:W3:Y:S04]  /*7580*/  LDL.LU.64 R26, [R1+0xc8] ;  /* 0x0000c800011a7983 */ /* 0x002ee80000300a00 */
[----:B---3--:R-:W-:Y:S04]  /*7590*/  STL [R1+0xe14], R26 ;  /* 0x000e141a01007387 */ /* 0x008fe80000100800 */
[----:B------:R1:W-:Y:S04]  /*75a0*/  STL [R1+0xdf0], R27 ;  /* 0x000df01b01007387 */ /* 0x0003e80000100800 */
[----:B------:R-:W3:Y:S04]  /*75b0*/  LDL.LU.64 R6, [R1+0xa8] ;  /* 0x0000a80001067983 */ /* 0x000ee80000300a00 */
[----:B------:R-:W4:Y:S01]  /*75c0*/  LDL.LU.64 R18, [R1+0xa0] ;  /* 0x0000a00001127983 */ /* 0x000f220000300a00 */
[----:B-1----:R-:W-:-:S03]  /*75d0*/  SHF.L.U32 R27, R4, 0x1, RZ ;  /* 0x00000001041b7819 */ /* 0x002fc600000006ff */
[----:B------:R-:W5:Y:S04]  /*75e0*/  LDL.LU.64 R8, [R1+0x98] ;  /* 0x0000980001087983 */ /* 0x000f680000300a00 */
[----:B------:R-:W3:Y:S01]  /*75f0*/  LDL.LU.64 R2, [R1+0x90] ;  /* 0x0000900001027983 */ /* 0x000ee20000300a00 */
[----:B------:R-:W-:-:S03]  /*7600*/  LOP3.LUT R26, R27, 0x50, RZ, 0x3c, !PT ;  /* 0x000000501b1a7812 */ /* 0x000fc600078e3cff */
[----:B------:R-:W3:Y:S04]  /*7610*/  LDL.LU.64 R10, [R1+0x88] ;  /* 0x00008800010a7983 */ /* 0x000ee80000300a00 */
        /* <DEDUP_REMOVED lines=8> */
[----:B--2---:R1:W-:Y:S04]  /*76a0*/  STS.U16 [R26+0xdd00], R0 ;  /* 0x00dd00001a007388 */ /* 0x0043e80000000400 */
[----:B-1----:R-:W2:Y:S04]  /*76b0*/  LDL.LU R0, [R1+0xe24] ;  /* 0x000e240001007983 */ /* 0x002ea80000300800 */
[----:B--2---:R1:W-:Y:S04]  /*76c0*/  STS.U16 [R26+0xe500], R0 ;  /* 0x00e500001a007388 */ /* 0x0043e80000000400 */
[----:B-1----:R-:W2:Y:S04]  /*76d0*/  LDL.LU R0, [R1+0xe20] ;  /* 0x000e200001007983 */ /* 0x002ea80000300800 */
[----:B--2---:R1:W-:Y:S04]  /*76e0*/  STS.U16 [R26+0xed00], R0 ;  /* 0x00ed00001a007388 */ /* 0x0043e80000000400 */
[----:B-1----:R-:W2:Y:S04]  /*76f0*/  LDL.LU R0, [R1+0xe1c] ;  /* 0x000e1c0001007983 */ /* 0x002ea80000300800 */
[----:B--2---:R1:W-:Y:S04]  /*7700*/  STS.U16 [R26+0xf500], R0 ;  /* 0x00f500001a007388 */ /* 0x0043e80000000400 */
[----:B-1----:R-:W2:Y:S01]  /*7710*/  LDL.LU R0, [R1+0xe18] ;  /* 0x000e180001007983 */ /* 0x002ea20000300800 */
[----:B------:R-:W-:-:S03]  /*7720*/  LOP3.LUT R27, R27, 0x60, RZ, 0x3c, !PT ;  /* 0x000000601b1b7812 */ /* 0x000fc600078e3cff */
[----:B--2---:R1:W-:Y:S04]  /*7730*/  STS.U16 [R26+0xfd00], R0 ;  /* 0x00fd00001a007388 */ /* 0x0043e80000000400 */
[----:B-1----:R-:W2:Y:S04]  /*7740*/  LDL.LU R26, [R1+0xe14] ;  /* 0x000e1400011a7983 */ /* 0x002ea80000300800 */
[----:B------:R-:W2:Y:S04]  /*7750*/  LDL.LU R0, [R1+0xe10] ;  /* 0x000e100001007983 */ /* 0x000ea80000300800 */
[----:B--2---:R1:W-:Y:S04]  /*7760*/  STS.U16 [R27+0x600], R0 ;  /* 0x000600001b007388 */ /* 0x0043e80000000400 */
[----:B-1----:R-:W2:Y:S04]  /*7770*/  LDL.LU R0, [R1+0xe0c] ;  /* 0x000e0c0001007983 */ /* 0x002ea80000300800 */
        /* <DEDUP_REMOVED lines=14> */
[----:B--2---:R1:W2:Y:S04]  /*7860*/  LDG.E.U16 R0, [R26.64] ;  /* 0x000000061a007981 */ /* 0x0042a8000c1e1500 */
[----:B-1----:R-:W3:Y:S04]  /*7870*/  LDL.LU.64 R26, [R1+0xde8] ;  /* 0x000de800011a7983 */ /* 0x002ee80000300a00 */
[----:B--2---:R3:W-:Y:S04]  /*7880*/  STL [R1+0xc8], R0 ;  /* 0x0000c80001007387 */ /* 0x0047e80000100800 */
[----:B---3--:R1:W2:Y:S04]  /*7890*/  LDG.E.U16 R0, [R26.64] ;  /* 0x000000061a007981 */ /* 0x0082a8000c1e1500 */
        /* <DEDUP_REMOVED lines=8> */
[----:B-1----:R1:W2:Y:S04]  /*7920*/  LDG.E.U16 R0, [R6.64] ;  /* 0x0000000606007981 */ /* 0x0022a8000c1e1500 */
[----:B---3--:R-:W3:Y:S04]  /*7930*/  LDG.E.U16 R26, [R26.64] ;  /* 0x000000061a1a7981 */ /* 0x008ee8000c1e1500 */
[----:B-1----:R-:W3:Y:S04]  /*7940*/  LDL.LU.64 R6, [R1+0xdc8] ;  /* 0x000dc80001067983 */ /* 0x002ee80000300a00 */
[----:B--2---:R4:W-:Y:S04]  /*7950*/  STL [R1+0xa8], R0 ;  /* 0x0000a80001007387 */ /* 0x0049e80000100800 */
[----:B----4-:R1:W2:Y:S04]  /*7960*/  LDG.E.U16 R0, [R18.64] ;  /* 0x0000000612007981 */ /* 0x0102a8000c1e1500 */
[----:B---3--:R3:W4:Y:S04]  /*7970*/  LDG.E.U16 R6, [R6.64] ;  /* 0x0000000606067981 */ /* 0x008728000c1e1500 */
[----:B-1----:R-:W3:Y:S04]  /*7980*/  LDL.LU.64 R18, [R1+0xdc0] ;  /* 0x000dc00001127983 */ /* 0x002ee80000300a00 */
[----:B--2---:R5:W-:Y:S04]  /*7990*/  STL [R1+0xa0], R0 ;  /* 0x0000a00001007387 */ /* 0x004be80000100800 */
[----:B-----5:R1:W2:Y:S04]  /*79a0*/  LDG.E.U16 R0, [R8.64] ;  /* 0x0000000608007981 */ /* 0x0202a8000c1e1500 */
[----:B-1----:R-:W5:Y:S04]  /*79b0*/  LDL.LU.64 R8, [R1+0xdb8] ;  /* 0x000db80001087983 */ /* 0x002f680000300a00 */
[----:B--2---:R1:W-:Y:S04]  /*79c0*/  STL [R1+0x98], R0 ;  /* 0x0000980001007387 */ /* 0x0043e80000100800 */
[----:B-1----:R1:W2:Y:S04]  /*79d0*/  LDG.E.U16 R0, [R2.64] ;  /* 0x0000000602007981 */ /* 0x0022a8000c1e1500 */
[----:B-----5:R5:W3:Y:S04]  /*79e0*/  LDG.E.U16 R8, [R8.64] ;  /* 0x0000000608087981 */ /* 0x020ae8000c1e1500 */
[----:B-1----:R-:W3:Y:S04]  /*79f0*/  LDL.LU.64 R2, [R1+0xdb0] ;  /* 0x000db00001027983 */ /* 0x002ee80000300a00 */
[----:B--2---:R1:W-:Y:S04]  /*7a00*/  STL [R1+0x90], R0 ;  /* 0x0000900001007387 */ /* 0x0043e80000100800 */
[----:B-1----:R1:W2:Y:S04]  /*7a10*/  LDG.E.U16 R0, [R10.64] ;  /* 0x000000060a007981 */ /* 0x0022a8000c1e1500 */
[----:B-1----:R-:W3:Y:S04]  /*7a20*/  LDL.LU.64 R10, [R1+0xda8] ;  /* 0x000da800010a7983 */ /* 0x002ee80000300a00 */
[----:B--2---:R1:W-:Y:S04]  /*7a30*/  STL [R1+0x88], R0 ;  /* 0x0000880001007387 */ /* 0x0043e80000100800 */
[----:B-1----:R1:W2:Y:S04]  /*7a40*/  LDG.E.U16 R0, [R20.64] ;  /* 0x0000000614007981 */ /* 0x0022a8000c1e1500 */
[----:B---3--:R3:W3:Y:S04]  /*7a50*/  LDG.E.U16 R10, [R10.64] ;  /* 0x000000060a0a7981 */ /* 0x0086e8000c1e1500 */
        /* <DEDUP_REMOVED lines=26> */
[----:B---3--:R1:W2:Y:S04]  /*7c00*/  LDG.E.U16 R0, [R28.64] ;  /* 0x000000061c007981 */ /* 0x0082a8000c1e1500 */
[----:B-1----:R1:W3:Y:S04]  /*7c10*/  LDG.E.U16 R29, [R24.64] ;  /* 0x00000006181d7981 */ /* 0x0022e8000c1e1500 */
[----:B------:R0:W2:Y:S04]  /*7c20*/  LDG.E.U16 R28, [R22.64] ;  /* 0x00000006161c7981 */ /* 0x0000a8000c1e1500 */
[----:B-1----:R1:W4:Y:S04]  /*7c30*/  LDG.E.U16 R24, [R20.64] ;  /* 0x0000000614187981 */ /* 0x002328000c1e1500 */
[----:B0-----:R0:W4:Y:S04]  /*7c40*/  LDG.E.U16 R22, [R2.64] ;  /* 0x0000000602167981 */ /* 0x001128000c1e1500 */
[----:B-1----:R1:W5:Y:S04]  /*7c50*/  LDG.E.U16 R20, [R18.64] ;  /* 0x0000000612147981 */ /* 0x002368000c1e1500 */
[----:B---3--:R-:W-:Y:S04]  /*7c60*/  STL [R1+0xd40], R29 ;  /* 0x000d401d01007387 */ /* 0x008fe80000100800 */
[----:B--2---:R2:W-:Y:S04]  /*7c70*/  STL [R1+0xd44], R28 ;  /* 0x000d441c01007387 */ /* 0x0045e80000100800 */
[----:B--2---:R-:W2:Y:S04]  /*7c80*/  LDL.LU.64 R28, [R1+0x10] ;  /* 0x00001000011c7983 */ /* 0x004ea80000300a00 */
[----:B----4-:R3:W-:Y:S04]  /*7c90*/  STL [R1+0xd48], R24 ;  /* 0x000d481801007387 */ /* 0x0107e80000100800 */
[----:B---3--:R-:W3:Y:S04]  /*7ca0*/  LDL.LU.64 R24, [R1+0x20] ;  /* 0x0000200001187983 */ /* 0x008ee80000300a00 */
[----:B0-----:R-:W4:Y:S04]  /*7cb0*/  LDL.LU.64 R2, [R1+0x80] ;  /* 0x0000800001027983 */ /* 0x001f280000300a00 */
[----:B------:R0:W-:Y:S04]  /*7cc0*/  STL [R1+0xd4c], R22 ;  /* 0x000d4c1601007387 */ /* 0x0001e80000100800 */
[----:B0-----:R-:W2:Y:S04]  /*7cd0*/  LDL.LU.64 R22, [R1+0x30] ;  /* 0x0000300001167983 */ /* 0x001ea80000300a00 */
[----:B-1----:R-:W2:Y:S04]  /*7ce0*/  LDL.LU.64 R18, [R1+0x50] ;  /* 0x0000500001127983 */ /* 0x002ea80000300a00 */
[----:B----4-:R-:W4:Y:S04]  /*7cf0*/  LDG.E.U16 R2, [R2.64] ;  /* 0x0000000602027981 */ /* 0x010f28000c1e1500 */
[----:B-----5:R0:W-:Y:S04]  /*7d00*/  STL [R1+0xd50], R20 ;  /* 0x000d501401007387 */ /* 0x0201e80000100800 */
[----:B0-----:R-:W5:Y:S04]  /*7d10*/  LDL.LU.64 R20, [R1+0x40] ;  /* 0x0000400001147983 */ /* 0x001f680000300a00 */
[----:B------:R0:W-:Y:S04]  /*7d20*/  STL [R1+0xd54], R26 ;  /* 0x000d541a01007387 */ /* 0x0001e80000100800 */
[----:B--2---:R5:W2:Y:S04]  /*7d30*/  LDG.E.U16 R18, [R18.64] ;  /* 0x0000000612127981 */ /* 0x004aa8000c1e1500 */
[----:B0-----:R-:W2:Y:S04]  /*7d40*/  LDL.LU.64 R26, [R1+0x60] ;  /* 0x00006000011a7983 */ /* 0x001ea80000300a00 */
[----:B----4-:R0:W-:Y:S04]  /*7d50*/  STL [R1+0xd2c], R2 ;  /* 0x000d2c0201007387 */ /* 0x0101e80000100800 */
[----:B0-----:R-:W4:Y:S04]  /*7d60*/  LDL.LU.64 R2, [R1+0x70] ;  /* 0x0000700001027983 */ /* 0x001f280000300a00 */
[----:B------:R4:W-:Y:S04]  /*7d70*/  STL [R1+0x8], R0 ;  /* 0x0000080001007387 */ /* 0x0009e80000100800 */
[----:B-----5:R0:W5:Y:S04]  /*7d80*/  LDG.E.U16 R19, [R20.64] ;  /* 0x0000000614137981 */ /* 0x020168000c1e1500 */
[----:B0-----:R3:W5:Y:S04]  /*7d90*/  LDG.E.U16 R21, [R22.64] ;  /* 0x0000000616157981 */ /* 0x001768000c1e1500 */
[----:B---3--:R0:W3:Y:S04]  /*7da0*/  LDG.E.U16 R23, [R24.64] ;  /* 0x0000000618177981 */ /* 0x0080e8000c1e1500 */
[----:B0-----:R0:W3:Y:S04]  /*7db0*/  LDG.E.U16 R25, [R28.64] ;  /* 0x000000061c197981 */ /* 0x0010e8000c1e1500 */
[----:B----4-:R2:W4:Y:S04]  /*7dc0*/  LDG.E.U16 R0, [R2.64] ;  /* 0x0000000602007981 */ /* 0x010528000c1e1500 */
[----:B--2---:R1:W2:Y:S04]  /*7dd0*/  LDG.E.U16 R3, [R26.64] ;  /* 0x000000061a037981 */ /* 0x0042a8000c1e1500 */
[----:B-1----:R1:W3:Y:S04]  /*7de0*/  LDG.E.U16 R27, [R4.64] ;  /* 0x00000006041b7981 */ /* 0x0022e8000c1e1500 */
[----:B----4-:R-:W-:Y:S04]  /*7df0*/  STL [R1+0xd30], R0 ;  /* 0x000d300001007387 */ /* 0x010fe80000100800 */
[----:B--2---:R-:W-:Y:S04]  /*7e00*/  STL [R1+0xd34], R3 ;  /* 0x000d340301007387 */ /* 0x004fe80000100800 */
[----:B------:R2:W-:Y:S04]  /*7e10*/  STL [R1+0xd38], R18 ;  /* 0x000d381201007387 */ /* 0x0005e80000100800 */
[----:B--2---:R-:W2:Y:S04]  /*7e20*/  LDL.LU R18, [R1+0x168] ;  /* 0x0001680001127983 */ /* 0x004ea80000300800 */
[----:B0-----:R-:W0:Y:S04]  /*7e30*/  S2R R29, SR_TID.X ;  /* 0x00000000001d7919 */ /* 0x001e280000002100 */
[----:B--2---:R2:W-:Y:S04]  /*7e40*/  STL [R1+0xd58], R18 ;  /* 0x000d581201007387 */ /* 0x0045e80000100800 */
[----:B--2---:R-:W2:Y:S04]  /*7e50*/  LDL.LU R18, [R1+0x1e8] ;  /* 0x0001e80001127983 */ /* 0x004ea80000300800 */
[----:B------:R-:W4:Y:S04]  /*7e60*/  LDL.LU R3, [R1+0x88] ;  /* 0x0000880001037983 */ /* 0x000f280000300800 */
[----:B------:R-:W3:Y:S04]  /*7e70*/  LDL.LU R0, [R1+0x78] ;  /* 0x0000780001007983 */ /* 0x000ee80000300800 */
[----:B------:R-:W3:Y:S04]  /*7e80*/  LDL.LU R2, [R1+0x68] ;  /* 0x0000680001027983 */ /* 0x000ee80000300800 */
[----:B-----5:R5:W-:Y:S04]  /*7e90*/  STL [R1+0xd3c], R19 ;  /* 0x000d3c1301007387 */ /* 0x020be80000100800 */
[----:B-1----:R-:W3:Y:S01]  /*7ea0*/  LDL.LU.64 R4, [R1+0xd60] ;  /* 0x000d600001047983 */ /* 0x002ee20000300a00 */
[----:B0-----:R-:W-:-:S03]  /*7eb0*/  LOP3.LUT R29, R29, 0x7f, RZ, 0xc0, !PT ;  /* 0x0000007f1d1d7812 */ /* 0x001fc600078ec0ff */
[----:B------:R-:W4:Y:S02]  /*7ec0*/  LDL.LU R17, [R1+0x178] ;  /* 0x0001780001117983 */ /* 0x000f240000300800 */
[----:B------:R-:W-:Y:S02]  /*7ed0*/  IMAD.SHL.U32 R29, R29, 0x2, RZ ;  /* 0x000000021d1d7824 */ /* 0x000fe400078e00ff */
[----:B------:R-:W4:Y:S04]  /*7ee0*/  LDL.LU R15, [R1+0x184] ;  /* 0x00018400010f7983 */ /* 0x000f280000300800 */
[----:B------:R-:W4:Y:S04]  /*7ef0*/  LDL.LU R13, [R1+0x19c] ;  /* 0x00019c00010d7983 */ /* 0x000f280000300800 */
[----:B------:R-:W4:Y:S04]  /*7f00*/  LDL.LU R11, [R1+0x1a8] ;  /* 0x0001a800010b7983 */ /* 0x000f280000300800 */
[----:B------:R-:W4:Y:S01]  /*7f10*/  LDL.LU R26, [R1+0x58] ;  /* 0x00005800011a7983 */ /* 0x000f220000300800 */
[----:B-----5:R-:W-:-:S03]  /*7f20*/  LOP3.LUT R19, R29, 0x60, RZ, 0x3c, !PT ;  /* 0x000000601d137812 */ /* 0x020fc600078e3cff */
[----:B------:R-:W5:Y:S04]  /*7f30*/  LDL.LU R20, [R1+0x38] ;  /* 0x0000380001147983 */ /* 0x000f680000300800 */
[----:B------:R-:W4:Y:S04]  /*7f40*/  LDL.LU R22, [R1+0x28] ;  /* 0x0000280001167983 */ /* 0x000f280000300800 */
[----:B------:R-:W4:Y:S04]  /*7f50*/  LDL.LU R24, [R1+0x18] ;  /* 0x0000180001187983 */ /* 0x000f280000300800 */
[----:B------:R-:W4:Y:S04]  /*7f60*/  LDL.LU R28, [R1+0xc] ;  /* 0x00000c00011c7983 */ /* 0x000f280000300800 */
[----:B------:R-:W4:Y:S04]  /*7f70*/  LDL.LU R29, [R1+0x8] ;  /* 0x00000800011d7983 */ /* 0x000f280000300800 */
[----:B------:R-:W4:Y:S04]  /*7f80*/  LDL.LU R9, [R1+0x1c4] ;  /* 0x0001c40001097983 */ /* 0x000f280000300800 */
[----:B------:R-:W4:Y:S04]  /*7f90*/  LDL.LU R7, [R1+0x1d0] ;  /* 0x0001d00001077983 */ /* 0x000f280000300800 */
[----:B--2---:R0:W-:Y:S04]  /*7fa0*/  STS.U16 [R19+0x4600], R18 ;  /* 0x0046001213007388 */ /* 0x0041e80000000400 */
[----:B---3--:R1:W2:Y:S04]  /*7fb0*/  LDG.E.U16 R4, [R4.64] ;  /* 0x0000000604047981 */ /* 0x0082a8000c1e1500 */
[----:B-1----:R-:W3:Y:S04]  /*7fc0*/  LDL.LU R5, [R1+0x48] ;  /* 0x0000480001057983 */ /* 0x002ee80000300800 */
[----:B0-----:R-:W2:Y:S04]  /*7fd0*/  LDL.LU R18, [R1+0xd58] ;  /* 0x000d580001127983 */ /* 0x001ea80000300800 */
[----:B----4-:R-:W-:Y:S04]  /*7fe0*/  STS.U16 [R19+0x4e00], R7 ;  /* 0x004e000713007388 */ /* 0x010fe80000000400 */
[----:B------:R-:W-:Y:S04]  /*7ff0*/  STS.U16 [R19+0x5600], R9 ;  /* 0x0056000913007388 */ /* 0x000fe80000000400 */
[----:B------:R-:W-:Y:S04]  /*8000*/  STS.U16 [R19+0x5e00], R11 ;  /* 0x005e000b13007388 */ /* 0x000fe80000000400 */
[----:B------:R-:W-:Y:S04]  /*8010*/  STS.U16 [R19+0x6600], R13 ;  /* 0x0066000d13007388 */ /* 0x000fe80000000400 */
[----:B------:R-:W-:Y:S04]  /*8020*/  STS.U16 [R19+0x6e00], R15 ;  /* 0x006e000f13007388 */ /* 0x000fe80000000400 */
[----:B------:R-:W-:Y:S04]  /*8030*/  STS.U16 [R19+0x7600], R17 ;  /* 0x0076001113007388 */ /* 0x000fe80000000400 */
[----:B--2---:R0:W-:Y:S04]  /*8040*/  STS.U16 [R19+0x7e00], R18 ;  /* 0x007e001213007388 */ /* 0x0041e80000000400 */
[----:B------:R1:W-:Y:S04]  /*8050*/  STS.U16 [R19+0x8600], R3 ;  /* 0x0086000313007388 */ /* 0x0003e80000000400 */
[----:B------:R2:W-:Y:S04]  /*8060*/  STS.U16 [R19+0x8e00], R0 ;  /* 0x008e000013007388 */ /* 0x0005e80000000400 */
[----:B0-----:R-:W4:Y:S04]  /*8070*/  LDL.LU R18, [R1+0x350] ;  /* 0x0003500001127983 */ /* 0x001f280000300800 */
[----:B-1----:R-:W4:Y:S04]  /*8080*/  LDL.LU R3, [R1+0x334] ;  /* 0x0003340001037983 */ /* 0x002f280000300800 */
[----:B------:R0:W-:Y:S04]  /*8090*/  STS.U16 [R19+0x9600], R2 ;  /* 0x0096000213007388 */ /* 0x0001e80000000400 */
[----:B--2---:R-:W2:Y:S04]  /*80a0*/  LDL.LU R0, [R1+0x314] ;  /* 0x0003140001007983 */ /* 0x004ea80000300800 */
[----:B0-----:R-:W2:Y:S04]  /*80b0*/  LDL.LU R2, [R1+0x2f8] ;  /* 0x0002f80001027983 */ /* 0x001ea80000300800 */
[----:B------:R-:W2:Y:S04]  /*80c0*/  LDL.LU R7, [R1+0xb8] ;  /* 0x0000b80001077983 */ /* 0x000ea80000300800 */
[----:B------:R-:W2:Y:S04]  /*80d0*/  LDL.LU R9, [R1+0xb0] ;  /* 0x0000b00001097983 */ /* 0x000ea80000300800 */
[----:B------:R-:W2:Y:S04]  /*80e0*/  LDL.LU R11, [R1+0xa8] ;  /* 0x0000a800010b7983 */ /* 0x000ea80000300800 */
[----:B------:R-:W2:Y:S04]  /*80f0*/  LDL.LU R13, [R1+0xa0] ;  /* 0x0000a000010d7983 */ /* 0x000ea80000300800 */
[----:B------:R-:W2:Y:S04]  /*8100*/  LDL.LU R15, [R1+0x98] ;  /* 0x00009800010f7983 */ /* 0x000ea80000300800 */
[----:B------:R0:W-:Y:S04]  /*8110*/  STS.U16 [R19+0x9e00], R26 ;  /* 0x009e001a13007388 */ /* 0x0001e80000000400 */
[----:B------:R-:W2:Y:S04]  /*8120*/  LDL.LU R17, [R1+0x90] ;  /* 0x0000900001117983 */ /* 0x000ea80000300800 */
[----:B---3--:R-:W-:Y:S04]  /*8130*/  STS.U16 [R19+0xa600], R5 ;  /* 0x00a6000513007388 */ /* 0x008fe80000000400 */
[----:B0-----:R-:W3:Y:S04]  /*8140*/  LDL.LU R26, [R1+0xd54] ;  /* 0x000d5400011a7983 */ /* 0x001ee80000300800 */
[----:B-----5:R0:W-:Y:S04]  /*8150*/  STS.U16 [R19+0xae00], R20 ;  /* 0x00ae001413007388 */ /* 0x0201e80000000400 */
[----:B------:R1:W-:Y:S04]  /*8160*/  STS.U16 [R19+0xb600], R22 ;  /* 0x00b6001613007388 */ /* 0x0003e80000000400 */
[----:B------:R5:W-:Y:S04]  /*8170*/  STS.U16 [R19+0xbe00], R24 ;  /* 0x00be001813007388 */ /* 0x000be80000000400 */
[----:B0-----:R-:W2:Y:S04]  /*8180*/  LDL.LU R20, [R1+0xd50] ;  /* 0x000d500001147983 */ /* 0x001ea80000300800 */
[----:B-1----:R-:W2:Y:S04]  /*8190*/  LDL.LU R22, [R1+0xd4c] ;  /* 0x000d4c0001167983 */ /* 0x002ea80000300800 */
[----:B-----5:R-:W5:Y:S04]  /*81a0*/  LDL.LU R24, [R1+0xd48] ;  /* 0x000d480001187983 */ /* 0x020f680000300800 */
[----:B------:R0:W-:Y:S04]  /*81b0*/  STS.U16 [R19+0xc600], R28 ;  /* 0x00c6001c13007388 */ /* 0x0001e80000000400 */
[----:B------:R1:W-:Y:S04]  /*81c0*/  STS.U16 [R19+0xce00], R29 ;  /* 0x00ce001d13007388 */ /* 0x0003e80000000400 */
[----:B0-----:R-:W2:Y:S04]  /*81d0*/  LDL.LU R28, [R1+0xd44] ;  /* 0x000d4400011c7983 */ /* 0x001ea80000300800 */
[----:B-1----:R-:W2:Y:S04]  /*81e0*/  LDL.LU R29, [R1+0xd40] ;  /* 0x000d4000011d7983 */ /* 0x002ea80000300800 */
[----:B------:R-:W0:Y:S02]  /*81f0*/  S2R R5, SR_TID.X ;  /* 0x0000000000057919 */ /* 0x000e240000002100 */
[----:B0-----:R-:W-:-:S04]  /*8200*/  LOP3.LUT R5, R5, 0x7f, RZ, 0xc0, !PT ;  /* 0x0000007f05057812 */ /* 0x001fc800078ec0ff */
[----:B------:R-:W-:-:S04]  /*8210*/  SHF.L.U32 R5, R5, 0x1, RZ ;  /* 0x0000000105057819 */ /* 0x000fc800000006ff */
[----:B------:R-:W-:Y:S01]  /*8220*/  LOP3.LUT R5, R5, 0x70, RZ, 0x3c, !PT ;  /* 0x0000007005057812 */ /* 0x000fe200078e3cff */
[----:B--2---:R0:W-:Y:S04]  /*8230*/  STS.U16 [R19+0xd600], R29 ;  /* 0x00d6001d13007388 */ /* 0x0041e80000000400 */
[----:B------:R1:W-:Y:S04]  /*8240*/  STS.U16 [R19+0xde00], R28 ;  /* 0x00de001c13007388 */ /* 0x0003e80000000400 */
[----:B-----5:R2:W-:Y:S04]  /*8250*/  STS.U16 [R19+0xe600], R24 ;  /* 0x00e6001813007388 */ /* 0x0205e80000000400 */
[----:B0-----:R-:W5:Y:S04]  /*8260*/  LDL.LU R29, [R1+0xc0] ;  /* 0x0000c000011d7983 */ /* 0x001f680000300800 */
[----:B-1----:R-:W5:Y:S04]  /*8270*/  LDL.LU R28, [R1+0xc8] ;  /* 0x0000c800011c7983 */ /* 0x002f680000300800 */
[----:B--2---:R-:W2:Y:S04]  /*8280*/  LDL.LU R24, [R1+0x16c] ;  /* 0x00016c0001187983 */ /* 0x004ea80000300800 */
[----:B------:R0:W-:Y:S04]  /*8290*/  STS.U16 [R19+0xee00], R22 ;  /* 0x00ee001613007388 */ /* 0x0001e80000000400 */
[----:B------:R1:W-:Y:S04]  /*82a0*/  STS.U16 [R19+0xf600], R20 ;  /* 0x00f6001413007388 */ /* 0x0003e80000000400 */
[----:B---3--:R3:W-:Y:S04]  /*82b0*/  STS.U16 [R19+0xfe00], R26 ;  /* 0x00fe001a13007388 */ /* 0x0087e80000000400 */
[----:B0-----:R-:W2:Y:S04]  /*82c0*/  LDL.LU R22, [R1+0x18c] ;  /* 0x00018c0001167983 */ /* 0x001ea80000300800 */
[----:B-1----:R-:W2:Y:S04]  /*82d0*/  LDL.LU R20, [R1+0x1b8] ;  /* 0x0001b80001147983 */ /* 0x002ea80000300800 */
[----:B---3--:R-:W3:Y:S04]  /*82e0*/  LDL.LU R19, [R1+0xd3c] ;  /* 0x000d3c0001137983 */ /* 0x008ee80000300800 */
[----:B------:R-:W2:Y:S04]  /*82f0*/  LDL.LU R26, [R1+0x1e4] ;  /* 0x0001e400011a7983 */ /* 0x000ea80000300800 */
[----:B----4-:R0:W-:Y:S04]  /*8300*/  STS.U16 [R5+0x700], R18 ;  /* 0x0007001205007388 */ /* 0x0101e80000000400 */
[----:B------:R1:W-:Y:S04]  /*8310*/  STS.U16 [R5+0xf00], R3 ;  /* 0x000f000305007388 */ /* 0x0003e80000000400 */
[----:B------:R4:W-:Y:S04]  /*8320*/  STS.U16 [R5+0x1700], R0 ;  /* 0x0017000005007388 */ /* 0x0009e80000000400 */
[----:B0-----:R-:W3:Y:S04]  /*8330*/  LDL.LU R18, [R1+0xd38] ;  /* 0x000d380001127983 */ /* 0x001ee80000300800 */
[----:B-1----:R-:W3:Y:S04]  /*8340*/  LDL.LU R3, [R1+0xd34] ;  /* 0x000d340001037983 */ /* 0x002ee80000300800 */
[----:B----4-:R-:W4:Y:S04]  /*8350*/  LDL.LU R0, [R1+0xd30] ;  /* 0x000d300001007983 */ /* 0x010f280000300800 */
[----:B------:R0:W-:Y:S04]  /*8360*/  STS.U16 [R5+0x1f00], R2 ;  /* 0x001f000205007388 */ /* 0x0001e80000000400 */
[----:B0-----:R-:W3:Y:S04]  /*8370*/  LDL.LU R2, [R1+0xd2c] ;  /* 0x000d2c0001027983 */ /* 0x001ee80000300800 */
[----:B--2---:R-:W-:Y:S04]  /*8380*/  STS.U16 [R5+0x2700], R26 ;  /* 0x0027001a05007388 */ /* 0x004fe80000000400 */
[----:B------:R-:W-:Y:S04]  /*8390*/  STS.U16 [R5+0x2f00], R20 ;  /* 0x002f001405007388 */ /* 0x000fe80000000400 */
[----:B------:R-:W-:Y:S04]  /*83a0*/  STS.U16 [R5+0x3700], R22 ;  /* 0x0037001605007388 */ /* 0x000fe80000000400 */
[----:B------:R-:W-:Y:S04]  /*83b0*/  STS.U16 [R5+0x3f00], R24 ;  /* 0x003f001805007388 */ /* 0x000fe80000000400 */
        /* <DEDUP_REMOVED lines=8> */
[----:B---3--:R0:W-:Y:S04]  /*8440*/  STS.U16 [R5+0x8700], R2 ;  /* 0x0087000205007388 */ /* 0x0081e80000000400 */
[----:B----4-:R1:W-:Y:S01]  /*8450*/  STS.U16 [R5+0x8f00], R0 ;  /* 0x008f000005007388 */ /* 0x0103e20000000400 */
[----:B0-----:R-:W-:-:S03]  /*8460*/  IMAD.MOV.U32 R2, RZ, RZ, 0x3f800000 ;  /* 0x3f800000ff027424 */ /* 0x001fc600078e00ff */
[----:B------:R0:W-:Y:S01]  /*8470*/  STS.U16 [R5+0x9700], R3 ;  /* 0x0097000305007388 */ /* 0x0001e20000000400 */
[----:B-1----:R-:W-:-:S03]  /*8480*/  MOV R0, 0xff800000 ;  /* 0xff80000000007802 */ /* 0x002fc60000000f00 */
[----:B------:R1:W-:Y:S01]  /*8490*/  STL [R1+0x7fc], R2 ;  /* 0x0007fc0201007387 */ /* 0x0003e20000100800 */
[----:B0-----:R-:W-:-:S03]  /*84a0*/  IMAD.MOV.U32 R3, RZ, RZ, -0x800000 ;  /* 0xff800000ff037424 */ /* 0x001fc600078e00ff */
[----:B------:R-:W-:Y:S01]  /*84b0*/  STL [R1+0x7f0], R0 ;  /* 0x0007f00001007387 */ /* 0x000fe20000100800 */
[----:B-1----:R-:W-:-:S03]  /*84c0*/  MOV R2, 0xff800000 ;  /* 0xff80000000027802 */ /* 0x002fc60000000f00 */
[----:B------:R-:W-:Y:S04]  /*84d0*/  STL [R1+0x7ec], R3 ;  /* 0x0007ec0301007387 */ /* 0x000fe80000100800 */
        /* <DEDUP_REMOVED lines=11> */
[----:B------:R0:W-:Y:S04]  /*8590*/  STL [R1+0x798], R3 ;  /* 0x0007980301007387 */ /* 0x0001e80000100800 */
[----:B------:R1:W-:Y:S04]  /*85a0*/  STL [R1+0x794], R2 ;  /* 0x0007940201007387 */ /* 0x0003e80000100800 */
[----:B------:R2:W-:Y:S01]  /*85b0*/  STL [R1+0x790], R0 ;  /* 0x0007900001007387 */ /* 0x0005e20000100800 */
[----:B0-----:R-:W-:Y:S01]  /*85c0*/  IMAD.MOV.U32 R3, RZ, RZ, 0x3f800000 ;  /* 0x3f800000ff037424 */ /* 0x001fe200078e00ff */
[----:B-1----:R-:W-:-:S04]  /*85d0*/  MOV R2, 0x3f800000 ;  /* 0x3f80000000027802 */ /* 0x002fc80000000f00 */
[----:B------:R-:W-:Y:S01]  /*85e0*/  STL [R1+0x800], R3 ;  /* 0x0008000301007387 */ /* 0x000fe20000100800 */
[----:B--2---:R-:W-:-:S03]  /*85f0*/  IMAD.MOV.U32 R0, RZ, RZ, 0x3f800000 ;  /* 0x3f800000ff007424 */ /* 0x004fc600078e00ff */
        /* <DEDUP_REMOVED lines=13> */
[----:B------:R-:W-:Y:S04]  /*86d0*/  STL [R1+0x470], RZ ;  /* 0x000470ff01007387 */ /* 0x000fe80000100800 */
[----:B------:R0:W-:Y:S04]  /*86e0*/  STL [R1+0x838], R0 ;  /* 0x0008380001007387 */ /* 0x0001e80000100800 */
[----:B------:R-:W-:Y:S04]  /*86f0*/  STL [R1+0x474], RZ ;  /* 0x000474ff01007387 */ /* 0x000fe80000100800 */
        /* <DEDUP_REMOVED lines=220> */
[----:B------:R-:W1:Y:S04]  /*94c0*/  S2R R17, SR_CTAID.X ;  /* 0x0000000000117919 */ /* 0x000e680000002500 */
        /* <DEDUP_REMOVED lines=19> */
[----:B------:R-:W-:Y:S01]  /*9600*/  STL [R1+0x6e4], RZ ;  /* 0x0006e4ff01007387 */ /* 0x000fe20000100800 */
[----:B-1----:R-:W-:-:S03]  /*9610*/  SHF.L.U32 R17, R17, 0x7, RZ ;  /* 0x0000000711117819 */ /* 0x002fc600000006ff */
[----:B------:R-:W-:Y:S04]  /*9620*/  STL [R1+0x6e8], RZ ;  /* 0x0006e8ff01007387 */ /* 0x000fe80000100800 */
[----:B------:R-:W-:Y:S04]  /*9630*/  STS.U16 [R5+0x9f00], R18 ;  /* 0x009f001205007388 */ /* 0x000fe80000000400 */
[----:B------:R-:W-:Y:S04]  /*9640*/  STL [R1+0x6ec], RZ ;  /* 0x0006ecff01007387 */ /* 0x000fe80000100800 */
[----:B------:R-:W-:Y:S04]  /*9650*/  STS.U16 [R5+0xa700], R19 ;  /* 0x00a7001305007388 */ /* 0x000fe80000000400 */
[----:B------:R-:W-:Y:S04]  /*9660*/  STL [R1+0x6f0], RZ ;  /* 0x0006f0ff01007387 */ /* 0x000fe80000100800 */
[----:B------:R-:W-:Y:S04]  /*9670*/  STS.U16 [R5+0xaf00], R21 ;  /* 0x00af001505007388 */ /* 0x000fe80000000400 */
[----:B------:R-:W-:Y:S04]  /*9680*/  STL [R1+0x6f4], RZ ;  /* 0x0006f4ff01007387 */ /* 0x000fe80000100800 */
[----:B------:R-:W-:Y:S04]  /*9690*/  STS.U16 [R5+0xb700], R23 ;  /* 0x00b7001705007388 */ /* 0x000fe80000000400 */
[----:B------:R-:W-:Y:S01]  /*96a0*/  STL [R1+0x6f8], RZ ;  /* 0x0006f8ff01007387 */ /* 0x000fe20000100800 */
[----:B0-----:R-:W-:-:S03]  /*96b0*/  IADD3 R0, R17, 0x80, RZ ;  /* 0x0000008011007810 */ /* 0x001fc60007ffe0ff */
[----:B------:R-:W-:Y:S04]  /*96c0*/  STS.U16 [R5+0xbf00], R25 ;  /* 0x00bf001905007388 */ /* 0x000fe80000000400 */
        /* <DEDUP_REMOVED lines=9> */
[----:B------:R-:W0:Y:S04]  /*9760*/  S2R R17, SR_TID.X ;  /* 0x0000000000117919 */ /* 0x000e280000002100 */
[----:B------:R-:W-:Y:S04]  /*9770*/  STS.U16 [R5+0xe700], R10 ;  /* 0x00e7000a05007388 */ /* 0x000fe80000000400 */
[----:B------:R-:W-:Y:S04]  /*9780*/  STL [R1+0x700], RZ ;  /* 0x000700ff01007387 */ /* 0x000fe80000100800 */
[----:B------:R-:W-:Y:S04]  /*9790*/  STS.U16 [R5+0xef00], R8 ;  /* 0x00ef000805007388 */ /* 0x000fe80000000400 */
[----:B------:R-:W-:Y:S04]  /*97a0*/  STL [R1+0x704], RZ ;  /* 0x000704ff01007387 */ /* 0x000fe80000100800 */
[----:B------:R1:W-:Y:S04]  /*97b0*/  STS.U16 [R5+0xf700], R6 ;  /* 0x00f7000605007388 */ /* 0x0003e80000000400 */
[----:B------:R2:W-:Y:S04]  /*97c0*/  STL [R1+0x708], RZ ;  /* 0x000708ff01007387 */ /* 0x0005e80000100800 */
[----:B------:R2:W-:Y:S04]  /*97d0*/  STS.U16 [R5+0xff00], R4 ;  /* 0x00ff000405007388 */ /* 0x0005e80000000400 */
[----:B------:R2:W-:Y:S01]  /*97e0*/  STL [R1+0x70c], RZ ;  /* 0x00070cff01007387 */ /* 0x0005e20000100800 */
[----:B------:R-:W-:-:S02]  /*97f0*/  ISETP.GE.AND P0, PT, R0, 0x1, PT ;  /* 0x000000010000780c */ /* 0x000fc40003f06270 */
[C---:B0-----:R-:W-:Y:S02]  /*9800*/  LOP3.LUT R2, R17.reuse, 0x1c, RZ, 0xc0, !PT ;  /* 0x0000001c11027812 */ /* 0x041fe400078ec0ff */
[C---:B-1----:R-:W-:Y:S02]  /*9810*/  LOP3.LUT R6, R17.reuse, 0x3, RZ, 0xc0, !PT ;  /* 0x0000000311067812 */ /* 0x042fe400078ec0ff */
[----:B------:R-:W-:-:S07]  /*9820*/  LOP3.LUT R19, R17, 0x60, RZ, 0xc0, !PT ;  /* 0x0000006011137812 */ /* 0x000fce00078ec0ff */
[----:B------:R-:W-:Y:S05]  /*9830*/  @!P0 BRA `(.L_x_0) ;  /* 0x00020fc000008947 */ /* 0x000fea0003800000 */
[----:B--2---:R-:W-:Y:S01]  /*9840*/  SHF.R.U32.HI R3, RZ, 0x5, R17 ;  /* 0x00000005ff037819 */ /* 0x004fe20000011611 */
[----:B------:R-:W-:Y:S01]  /*9850*/  IMAD.MOV.U32 R16, RZ, RZ, c[0x0][0x1b8] ;  /* 0x00006e00ff107624 */ /* 0x000fe200078e00ff */
[----:B------:R-:W0:Y:S01]  /*9860*/  S2R R13, SR_TID.X ;  /* 0x00000000000d7919 */ /* 0x000e220000002100 */
[----:B------:R-:W-:Y:S01]  /*9870*/  IMAD.SHL.U32 R0, R17, 0x2, RZ ;  /* 0x0000000211007824 */ /* 0x000fe200078e00ff */
[----:B------:R-:W-:Y:S01]  /*9880*/  SGXT.U32 R3, R3, 0x2 ;  /* 0x000000020303781a */ /* 0x000fe20000000000 */
[----:B------:R-:W-:Y:S01]  /*9890*/  IMAD R2, R2, 0x4, R6 ;  /* 0x0000000402027824 */ /* 0x000fe200078e0206 */
[----:B------:R-:W1:Y:S01]  /*98a0*/  S2R R15, SR_CTAID.Y ;  /* 0x00000000000f7919 */ /* 0x000e620000002600 */
[----:B------:R-:W-:Y:S01]  /*98b0*/  SHF.R.U32.HI R5, RZ, 0x1, R19 ;  /* 0x00000001ff057819 */ /* 0x000fe20000011613 */
[----:B------:R-:W-:Y:S01]  /*98c0*/  IMAD.MOV.U32 R6, RZ, RZ, c[0x0][0x1a8] ;  /* 0x00006a00ff067624 */ /* 0x000fe200078e00ff */
[----:B------:R-:W-:Y:S01]  /*98d0*/  LOP3.LUT R28, R17, 0x1f, RZ, 0xc0, !PT ;  /* 0x0000001f111c7812 */ /* 0x000fe200078ec0ff */
[----:B------:R-:W-:Y:S01]  /*98e0*/  IMAD R3, R3, c[0x0][0x1b8], RZ ;  /* 0x00006e0003037a24 */ /* 0x000fe200078e02ff */
[----:B------:R-:W-:-:S03]  /*98f0*/  LOP3.LUT R5, R5, 0x30, R0, 0x78, !PT ;  /* 0x0000003005057812 */ /* 0x000fc600078e7800 */
[----:B------:R-:W-:Y:S01]  /*9900*/  IMAD R28, R28, c[0x0][0x1b4], RZ ;  /* 0x00006d001c1c7a24 */ /* 0x000fe200078e02ff */
[----:B------:R-:W-:Y:S01]  /*9910*/  LEA R4, R16, R3, 0x2 ;  /* 0x0000000310047211 */ /* 0x000fe200078e10ff */
[----:B------:R-:W-:Y:S02]  /*9920*/  IMAD.U32 R5, R2, 0x4, R5 ;  /* 0x0000000402057824 */ /* 0x000fe400078e0005 */
[----:B------:R-:W-:Y:S02]  /*9930*/  IMAD.SHL.U32 R10, R28, 0x2, RZ ;  /* 0x000000021c0a7824 */ /* 0x000fe400078e00ff */
[----:B------:R-:W-:Y:S02]  /*9940*/  IMAD R27, R16, 0x4, R4 ;  /* 0x00000004101b7824 */ /* 0x000fe400078e0204 */
[----:B------:R-:W-:-:S03]  /*9950*/  IMAD.HI R28, R28, 0x2, RZ ;  /* 0x000000021c1c7827 */ /* 0x000fc600078e02ff */
[----:B------:R-:W-:Y:S01]  /*9960*/  LEA R25, R16, R27, 0x2 ;  /* 0x0000001b10197211 */ /* 0x000fe200078e10ff */
[----:B------:R-:W-:Y:S01]  /*9970*/  STL [R1+0xd50], R27 ;  /* 0x000d501b01007387 */ /* 0x000fe20000100800 */
[----:B0-----:R-:W-:-:S03]  /*9980*/  LOP3.LUT R13, R13, 0x7f, RZ, 0xc0, !PT ;  /* 0x0000007f0d0d7812 */ /* 0x001fc600078ec0ff */
[C---:B------:R-:W-:Y:S02]  /*9990*/  IMAD R26, R16.reuse, 0x4, R25 ;  /* 0x00000004101a7824 */ /* 0x040fe400078e0219 */
[----:B-1----:R-:W-:Y:S02]  /*99a0*/  IMAD R8, R15, c[0x0][0x1a0], RZ ;  /* 0x000068000f087a24 */ /* 0x002fe400078e02ff */
[----:B------:R-:W-:Y:S01]  /*99b0*/  IMAD R2, R13, c[0x0][0x1a8], RZ ;  /* 0x00006a000d027a24 */ /* 0x000fe200078e02ff */
[----:B------:R-:W-:Y:S01]  /*99c0*/  LEA R29, R16, R26, 0x2 ;  /* 0x0000001a101d7211 */ /* 0x000fe200078e10ff */
[----:B------:R-:W-:Y:S01]  /*99d0*/  IMAD R12, R15, c[0x0][0x1b0], RZ ;  /* 0x00006c000f0c7a24 */ /* 0x000fe200078e02ff */
[----:B------:R-:W-:Y:S01]  /*99e0*/  LEA R9, P0, R8, c[0x0][0x168], 0x1 ;  /* 0x00005a0008097a11 */ /* 0x000fe200078008ff */
[----:B------:R-:W-:Y:S02]  /*99f0*/  IMAD R6, R6, 0x80, R2 ;  /* 0x0000008006067824 */ /* 0x000fe400078e0202 */
[----:B------:R-:W-:Y:S01]  /*9a00*/  IMAD R24, R16, 0x4, R29 ;  /* 0x0000000410187824 */ /* 0x000fe200078e021d */
[----:B------:R-:W-:Y:S01]  /*9a10*/  LEA.HI.X.SX32 R8, R8, c[0x0][0x16c], 0x1, P0 ;  /* 0x00005b0008087a11 */ /* 0x000fe200000f0eff */
[----:B------:R-:W-:Y:S01]  /*9a20*/  IMAD.SHL.U32 R13, R12, 0x2, RZ ;  /* 0x000000020c0d7824 */ /* 0x000fe200078e00ff */
[----:B------:R-:W-:-:S02]  /*9a30*/  LEA R20, P0, R2, R9, 0x1 ;  /* 0x0000000902147211 */ /* 0x000fc400078008ff */
[----:B------:R-:W-:Y:S02]  /*9a40*/  LEA R23, R16, R24, 0x2 ;  /* 0x0000001810177211 */ /* 0x000fe400078e10ff */
[----:B------:R-:W-:Y:S02]  /*9a50*/  LEA R14, P1, R6, R9, 0x1 ;  /* 0x00000009060e7211 */ /* 0x000fe400078208ff */
[----:B------:R-:W-:Y:S02]  /*9a60*/  LEA R22, R16, R23, 0x2 ;  /* 0x0000001710167211 */ /* 0x000fe400078e10ff */
[----:B------:R-:W-:Y:S02]  /*9a70*/  LEA.HI.X.SX32 R15, R6, R8, 0x1, P1 ;  /* 0x00000008060f7211 */ /* 0x000fe400008f0eff */
[----:B------:R-:W-:Y:S01]  /*9a80*/  LEA R0, R16, R22, 0x2 ;  /* 0x0000001610007211 */ /* 0x000fe200078e10ff */
[----:B------:R0:W-:Y:S01]  /*9a90*/  STL.64 [R1+0xd48], R22 ;  /* 0x000d481601007387 */ /* 0x0001e20000100a00 */
[----:B------:R-:W-:-:S02]  /*9aa0*/  LEA.HI.X.SX32 R21, R2, R8, 0x1, P0 ;  /* 0x0000000802157211 */ /* 0x000fc400000f0eff */
[----:B------:R-:W-:Y:S01]  /*9ab0*/  LEA R7, R16, R0, 0x2 ;  /* 0x0000000010077211 */ /* 0x000fe200078e10ff */
[----:B------:R-:W1:Y:S01]  /*9ac0*/  S2R R8, SR_TID.X ;  /* 0x0000000000087919 */ /* 0x000e620000002100 */
[----:B------:R-:W-:Y:S02]  /*9ad0*/  IADD3 R2, P0, P1, R10, c[0x0][0x170], R13 ;  /* 0x00005c000a027a10 */ /* 0x000fe4000791e00d */
[C---:B------:R-:W-:Y:S01]  /*9ae0*/  LEA R11, R16.reuse, R7, 0x2 ;  /* 0x00000007100b7211 */ /* 0x040fe200078e10ff */
[----:B------:R2:W-:Y:S03]  /*9af0*/  STL.64 [R1+0x508], R20 ;  /* 0x0005081401007387 */ /* 0x0005e60000100a00 */
[----:B------:R-:W-:Y:S01]  /*9b00*/  LEA R5, R16, R11, 0x2 ;  /* 0x0000000b10057211 */ /* 0x000fe200078e10ff */
[----:B------:R3:W-:Y:S01]  /*9b10*/  STL.64 [R1+0x500], R14 ;  /* 0x0005000e01007387 */ /* 0x0007e20000100a00 */
[----:B0-----:R-:W-:Y:S01]  /*9b20*/  LOP3.LUT R22, R17, 0x7, RZ, 0xc0, !PT ;  /* 0x0000000711167812 */ /* 0x001fe200078ec0ff */
[----:B------:R-:W-:Y:S01]  /*9b30*/  IMAD.HI R23, R12, 0x2, RZ ;  /* 0x000000020c177827 */ /* 0x000fe200078e02ff */
[----:B------:R-:W-:-:S03]  /*9b40*/  LEA R18, R16, R5, 0x2 ;  /* 0x0000000510127211 */ /* 0x000fc600078e10ff */
[----:B------:R-:W-:Y:S01]  /*9b50*/  IMAD R27, R22, 0x4, R19 ;  /* 0x00000004161b7824 */ /* 0x000fe200078e0213 */
[----:B------:R-:W-:Y:S01]  /*9b60*/  LEA R9, R16, R18, 0x2 ;  /* 0x0000001210097211 */ /* 0x000fe200078e10ff */
[----:B--2---:R-:W-:Y:S01]  /*9b70*/  IMAD R21, R22, 0x110, RZ ;  /* 0x0000011016157824 */ /* 0x004fe200078e02ff */
[----:B------:R-:W-:-:S03]  /*9b80*/  SHF.L.U32 R20, R17, 0x3, RZ ;  /* 0x0000000311147819 */ /* 0x000fc600000006ff */
[C---:B------:R-:W-:Y:S01]  /*9b90*/  IMAD R6, R16.reuse, 0x4, R9 ;  /* 0x0000000410067824 */ /* 0x040fe200078e0209 */
[----:B---3--:R-:W-:Y:S02]  /*9ba0*/  SHF.R.S32.HI R14, RZ, 0x6, R17 ;  /* 0x00000006ff0e7819 */ /* 0x008fe40000011411 */
[----:B------:R-:W-:Y:S01]  /*9bb0*/  LEA R17, R19, R22, 0x3 ;  /* 0x0000001613117211 */ /* 0x000fe200078e18ff */
[----:B------:R-:W-:Y:S01]  /*9bc0*/  IMAD R10, R16, 0x4, R6 ;  /* 0x00000004100a7824 */ /* 0x000fe200078e0206 */
[----:B------:R-:W-:Y:S01]  /*9bd0*/  LOP3.LUT R20, R20, 0x30, RZ, 0xc0, !PT ;  /* 0x0000003014147812 */ /* 0x000fe200078ec0ff */
[----:B-1----:R-:W-:Y:S01]  /*9be0*/  IMAD.SHL.U32 R8, R8, 0x40, RZ ;  /* 0x0000004008087824 */ /* 0x002fe200078e00ff */
[----:B------:R-:W-:Y:S01]  /*9bf0*/  SGXT R14, R14, 0x1 ;  /* 0x000000010e0e781a */ /* 0x000fe20000000200 */
[----:B------:R-:W-:Y:S01]  /*9c00*/  IMAD.SHL.U32 R17, R17, 0x10, RZ ;  /* 0x0000001011117824 */ /* 0x000fe200078e00ff */
[----:B------:R-:W-:Y:S02]  /*9c10*/  LEA R13, R16, R10, 0x2 ;  /* 0x0000000a100d7211 */ /* 0x000fe400078e10ff */
[----:B------:R-:W-:-:S02]  /*9c20*/  LOP3.LUT R8, R20, 0x3c0, R8, 0xf8, !PT ;  /* 0x000003c014087812 */ /* 0x000fc400078ef808 */
[----:B------:R-:W-:Y:S01]  /*9c30*/  LOP3.LUT R14, R14, 0x90, RZ, 0xc0, !PT ;  /* 0x000000900e0e7812 */ /* 0x000fe200078ec0ff */
[----:B------:R-:W-:-:S05]  /*9c40*/  IMAD R15, R16, 0x4, R13 ;  /* 0x00000004100f7824 */ /* 0x000fca00078e020d */
[----:B------:R-:W-:-:S04]  /*9c50*/  LEA R19, R16, R15, 0x2 ;  /* 0x0000000f10137211 */ /* 0x000fc800078e10ff */
[C---:B------:R-:W-:Y:S01]  /*9c60*/  LEA R12, R16.reuse, R19, 0x2 ;  /* 0x00000013100c7211 */ /* 0x040fe200078e10ff */
[----:B------:R0:W-:Y:S04]  /*9c70*/  STL.64 [R1+0xd38], R18 ;  /* 0x000d381201007387 */ /* 0x0001e80000100a00 */
[----:B------:R-:W-:Y:S01]  /*9c80*/  IMAD R8, R16, 0x4, R12 ;  /* 0x0000000410087824 */ /* 0x000fe200078e020c */
[----:B------:R1:W-:Y:S04]  /*9c90*/  STL.64 [R1+0xd40], R12 ;  /* 0x000d400c01007387 */ /* 0x0003e80000100a00 */
[----:B0-----:R-:W0:Y:S02]  /*9ca0*/  S2R R19, SR_TID.X ;  /* 0x0000000000137919 */ /* 0x001e240000002100 */
[----:B0-----:R-:W-:-:S02]  /*9cb0*/  SHF.L.U32 R18, R19, 0x1, RZ ;  /* 0x0000000113127819 */ /* 0x001fc400000006ff */
[----:B------:R-:W-:Y:S02]  /*9cc0*/  LOP3.LUT R19, R19, 0x10, RZ, 0xc0, !PT ;  /* 0x0000001013137812 */ /* 0x000fe400078ec0ff */
[--C-:B------:R-:W-:Y:S02]  /*9cd0*/  LOP3.LUT R20, R20, 0x30, R18.reuse, 0x78, !PT ;  /* 0x0000003014147812 */ /* 0x100fe400078e7812 */
[--C-:B------:R-:W-:Y:S02]  /*9ce0*/  LOP3.LUT R17, R17, 0x30, R18.reuse, 0x78, !PT ;  /* 0x0000003011117812 */ /* 0x100fe400078e7812 */
[----:B------:R-:W-:Y:S01]  /*9cf0*/  LOP3.LUT R21, R21, 0x10, R18, 0x78, !PT ;  /* 0x0000001015157812 */ /* 0x000fe200078e7812 */
[----:B-1----:R-:W-:Y:S01]  /*9d00*/  IMAD.U32 R12, R27, 0x10, R20 ;  /* 0x000000101b0c7824 */ /* 0x002fe200078e0014 */
[----:B------:R-:W-:Y:S01]  /*9d10*/  SHF.L.U32 R19, R19, 0x7, RZ ;  /* 0x0000000713137819 */ /* 0x000fe200000006ff */
[----:B------:R-:W2:Y:S01]  /*9d20*/  LDL.LU R27, [R1+0xd50] ;  /* 0x000d5000011b7983 */ /* 0x000ea20000300800 */
[----:B------:R-:W-:-:S02]  /*9d30*/  IADD3.X R20, R28, c[0x0][0x174], R23, P0, P1 ;  /* 0x00005d001c147a10 */ /* 0x000fc400007e2417 */
[----:B------:R-:W-:Y:S01]  /*9d40*/  LOP3.LUT R13, R14, 0x7e, R18, 0x78, !PT ;  /* 0x0000007e0e0d7812 */ /* 0x000fe200078e7812 */
[----:B------:R0:W-:Y:S01]  /*9d50*/  STL [R1+0x7a0], R12 ;  /* 0x0007a00c01007387 */ /* 0x0001e20000100800 */
[-C--:B------:R-:W-:Y:S01]  /*9d60*/  LEA R18, P1, R4, R2.reuse, 0x1 ;  /* 0x0000000204127211 */ /* 0x080fe200078208ff */
[----:B0-----:R-:W-:Y:S01]  /*9d70*/  IMAD R12, R22, 0x200, R17 ;  /* 0x00000200160c7824 */ /* 0x001fe200078e0211 */
[----:B------:R-:W-:-:S04]  /*9d80*/  LEA R22, P0, R3, R2, 0x1 ;  /* 0x0000000203167211 */ /* 0x000fc800078008ff */
[----:B------:R-:W-:Y:S02]  /*9d90*/  LEA.HI.X.SX32 R23, R3, R20, 0x1, P0 ;  /* 0x0000001403177211 */ /* 0x000fe400000f0eff */
[----:B------:R-:W-:-:S03]  /*9da0*/  LOP3.LUT R13, R21, R19, RZ, 0xfc, !PT ;  /* 0x00000013150d7212 */ /* 0x000fc600078efcff */
[----:B------:R0:W-:Y:S01]  /*9db0*/  STL.64 [R1+0xa78], R22 ;  /* 0x000a781601007387 */ /* 0x0001e20000100a00 */
[----:B------:R-:W-:Y:S02]  /*9dc0*/  LEA.HI.X.SX32 R19, R4, R20, 0x1, P1 ;  /* 0x0000001404137211 */ /* 0x000fe400008f0eff */
[----:B0-----:R-:W-:-:S03]  /*9dd0*/  LEA R22, P0, R25, R2, 0x1 ;  /* 0x0000000219167211 */ /* 0x001fc600078008ff */
[----:B------:R-:W-:Y:S01]  /*9de0*/  STL.64 [R1+0xa70], R18 ;  /* 0x000a701201007387 */ /* 0x000fe20000100a00 */
[----:B------:R-:W-:Y:S02]  /*9df0*/  LEA.HI.X.SX32 R23, R25, R20, 0x1, P0 ;  /* 0x0000001419177211 */ /* 0x000fe400000f0eff */
[----:B--2---:R-:W-:-:S04]  /*9e00*/  LEA R12, P2, R27, R2, 0x1 ;  /* 0x000000021b0c7211 */ /* 0x004fc800078408ff */
[----:B------:R-:W-:-:S05]  /*9e10*/  LEA.HI.X.SX32 R13, R27, R20, 0x1, P2 ;  /* 0x000000141b0d7211 */ /* 0x000fca00010f0eff */
[----:B------:R-:W-:Y:S04]  /*9e20*/  STL.64 [R1+0xa68], R12 ;  /* 0x000a680c01007387 */ /* 0x000fe80000100a00 */
[----:B------:R0:W-:Y:S04]  /*9e30*/  STL.64 [R1+0xa60], R22 ;  /* 0x000a601601007387 */ /* 0x0001e80000100a00 */
[----:B0-----:R-:W2:Y:S01]  /*9e40*/  LDL.LU.64 R22, [R1+0xd48] ;  /* 0x000d480001167983 */ /* 0x001ea20000300a00 */
[----:B------:R-:W-:-:S04]  /*9e50*/  LEA R14, R16, R8, 0x2 ;  /* 0x00000008100e7211 */ /* 0x000fc800078e10ff */
[----:B------:R-:W-:Y:S02]  /*9e60*/  LEA R17, R16, R14, 0x2 ;  /* 0x0000000e10117211 */ /* 0x000fe400078e10ff */
[----:B------:R-:W-:-:S03]  /*9e70*/  LEA R12, P2, R29, R2, 0x1 ;  /* 0x000000021d0c7211 */ /* 0x000fc600078408ff */
[----:B------:R-:W-:Y:S01]  /*9e80*/  IMAD R21, R16, 0x4, R17 ;  /* 0x0000000410157824 */ /* 0x000fe200078e0211 */
[----:B------:R-:W-:Y:S02]  /*9e90*/  LEA R18, P1, R26, R2, 0x1 ;  /* 0x000000021a127211 */ /* 0x000fe400078208ff */
[-C--:B------:R-:W-:Y:S02]  /*9ea0*/  LEA.HI.X.SX32 R13, R29, R20.reuse, 0x1, P2 ;  /* 0x000000141d0d7211 */ /* 0x080fe400010f0eff */
[----:B------:R-:W-:Y:S02]  /*9eb0*/  LEA R4, R16, R21, 0x2 ;  /* 0x0000001510047211 */ /* 0x000fe400078e10ff */
[----:B------:R-:W-:Y:S01]  /*9ec0*/  LEA.HI.X.SX32 R19, R26, R20, 0x1, P1 ;  /* 0x000000141a137211 */ /* 0x000fe200008f0eff */
[----:B------:R0:W-:Y:S02]  /*9ed0*/  STL.64 [R1+0xa50], R12 ;  /* 0x000a500c01007387 */ /* 0x0001e40000100a00 */
[----:B------:R-:W-:-:S02]  /*9ee0*/  IMAD R3, R16, 0x4, R4 ;  /* 0x0000000410037824 */ /* 0x000fc400078e0204 */
[----:B------:R-:W-:Y:S03]  /*9ef0*/  STL.64 [R1+0xa58], R18 ;  /* 0x000a581201007387 */ /* 0x000fe60000100a00 */
[----:B------:R-:W-:Y:S02]  /*9f00*/  LEA R26, R16, R3, 0x2 ;  /* 0x00000003101a7211 */ /* 0x000fe400078e10ff */
[----:B0-----:R-:W-:-:S04]  /*9f10*/  LEA R12, P0, R24, R2, 0x1 ;  /* 0x00000002180c7211 */ /* 0x001fc800078008ff */
[----:B------:R-:W-:Y:S01]  /*9f20*/  LEA.HI.X.SX32 R13, R24, R20, 0x1, P0 ;  /* 0x00000014180d7211 */ /* 0x000fe200000f0eff */
[----:B------:R-:W-:Y:S04]  /*9f30*/  STL [R1+0xd2c], R26 ;  /* 0x000d2c1a01007387 */ /* 0x000fe80000100800 */
[----:B------:R0:W-:Y:S04]  /*9f40*/  STL.64 [R1+0xa48], R12 ;  /* 0x000a480c01007387 */ /* 0x0001e80000100a00 */
[----:B0-----:R-:W3:Y:S01]  /*9f50*/  LDL.LU.64 R12, [R1+0xd40] ;  /* 0x000d4000010c7983 */ /* 0x001ee20000300a00 */
[----:B--2---:R-:W-:-:S04]  /*9f60*/  LEA R18, P1, R23, R2, 0x1 ;  /* 0x0000000217127211 */ /* 0x004fc800078208ff */
[----:B------:R-:W-:-:S05]  /*9f70*/  LEA.HI.X.SX32 R19, R23, R20, 0x1, P1 ;  /* 0x0000001417137211 */ /* 0x000fca00008f0eff */
[----:B------:R0:W-:Y:S04]  /*9f80*/  STL.64 [R1+0xa40], R18 ;  /* 0x000a401201007387 */ /* 0x0001e80000100a00 */
[----:B0-----:R-:W2:Y:S01]  /*9f90*/  LDL.LU.64 R18, [R1+0xd38] ;  /* 0x000d380001127983 */ /* 0x001ea20000300a00 */
[----:B------:R-:W-:Y:S01]  /*9fa0*/  LEA R28, P2, R22, R2, 0x1 ;  /* 0x00000002161c7211 */ /* 0x000fe200078408ff */
[----:B------:R-:W-:-:S03]  /*9fb0*/  IMAD R25, R16, 0x4, R26 ;  /* 0x0000000410197824 */ /* 0x000fc600078e021a */
[----:B------:R-:W-:Y:S02]  /*9fc0*/  LEA.HI.X.SX32 R29, R22, R20, 0x1, P2 ;  /* 0x00000014161d7211 */ /* 0x000fe400010f0eff */
[----:B------:R0:W-:Y:S01]  /*9fd0*/  STL [R1+0xd30], R25 ;  /* 0x000d301901007387 */ /* 0x0001e20000100800 */
[----:B------:R-:W-:-:S03]  /*9fe0*/  LEA R24, P0, R0, R2, 0x1 ;  /* 0x0000000200187211 */ /* 0x000fc600078008ff */
[----:B------:R1:W-:Y:S01]  /*9ff0*/  STL.64 [R1+0xa38], R28 ;  /* 0x000a381c01007387 */ /* 0x0003e20000100a00 */
[----:B------:R-:W-:Y:S02]  /*a000*/  LEA R26, P2, R11, R2, 0x1 ;  /* 0x000000020b1a7211 */ /* 0x000fe400078408ff */
[----:B------:R-:W-:Y:S02]  /*a010*/  LEA R22, R16, R25, 0x2 ;  /* 0x0000001910167211 */ /* 0x000fe400078e10ff */
[----:B0-----:R-:W-:Y:S02]  /*a020*/  LEA.HI.X.SX32 R25, R0, R20, 0x1, P0 ;  /* 0x0000001400197211 */ /* 0x001fe400000f0eff */
[----:B-1----:R-:W-:Y:S02]  /*a030*/  LEA R28, P1, R7, R2, 0x1 ;  /* 0x00000002071c7211 */ /* 0x002fe400078208ff */
[-C--:B------:R-:W-:Y:S02]  /*a040*/  LEA.HI.X.SX32 R27, R11, R20.reuse, 0x1, P2 ;  /* 0x000000140b1b7211 */ /* 0x080fe400010f0eff */
[----:B------:R-:W-:Y:S01]  /*a050*/  LEA.HI.X.SX32 R29, R7, R20, 0x1, P1 ;  /* 0x00000014071d7211 */ /* 0x000fe200008f0eff */
[----:B------:R0:W-:Y:S04]  /*a060*/  STL.64 [R1+0xa30], R24 ;  /* 0x000a301801007387 */ /* 0x0001e80000100a00 */
[----:B------:R1:W-:Y:S04]  /*a070*/  STL.64 [R1+0xa28], R28 ;  /* 0x000a281c01007387 */ /* 0x0003e80000100a00 */
[----:B------:R-:W-:Y:S01]  /*a080*/  STL.64 [R1+0xa20], R26 ;  /* 0x000a201a01007387 */ /* 0x000fe20000100a00 */
[----:B0-----:R-:W-:-:S02]  /*a090*/  LEA R24, P2, R9, R2, 0x1 ;  /* 0x0000000209187211 */ /* 0x001fc400078408ff */
[----:B-1----:R-:W-:Y:S02]  /*a0a0*/  LEA R28, P0, R5, R2, 0x1 ;  /* 0x00000002051c7211 */ /* 0x002fe400078008ff */
[-C--:B------:R-:W-:Y:S02]  /*a0b0*/  LEA.HI.X.SX32 R25, R9, R20.reuse, 0x1, P2 ;  /* 0x0000001409197211 */ /* 0x080fe400010f0eff */
[----:B------:R-:W-:-:S05]  /*a0c0*/  LEA.HI.X.SX32 R29, R5, R20, 0x1, P0 ;  /* 0x00000014051d7211 */ /* 0x000fca00000f0eff */
[----:B------:R0:W-:Y:S02]  /*a0d0*/  STL.64 [R1+0xa18], R28 ;  /* 0x000a181c01007387 */ /* 0x0001e40000100a00 */
[----:B0-----:R-:W-:-:S04]  /*a0e0*/  LEA R28, P0, R6, R2, 0x1 ;  /* 0x00000002061c7211 */ /* 0x001fc800078008ff */
[----:B------:R-:W-:Y:S02]  /*a0f0*/  LEA.HI.X.SX32 R29, R6, R20, 0x1, P0 ;  /* 0x00000014061d7211 */ /* 0x000fe400000f0eff */
[----:B--2---:R-:W-:-:S04]  /*a100*/  LEA R26, P1, R18, R2, 0x1 ;  /* 0x00000002121a7211 */ /* 0x004fc800078208ff */
[----:B------:R-:W-:-:S05]  /*a110*/  LEA.HI.X.SX32 R27, R18, R20, 0x1, P1 ;  /* 0x00000014121b7211 */ /* 0x000fca00008f0eff */
[----:B------:R0:W-:Y:S04]  /*a120*/  STL.64 [R1+0xa10], R26 ;  /* 0x000a101a01007387 */ /* 0x0001e80000100a00 */
[----:B------:R3:W-:Y:S01]  /*a130*/  STL.64 [R1+0xa08], R24 ;  /* 0x000a081801007387 */ /* 0x0007e20000100a00 */
[CC--:B0-----:R-:W-:Y:S02]  /*a140*/  LEA R26, P1, R10.reuse, R2.reuse, 0x1 ;  /* 0x000000020a1a7211 */ /* 0x0c1fe400078208ff */
[C---:B---3--:R-:W-:Y:S02]  /*a150*/  LEA R24, P2, R13.reuse, R2, 0x1 ;  /* 0x000000020d187211 */ /* 0x048fe400078408ff */
[-C--:B------:R-:W-:Y:S02]  /*a160*/  LEA.HI.X.SX32 R27, R10, R20.reuse, 0x1, P1 ;  /* 0x000000140a1b7211 */ /* 0x080fe400008f0eff */
[----:B------:R-:W-:Y:S01]  /*a170*/  LEA.HI.X.SX32 R25, R13, R20, 0x1, P2 ;  /* 0x000000140d197211 */ /* 0x000fe200010f0eff */
[----:B------:R-:W-:Y:S04]  /*a180*/  STL.64 [R1+0xa00], R28 ;  /* 0x000a001c01007387 */ /* 0x000fe80000100a00 */
[----:B------:R0:W-:Y:S04]  /*a190*/  STL.64 [R1+0x9f0], R24 ;  /* 0x0009f01801007387 */ /* 0x0001e80000100a00 */
[----:B------:R1:W-:Y:S01]  /*a1a0*/  STL.64 [R1+0x9f8], R26 ;  /* 0x0009f81a01007387 */ /* 0x0003e20000100a00 */
[----:B0-----:R-:W-:-:S02]  /*a1b0*/  LEA R24, P0, R15, R2, 0x1 ;  /* 0x000000020f187211 */ /* 0x001fc400078008ff */
[C---:B-1----:R-:W-:Y:S02]  /*a1c0*/  LEA R26, P2, R12.reuse, R2, 0x1 ;  /* 0x000000020c1a7211 */ /* 0x042fe400078408ff */
[-C--:B------:R-:W-:Y:S02]  /*a1d0*/  LEA.HI.X.SX32 R25, R15, R20.reuse, 0x1, P0 ;  /* 0x000000140f197211 */ /* 0x080fe400000f0eff */
[----:B------:R-:W-:-:S03]  /*a1e0*/  LEA.HI.X.SX32 R27, R12, R20, 0x1, P2 ;  /* 0x000000140c1b7211 */ /* 0x000fc600010f0eff */
[----:B------:R0:W-:Y:S01]  /*a1f0*/  STL.64 [R1+0x9e8], R24 ;  /* 0x0009e81801007387 */ /* 0x0001e20000100a00 */
[----:B------:R-:W-:-:S04]  /*a200*/  LEA R28, P1, R19, R2, 0x1 ;  /* 0x00000002131c7211 */ /* 0x000fc800078208ff */
[----:B------:R-:W-:Y:S01]  /*a210*/  LEA.HI.X.SX32 R29, R19, R20, 0x1, P1 ;  /* 0x00000014131d7211 */ /* 0x000fe200008f0eff */
[----:B0-----:R-:W2:Y:S04]  /*a220*/  LDL.LU R25, [R1+0xd30] ;  /* 0x000d300001197983 */ /* 0x001ea80000300800 */
[----:B------:R0:W-:Y:S04]  /*a230*/  STL.64 [R1+0x9d8], R26 ;  /* 0x0009d81a01007387 */ /* 0x0001e80000100a00 */
[----:B------:R-:W-:Y:S01]  /*a240*/  STL.64 [R1+0x9e0], R28 ;  /* 0x0009e01c01007387 */ /* 0x000fe20000100a00 */
[----:B0-----:R-:W-:-:S04]  /*a250*/  LEA R26, P0, R8, R2, 0x1 ;  /* 0x00000002081a7211 */ /* 0x001fc800078008ff */
[----:B------:R-:W-:-:S05]  /*a260*/  LEA.HI.X.SX32 R27, R8, R20, 0x1, P0 ;  /* 0x00000014081b7211 */ /* 0x000fca00000f0eff */
[----:B------:R0:W-:Y:S04]  /*a270*/  STL.64 [R1+0x9d0], R26 ;  /* 0x0009d01a01007387 */ /* 0x0001e80000100a00 */
[----:B0-----:R-:W3:Y:S01]  /*a280*/  LDL.LU R26, [R1+0xd2c] ;  /* 0x000d2c00011a7983 */ /* 0x001ee20000300800 */
[----:B------:R-:W-:-:S05]  /*a290*/  IMAD R23, R16, 0x4, R22 ;  /* 0x0000000410177824 */ /* 0x000fca00078e0216 */
[----:B------:R-:W-:-:S05]  /*a2a0*/  LEA R7, R16, R23, 0x2 ;  /* 0x0000001710077211 */ /* 0x000fca00078e10ff */
[----:B------:R-:W-:-:S05]  /*a2b0*/  IMAD R0, R16, 0x4, R7 ;  /* 0x0000000410007824 */ /* 0x000fca00078e0207 */
[----:B------:R-:W-:Y:S02]  /*a2c0*/  LEA R5, R16, R0, 0x2 ;  /* 0x0000000010057211 */ /* 0x000fe400078e10ff */
[-C--:B------:R-:W-:Y:S02]  /*a2d0*/  LEA R28, P1, R14, R2.reuse, 0x1 ;  /* 0x000000020e1c7211 */ /* 0x080fe400078208ff */
[C---:B------:R-:W-:Y:S01]  /*a2e0*/  LEA R18, P2, R17.reuse, R2, 0x1 ;  /* 0x0000000211127211 */ /* 0x040fe200078408ff */
[----:B------:R-:W-:Y:S01]  /*a2f0*/  IMAD R9, R16, 0x4, R5 ;  /* 0x0000000410097824 */ /* 0x000fe200078e0205 */
[-C--:B------:R-:W-:Y:S02]  /*a300*/  LEA.HI.X.SX32 R29, R14, R20.reuse, 0x1, P1 ;  /* 0x000000140e1d7211 */ /* 0x080fe400008f0eff */
[----:B------:R-:W-:Y:S02]  /*a310*/  LEA.HI.X.SX32 R19, R17, R20, 0x1, P2 ;  /* 0x0000001411137211 */ /* 0x000fe400010f0eff */
[----:B------:R-:W-:Y:S01]  /*a320*/  LEA R6, R16, R9, 0x2 ;  /* 0x0000000910067211 */ /* 0x000fe200078e10ff */
[----:B------:R0:W-:Y:S01]  /*a330*/  STL.64 [R1+0x9c8], R28 ;  /* 0x0009c81c01007387 */ /* 0x0001e20000100a00 */
[----:B------:R-:W-:-:S03]  /*a340*/  LEA R14, P2, R3, R2, 0x1 ;  /* 0x00000002030e7211 */ /* 0x000fc600078408ff */
[----:B------:R-:W-:Y:S01]  /*a350*/  IMAD R10, R16, 0x4, R6 ;  /* 0x00000004100a7824 */ /* 0x000fe200078e0206 */
[----:B------:R1:W-:Y:S01]  /*a360*/  STL.64 [R1+0x9c0], R18 ;  /* 0x0009c01201007387 */ /* 0x0003e20000100a00 */
[----:B------:R-:W-:Y:S02]  /*a370*/  LEA.HI.X.SX32 R15, R3, R20, 0x1, P2 ;  /* 0x00000014030f7211 */ /* 0x000fe400010f0eff */
[CC--:B0-----:R-:W-:Y:S02]  /*a380*/  LEA R28, P0, R21.reuse, R2.reuse, 0x1 ;  /* 0x00000002151c7211 */ /* 0x0c1fe400078008ff */
[----:B-1----:R-:W-:Y:S02]  /*a390*/  LEA R18, P1, R4, R2, 0x1 ;  /* 0x0000000204127211 */ /* 0x002fe400078208ff */
[----:B------:R-:W-:Y:S02]  /*a3a0*/  LEA.HI.X.SX32 R29, R21, R20, 0x1, P0 ;  /* 0x00000014151d7211 */ /* 0x000fe400000f0eff */
[----:B------:R-:W-:-:S02]  /*a3b0*/  LEA R11, R16, R10, 0x2 ;  /* 0x0000000a100b7211 */ /* 0x000fc400078e10ff */
[----:B------:R-:W-:Y:S01]  /*a3c0*/  LEA.HI.X.SX32 R19, R4, R20, 0x1, P1 ;  /* 0x0000001404137211 */ /* 0x000fe200008f0eff */
[----:B------:R-:W-:Y:S02]  /*a3d0*/  STL.64 [R1+0x9b8], R28 ;  /* 0x0009b81c01007387 */ /* 0x000fe40000100a00 */
[C---:B------:R-:W-:Y:S02]  /*a3e0*/  IMAD R12, R16.reuse, 0x4, R11 ;  /* 0x00000004100c7824 */ /* 0x040fe400078e020b */
[----:B------:R-:W-:Y:S04]  /*a3f0*/  STL.64 [R1+0x9b0], R18 ;  /* 0x0009b01201007387 */ /* 0x000fe80000100a00 */
[----:B------:R0:W-:Y:S01]  /*a400*/  STL.64 [R1+0x9a8], R14 ;  /* 0x0009a80e01007387 */ /* 0x0001e20000100a00 */
[----:B------:R-:W-:-:S02]  /*a410*/  LEA R8, R16, R12, 0x2 ;  /* 0x0000000c10087211 */ /* 0x000fc400078e10ff */
[----:B0-----:R-:W-:-:S04]  /*a420*/  LEA R14, P2, R22, R2, 0x1 ;  /* 0x00000002160e7211 */ /* 0x001fc800078408ff */
[----:B------:R-:W-:Y:S01]  /*a430*/  LEA.HI.X.SX32 R15, R22, R20, 0x1, P2 ;  /* 0x00000014160f7211 */ /* 0x000fe200010f0eff */
[----:B------:R-:W-:-:S04]  /*a440*/  IMAD R13, R16, 0x4, R8 ;  /* 0x00000004100d7824 */ /* 0x000fc800078e0208 */
[----:B------:R0:W-:Y:S01]  /*a450*/  STL.64 [R1+0x990], R14 ;  /* 0x0009900e01007387 */ /* 0x0001e20000100a00 */
[----:B------:R-:W-:-:S05]  /*a460*/  LEA R3, R16, R13, 0x2 ;  /* 0x0000000d10037211 */ /* 0x000fca00078e10ff */
[----:B------:R-:W-:-:S05]  /*a470*/  IMAD R4, R16, 0x4, R3 ;  /* 0x0000000410047824 */ /* 0x000fca00078e0203 */
[----:B0-----:R-:W-:-:S05]  /*a480*/  LEA R15, R16, R4, 0x2 ;  /* 0x00000004100f7211 */ /* 0x001fca00078e10ff */
[----:B------:R-:W-:Y:S01]  /*a490*/  IMAD R14, R16, 0x4, R15 ;  /* 0x00000004100e7824 */ /* 0x000fe200078e020f */
[----:B------:R-:W-:Y:S02]  /*a4a0*/  MOV R21, 0xff800000 ;  /* 0xff80000000157802 */ /* 0x000fe40000000f00 */
[----:B--2---:R-:W-:-:S04]  /*a4b0*/  LEA R18, P1, R25, R2, 0x1 ;  /* 0x0000000219127211 */ /* 0x004fc800078208ff */
[----:B------:R-:W-:Y:S02]  /*a4c0*/  LEA.HI.X.SX32 R19, R25, R20, 0x1, P1 ;  /* 0x0000001419137211 */ /* 0x000fe400008f0eff */
[----:B------:R-:W-:-:S04]  /*a4d0*/  LEA R24, P1, R7, R2, 0x1 ;  /* 0x0000000207187211 */ /* 0x000fc800078208ff */
[----:B------:R-:W-:Y:S02]  /*a4e0*/  LEA.HI.X.SX32 R25, R7, R20, 0x1, P1 ;  /* 0x0000001407197211 */ /* 0x000fe400008f0eff */
[-C--:B------:R-:W-:Y:S02]  /*a4f0*/  LEA R22, P1, R9, R2.reuse, 0x1 ;  /* 0x0000000209167211 */ /* 0x080fe400078208ff */
[----:B---3--:R-:W-:-:S04]  /*a500*/  LEA R28, P0, R26, R2, 0x1 ;  /* 0x000000021a1c7211 */ /* 0x008fc800078008ff */
[----:B------:R-:W-:Y:S02]  /*a510*/  LEA.HI.X.SX32 R29, R26, R20, 0x1, P0 ;  /* 0x000000141a1d7211 */ /* 0x000fe400000f0eff */
[----:B------:R-:W-:-:S03]  /*a520*/  LEA R26, P0, R23, R2, 0x1 ;  /* 0x00000002171a7211 */ /* 0x000fc600078008ff */
[----:B------:R-:W-:Y:S01]  /*a530*/  STL.64 [R1+0x9a0], R28 ;  /* 0x0009a01c01007387 */ /* 0x000fe20000100a00 */
[----:B------:R-:W-:-:S03]  /*a540*/  LEA.HI.X.SX32 R27, R23, R20, 0x1, P0 ;  /* 0x00000014171b7211 */ /* 0x000fc600000f0eff */
[----:B------:R0:W-:Y:S04]  /*a550*/  STL.64 [R1+0x998], R18 ;  /* 0x0009981201007387 */ /* 0x0001e80000100a00 */
[----:B------:R-:W-:Y:S01]  /*a560*/  STL.64 [R1+0x988], R26 ;  /* 0x0009881a01007387 */ /* 0x000fe20000100a00 */
[----:B0-----:R-:W-:-:S03]  /*a570*/  LEA R18, P2, R0, R2, 0x1 ;  /* 0x0000000200127211 */ /* 0x001fc600078408ff */
[----:B------:R0:W-:Y:S01]  /*a580*/  STL.64 [R1+0x980], R24 ;  /* 0x0009801801007387 */ /* 0x0001e20000100a00 */
[----:B------:R-:W-:-:S05]  /*a590*/  LEA.HI.X.SX32 R19, R0, R20, 0x1, P2 ;  /* 0x0000001400137211 */ /* 0x000fca00010f0eff */
[----:B------:R1:W-:Y:S01]  /*a5a0*/  STL.64 [R1+0x978], R18 ;  /* 0x0009781201007387 */ /* 0x0003e20000100a00 */
[----:B0-----:R-:W-:Y:S02]  /*a5b0*/  LEA R24, P0, R5, R2, 0x1 ;  /* 0x0000000205187211 */ /* 0x001fe400078008ff */
[-C--:B------:R-:W-:Y:S02]  /*a5c0*/  LEA.HI.X.SX32 R23, R9, R20.reuse, 0x1, P1 ;  /* 0x0000001409177211 */ /* 0x080fe400008f0eff */
[----:B------:R-:W-:Y:S02]  /*a5d0*/  LEA.HI.X.SX32 R25, R5, R20, 0x1, P0 ;  /* 0x0000001405197211 */ /* 0x000fe400000f0eff */
[----:B-1----:R-:W-:-:S03]  /*a5e0*/  LEA R18, P2, R6, R2, 0x1 ;  /* 0x0000000206127211 */ /* 0x002fc600078408ff */
[----:B------:R0:W-:Y:S01]  /*a5f0*/  STL.64 [R1+0x970], R24 ;  /* 0x0009701801007387 */ /* 0x0001e20000100a00 */
[----:B------:R-:W-:-:S03]  /*a600*/  LEA.HI.X.SX32 R19, R6, R20, 0x1, P2 ;  /* 0x0000001406137211 */ /* 0x000fc600010f0eff */
[----:B------:R1:W-:Y:S01]  /*a610*/  STL.64 [R1+0x968], R22 ;  /* 0x0009681601007387 */ /* 0x0003e20000100a00 */
[----:B------:R-:W-:-:S03]  /*a620*/  LEA R0, R16, R14, 0x2 ;  /* 0x0000000e10007211 */ /* 0x000fc600078e10ff */
[----:B------:R2:W-:Y:S01]  /*a630*/  STL.64 [R1+0x960], R18 ;  /* 0x0009601201007387 */ /* 0x0005e20000100a00 */
[CC--:B0-----:R-:W-:Y:S02]  /*a640*/  LEA R24, P0, R10.reuse, R2.reuse, 0x1 ;  /* 0x000000020a187211 */ /* 0x0c1fe400078008ff */
[C---:B-1----:R-:W-:Y:S02]  /*a650*/  LEA R22, P1, R11.reuse, R2, 0x1 ;  /* 0x000000020b167211 */ /* 0x042fe400078208ff */
[----:B------:R-:W-:Y:S02]  /*a660*/  LEA.HI.X.SX32 R25, R10, R20, 0x1, P0 ;  /* 0x000000140a197211 */ /* 0x000fe400000f0eff */
[C---:B--2---:R-:W-:Y:S02]  /*a670*/  LEA R18, P2, R12.reuse, R2, 0x1 ;  /* 0x000000020c127211 */ /* 0x044fe400078408ff */
[-C--:B------:R-:W-:Y:S02]  /*a680*/  LEA.HI.X.SX32 R23, R11, R20.reuse, 0x1, P1 ;  /* 0x000000140b177211 */ /* 0x080fe400008f0eff */
[----:B------:R-:W-:Y:S01]  /*a690*/  LEA.HI.X.SX32 R19, R12, R20, 0x1, P2 ;  /* 0x000000140c137211 */ /* 0x000fe200010f0eff */
[C---:B------:R-:W-:Y:S01]  /*a6a0*/  IMAD R7, R16.reuse, 0x4, R0 ;  /* 0x0000000410077824 */ /* 0x040fe200078e0200 */
[----:B------:R0:W-:Y:S04]  /*a6b0*/  STL.64 [R1+0x958], R24 ;  /* 0x0009581801007387 */ /* 0x0001e80000100a00 */
[----:B------:R1:W-:Y:S01]  /*a6c0*/  STL.64 [R1+0x950], R22 ;  /* 0x0009501601007387 */ /* 0x0003e20000100a00 */
[----:B------:R-:W-:-:S03]  /*a6d0*/  LEA R5, R16, R7, 0x2 ;  /* 0x0000000710057211 */ /* 0x000fc600078e10ff */
[----:B------:R2:W-:Y:S01]  /*a6e0*/  STL.64 [R1+0x948], R18 ;  /* 0x0009481201007387 */ /* 0x0005e20000100a00 */
[CC--:B0-----:R-:W-:Y:S02]  /*a6f0*/  LEA R24, P0, R8.reuse, R2.reuse, 0x1 ;  /* 0x0000000208187211 */ /* 0x0c1fe400078008ff */
[----:B-1----:R-:W-:Y:S02]  /*a700*/  LEA R22, P1, R13, R2, 0x1 ;  /* 0x000000020d167211 */ /* 0x002fe400078208ff */
[----:B------:R-:W-:Y:S02]  /*a710*/  LEA.HI.X.SX32 R25, R8, R20, 0x1, P0 ;  /* 0x0000001408197211 */ /* 0x000fe400000f0eff */
[----:B--2---:R-:W-:Y:S02]  /*a720*/  LEA R18, P2, R3, R2, 0x1 ;  /* 0x0000000203127211 */ /* 0x004fe400078408ff */
[-C--:B------:R-:W-:Y:S02]  /*a730*/  LEA.HI.X.SX32 R23, R13, R20.reuse, 0x1, P1 ;  /* 0x000000140d177211 */ /* 0x080fe400008f0eff */
[----:B------:R-:W-:Y:S01]  /*a740*/  LEA.HI.X.SX32 R19, R3, R20, 0x1, P2 ;  /* 0x0000001403137211 */ /* 0x000fe200010f0eff */
[----:B------:R-:W-:Y:S01]  /*a750*/  IMAD R6, R16, 0x4, R5 ;  /* 0x0000000410067824 */ /* 0x000fe200078e0205 */
[----:B------:R-:W-:Y:S01]  /*a760*/  STL.64 [R1+0x940], R24 ;  /* 0x0009401801007387 */ /* 0x000fe20000100a00 */
[----:B------:R-:W-:-:S03]  /*a770*/  LEA R12, P2, R14, R2, 0x1 ;  /* 0x000000020e0c7211 */ /* 0x000fc600078408ff */
[----:B------:R0:W-:Y:S01]  /*a780*/  STL.64 [R1+0x938], R22 ;  /* 0x0009381601007387 */ /* 0x0001e20000100a00 */
[----:B------:R-:W-:-:S03]  /*a790*/  LEA R10, R16, R6, 0x2 ;  /* 0x00000006100a7211 */ /* 0x000fc600078e10ff */
[----:B------:R1:W-:Y:S01]  /*a7a0*/  STL.64 [R1+0x930], R18 ;  /* 0x0009301201007387 */ /* 0x0003e20000100a00 */
[----:B------:R-:W-:Y:S02]  /*a7b0*/  LEA.HI.X.SX32 R13, R14, R20, 0x1, P2 ;  /* 0x000000140e0d7211 */ /* 0x000fe400010f0eff */
[CC--:B0-----:R-:W-:Y:S02]  /*a7c0*/  LEA R22, P0, R4.reuse, R2.reuse, 0x1 ;  /* 0x0000000204167211 */ /* 0x0c1fe400078008ff */
[C---:B-1----:R-:W-:Y:S02]  /*a7d0*/  LEA R18, P1, R15.reuse, R2, 0x1 ;  /* 0x000000020f127211 */ /* 0x042fe400078208ff */
        /* <DEDUP_REMOVED lines=9> */
[-C--:B0-----:R-:W-:Y:S02]  /*a870*/  LEA R22, P1, R7, R2.reuse, 0x1 ;  /* 0x0000000207167211 */ /* 0x081fe400078208ff */
[----:B-1----:R-:W-:Y:S02]  /*a880*/  LEA R18, P2, R5, R2, 0x1 ;  /* 0x0000000205127211 */ /* 0x002fe400078408ff */
        /* <DEDUP_REMOVED lines=13> */
[----:B------:R-:W-:-:S02]  /*a960*/  IMAD R3, R16, 0x4, R13 ;  /* 0x0000000410037824 */ /* 0x000fc400078e020d */
[----:B------:R0:W-:Y:S04]  /*a970*/  STL.64 [R1+0x8f8], R22 ;  /* 0x0008f81601007387 */ /* 0x0001e80000100a00 */
[----:B------:R-:W-:Y:S01]  /*a980*/  STL.64 [R1+0x8f0], R18 ;  /* 0x0008f01201007387 */ /* 0x000fe20000100a00 */
[----:B------:R-:W-:-:S03]  /*a990*/  LEA R4, R16, R3, 0x2 ;  /* 0x0000000310047211 */ /* 0x000fc600078e10ff */
[----:B------:R1:W-:Y:S01]  /*a9a0*/  STL.64 [R1+0x8e8], R14 ;  /* 0x0008e80e01007387 */ /* 0x0003e20000100a00 */
[----:B0-----:R-:W-:Y:S01]  /*a9b0*/  LEA R22, P0, R11, R2, 0x1 ;  /* 0x000000020b167211 */ /* 0x001fe200078008ff */
[----:B------:R-:W-:-:S03]  /*a9c0*/  IMAD R12, R16, 0x4, R4 ;  /* 0x00000004100c7824 */ /* 0x000fc600078e0204 */
[----:B------:R-:W-:Y:S02]  /*a9d0*/  LEA.HI.X.SX32 R23, R11, R20, 0x1, P0 ;  /* 0x000000140b177211 */ /* 0x000fe400000f0eff */
[C---:B-1----:R-:W-:Y:S01]  /*a9e0*/  LEA R14, P2, R13.reuse, R2, 0x1 ;  /* 0x000000020d0e7211 */ /* 0x042fe200078408ff */
[----:B------:R-:W0:Y:S03]  /*a9f0*/  S2R R29, SR_TID.X ;  /* 0x00000000001d7919 */ /* 0x000e260000002100 */
[----:B------:R-:W-:Y:S01]  /*aa00*/  LEA.HI.X.SX32 R15, R13, R20, 0x1, P2 ;  /* 0x000000140d0f7211 */ /* 0x000fe200010f0eff */
[----:B------:R-:W-:Y:S01]  /*aa10*/  STL.64 [R1+0x8e0], R22 ;  /* 0x0008e01601007387 */ /* 0x000fe20000100a00 */
[----:B------:R-:W-:Y:S02]  /*aa20*/  LEA R18, P1, R8, R2, 0x1 ;  /* 0x0000000208127211 */ /* 0x000fe400078208ff */
[----:B------:R-:W-:Y:S01]  /*aa30*/  LEA R5, R16, R12, 0x2 ;  /* 0x0000000c10057211 */ /* 0x000fe200078e10ff */
[----:B------:R1:W-:Y:S01]  /*aa40*/  STL.64 [R1+0x8d0], R14 ;  /* 0x0008d00e01007387 */ /* 0x0003e20000100a00 */
[----:B------:R-:W-:-:S03]  /*aa50*/  LEA.HI.X.SX32 R19, R8, R20, 0x1, P1 ;  /* 0x0000001408137211 */ /* 0x000fc600008f0eff */
[----:B------:R-:W-:Y:S01]  /*aa60*/  IMAD R6, R16, 0x4, R5 ;  /* 0x0000000410067824 */ /* 0x000fe200078e0205 */
[----:B-1----:R-:W-:-:S04]  /*aa70*/  LEA R14, P0, R3, R2, 0x1 ;  /* 0x00000002030e7211 */ /* 0x002fc800078008ff */
[----:B------:R-:W-:Y:S01]  /*aa80*/  LEA.HI.X.SX32 R15, R3, R20, 0x1, P0 ;  /* 0x00000014030f7211 */ /* 0x000fe200000f0eff */
[----:B------:R-:W-:Y:S01]  /*aa90*/  STL.64 [R1+0x8d8], R18 ;  /* 0x0008d81201007387 */ /* 0x000fe20000100a00 */
[-C--:B------:R-:W-:Y:S02]  /*aaa0*/  LEA R10, P1, R4, R2.reuse, 0x1 ;  /* 0x00000002040a7211 */ /* 0x080fe400078208ff */
[----:B------:R-:W-:Y:S01]  /*aab0*/  LEA R8, P2, R12, R2, 0x1 ;  /* 0x000000020c087211 */ /* 0x000fe200078408ff */
[----:B------:R1:W-:Y:S01]  /*aac0*/  STL.64 [R1+0x8c8], R14 ;  /* 0x0008c80e01007387 */ /* 0x0003e20000100a00 */
[----:B------:R-:W-:Y:S02]  /*aad0*/  LEA R7, R16, R6, 0x2 ;  /* 0x0000000610077211 */ /* 0x000fe400078e10ff */
[-C--:B------:R-:W-:Y:S02]  /*aae0*/  LEA.HI.X.SX32 R11, R4, R20.reuse, 0x1, P1 ;  /* 0x00000014040b7211 */ /* 0x080fe400008f0eff */
[----:B------:R-:W-:Y:S01]  /*aaf0*/  LEA.HI.X.SX32 R9, R12, R20, 0x1, P2 ;  /* 0x000000140c097211 */ /* 0x000fe200010f0eff */
[----:B------:R-:W-:Y:S01]  /*ab00*/  IMAD R0, R16, 0x4, R7 ;  /* 0x0000000410007824 */ /* 0x000fe200078e0207 */
[C---:B-1----:R-:W-:Y:S01]  /*ab10*/  LEA R14, P0, R5.reuse, R2, 0x1 ;  /* 0x00000002050e7211 */ /* 0x042fe200078008ff */
[----:B------:R-:W-:Y:S03]  /*ab20*/  STL.64 [R1+0x8c0], R10 ;  /* 0x0008c00a01007387 */ /* 0x000fe60000100a00 */
[----:B------:R-:W-:Y:S01]  /*ab30*/  LEA.HI.X.SX32 R15, R5, R20, 0x1, P0 ;  /* 0x00000014050f7211 */ /* 0x000fe200000f0eff */
[----:B------:R-:W-:Y:S01]  /*ab40*/  STL.64 [R1+0x8b8], R8 ;  /* 0x0008b80801007387 */ /* 0x000fe20000100a00 */
[----:B0-----:R-:W-:-:S03]  /*ab50*/  LOP3.LUT R27, R29, 0x7f, RZ, 0xc0, !PT ;  /* 0x0000007f1d1b7812 */ /* 0x001fc600078ec0ff */
[----:B------:R0:W-:Y:S01]  /*ab60*/  STL.64 [R1+0x8b0], R14 ;  /* 0x0008b00e01007387 */ /* 0x0001e20000100a00 */
[----:B------:R-:W-:Y:S02]  /*ab70*/  LEA R4, R16, R0, 0x2 ;  /* 0x0000000010047211 */ /* 0x000fe400078e10ff */
[----:B0-----:R-:W-:-:S04]  /*ab80*/  LEA R14, P0, R0, R2, 0x1 ;  /* 0x00000002000e7211 */ /* 0x001fc800078008ff */
[----:B------:R-:W-:Y:S02]  /*ab90*/  LEA.HI.X.SX32 R15, R0, R20, 0x1, P0 ;  /* 0x00000014000f7211 */ /* 0x000fe400000f0eff */
[----:B------:R-:W-:Y:S02]  /*aba0*/  SHF.R.U32.HI R0, RZ, 0x3, R27 ;  /* 0x00000003ff007819 */ /* 0x000fe4000001161b */
[----:B------:R-:W0:Y:S01]  /*abb0*/  S2R R27, SR_CTAID.X ;  /* 0x00000000001b7919 */ /* 0x000e220000002500 */
[-C--:B------:R-:W-:Y:S01]  /*abc0*/  LEA R10, P1, R6, R2.reuse, 0x1 ;  /* 0x00000002060a7211 */ /* 0x080fe200078208ff */
[----:B------:R-:W-:Y:S01]  /*abd0*/  IMAD R3, R16, 0x4, R4 ;  /* 0x0000000410037824 */ /* 0x000fe200078e0204 */
[C---:B------:R-:W-:Y:S02]  /*abe0*/  LEA R8, P2, R7.reuse, R2, 0x1 ;  /* 0x0000000207087211 */ /* 0x040fe400078408ff */
[-C--:B------:R-:W-:Y:S02]  /*abf0*/  LEA.HI.X.SX32 R11, R6, R20.reuse, 0x1, P1 ;  /* 0x00000014060b7211 */ /* 0x080fe400008f0eff */
[----:B------:R-:W-:-:S02]  /*ac00*/  LEA.HI.X.SX32 R9, R7, R20, 0x1, P2 ;  /* 0x0000001407097211 */ /* 0x000fc400010f0eff */
[----:B------:R-:W-:Y:S01]  /*ac10*/  LEA R16, R16, R3, 0x2 ;  /* 0x0000000310107211 */ /* 0x000fe200078e10ff */
[----:B------:R1:W-:Y:S01]  /*ac20*/  STL.64 [R1+0x8a8], R10 ;  /* 0x0008a80a01007387 */ /* 0x0003e20000100a00 */
[----:B------:R-:W-:-:S03]  /*ac30*/  LEA R12, P1, R4, R2, 0x1 ;  /* 0x00000002040c7211 */ /* 0x000fc600078208ff */
[----:B------:R2:W-:Y:S01]  /*ac40*/  STL.64 [R1+0x8a0], R8 ;  /* 0x0008a00801007387 */ /* 0x0005e20000100a00 */
[----:B------:R-:W-:Y:S02]  /*ac50*/  LEA.HI.X.SX32 R13, R4, R20, 0x1, P1 ;  /* 0x00000014040d7211 */ /* 0x000fe400008f0eff */
[----:B------:R-:W-:Y:S02]  /*ac60*/  LOP3.LUT R28, R29, 0x3, RZ, 0xc0, !PT ;  /* 0x000000031d1c7812 */ /* 0x000fe400078ec0ff */
[-C--:B-1----:R-:W-:Y:S01]  /*ac70*/  LEA R10, P2, R3, R2.reuse, 0x1 ;  /* 0x00000002030a7211 */ /* 0x082fe200078408ff */
[----:B0-----:R-:W-:Y:S01]  /*ac80*/  IMAD.SHL.U32 R27, R27, 0x80, RZ ;  /* 0x000000801b1b7824 */ /* 0x001fe200078e00ff */
[----:B--2---:R-:W-:Y:S02]  /*ac90*/  LEA R8, P3, R16, R2, 0x1 ;  /* 0x0000000210087211 */ /* 0x004fe400078608ff */
[----:B------:R-:W-:Y:S02]  /*aca0*/  LEA.HI.X.SX32 R11, R3, R20, 0x1, P2 ;  /* 0x00000014030b7211 */ /* 0x000fe400010f0eff */
[----:B------:R-:W-:-:S02]  /*acb0*/  LOP3.LUT R29, R29, 0x1c, RZ, 0xc0, !PT ;  /* 0x0000001c1d1d7812 */ /* 0x000fc400078ec0ff */
[----:B------:R-:W-:Y:S01]  /*acc0*/  LEA.HI.X.SX32 R9, R16, R20, 0x1, P3 ;  /* 0x0000001410097211 */ /* 0x000fe200018f0eff */
[----:B------:R-:W-:Y:S01]  /*acd0*/  STL.64 [R1+0x898], R14 ;  /* 0x0008980e01007387 */ /* 0x000fe20000100a00 */
[----:B------:R-:W-:Y:S02]  /*ace0*/  MOV R20, 0x3f800000 ;  /* 0x3f80000000147802 */ /* 0x000fe40000000f00 */
[----:B------:R-:W-:Y:S01]  /*acf0*/  LEA.HI R19, R29, R27, RZ, 0x1e ;  /* 0x0000001b1d137211 */ /* 0x000fe200078ff0ff */
[----:B------:R-:W-:Y:S01]  /*ad00*/  STL.64 [R1+0x890], R12 ;  /* 0x0008900c01007387 */ /* 0x000fe20000100a00 */
[----:B------:R-:W-:-:S03]  /*ad10*/  IMAD.MOV.U32 R19, RZ, RZ, -0x800000 ;  /* 0xff800000ff137424 */ /* 0x000fc600078e00ff */
[----:B------:R-:W-:Y:S04]  /*ad20*/  STL.64 [R1+0x888], R10 ;  /* 0x0008880a01007387 */ /* 0x000fe80000100a00 */
[----:B------:R-:W-:Y:S04]  /*ad30*/  STL.64 [R1+0x880], R8 ;  /* 0x0008800801007387 */ /* 0x000fe80000100a00 */
[----:B------:R0:W-:Y:S04]  /*ad40*/  STL [R1+0x7fc], R20 ;  /* 0x0007fc1401007387 */ /* 0x0001e80000100800 */
[----:B------:R-:W-:Y:S04]  /*ad50*/  STL [R1+0x360], RZ ;  /* 0x000360ff01007387 */ /* 0x000fe80000100800 */
[----:B------:R-:W-:Y:S01]  /*ad60*/  STL [R1+0xc0], R19 ;  /* 0x0000c01301007387 */ /* 0x000fe20000100800 */
[----:B0-----:R-:W-:-:S03]  /*ad70*/  IMAD.MOV.U32 R20, RZ, RZ, -0x800000 ;  /* 0xff800000ff147424 */ /* 0x001fc600078e00ff */
[----:B------:R-:W-:Y:S04]  /*ad80*/  STL [R1+0x368], RZ ;  /* 0x000368ff01007387 */ /* 0x000fe80000100800 */
        /* <DEDUP_REMOVED lines=15> */
[----:B0-----:R-:W-:Y:S01]  /*ae80*/  MOV R21, 0x3f800000 ;  /* 0x3f80000000157802 */ /* 0x001fe20000000f00 */
[----:B-1----:R-:W-:-:S04]  /*ae90*/  IMAD.MOV.U32 R20, RZ, RZ, 0x3f800000 ;  /* 0x3f800000ff147424 */ /* 0x002fc800078e00ff */
[----:B------:R-:W-:Y:S01]  /*aea0*/  STL [R1+0x800], R21 ;  /* 0x0008001501007387 */ /* 0x000fe20000100800 */
[----:B--2---:R-:W-:-:S03]  /*aeb0*/  MOV R19, 0x3f800000 ;  /* 0x3f80000000137802 */ /* 0x004fc60000000f00 */
        /* <DEDUP_REMOVED lines=228> */
[----:B------:R-:W-:-:S03]  /*bd00*/  ISETP.NE.U32.AND P6, PT, R28, RZ, PT ;  /* 0x000000ff1c00720c */ /* 0x000fc60003fc5070 */
[----:B------:R-:W-:Y:S01]  /*bd10*/  STL [R1+0x678], RZ ;  /* 0x000678ff01007387 */ /* 0x000fe20000100800 */
[----:B------:R-:W-:-:S03]  /*bd20*/  SHF.L.U32 R2, R28, 0x1, RZ ;  /* 0x000000011c027819 */ /* 0x000fc600000006ff */
[----:B------:R-:W-:Y:S04]  /*bd30*/  STL [R1+0x67c], RZ ;  /* 0x00067cff01007387 */ /* 0x000fe80000100800 */
[----:B------:R-:W-:Y:S04]  /*bd40*/  STL [R1+0x690], RZ ;  /* 0x000690ff01007387 */ /* 0x000fe80000100800 */
[----:B------:R-:W-:Y:S04]  /*bd50*/  STL [R1+0x694], RZ ;  /* 0x000694ff01007387 */ /* 0x000fe80000100800 */
[----:B------:R-:W-:Y:S04]  /*bd60*/  STL [R1+0x698], RZ ;  /* 0x000698ff01007387 */ /* 0x000fe80000100800 */
[----:B------:R-:W1:Y:S04]  /*bd70*/  S2R R28, SR_TID.X ;  /* 0x00000000001c7919 */ /* 0x000e680000002100 */
        /* <DEDUP_REMOVED lines=14> */
[----:B------:R-:W-:-:S03]  /*be60*/  LEA.HI R14, R29, 0x68, RZ, 0x1e ;  /* 0x000000681d0e7811 */ /* 0x000fc600078ff0ff */
[----:B------:R-:W-:Y:S04]  /*be70*/  STL [R1+0x6c4], RZ ;  /* 0x0006c4ff01007387 */ /* 0x000fe80000100800 */
[----:B------:R-:W-:Y:S01]  /*be80*/  STL [R1+0x6c8], RZ ;  /* 0x0006c8ff01007387 */ /* 0x000fe20000100800 */
[----:B------:R-:W-:-:S03]  /*be90*/  LEA.HI R8, R29, 0x38, RZ, 0x1e ;  /* 0x000000381d087811 */ /* 0x000fc600078ff0ff */
[----:B------:R-:W-:Y:S01]  /*bea0*/  STL [R1+0x6cc], RZ ;  /* 0x0006ccff01007387 */ /* 0x000fe20000100800 */
[----:B------:R-:W-:-:S03]  /*beb0*/  LEA.HI R11, R29, 0x50, RZ, 0x1e ;  /* 0x000000501d0b7811 */ /* 0x000fc600078ff0ff */
[----:B------:R-:W-:Y:S01]  /*bec0*/  STL [R1+0x6d0], RZ ;  /* 0x0006d0ff01007387 */ /* 0x000fe20000100800 */
[----:B------:R-:W-:-:S03]  /*bed0*/  LEA.HI R6, R29, 0x28, RZ, 0x1e ;  /* 0x000000281d067811 */ /* 0x000fc600078ff0ff */
[----:B------:R-:W-:Y:S01]  /*bee0*/  STL [R1+0x6d4], RZ ;  /* 0x0006d4ff01007387 */ /* 0x000fe20000100800 */
[----:B------:R-:W-:-:S03]  /*bef0*/  LEA.HI R4, R29, 0x18, RZ, 0x1e ;  /* 0x000000181d047811 */ /* 0x000fc600078ff0ff */
[----:B------:R-:W-:Y:S01]  /*bf00*/  STL [R1+0x6d8], RZ ;  /* 0x0006d8ff01007387 */ /* 0x000fe20000100800 */
[----:B------:R-:W-:Y:S01]  /*bf10*/  LEA.HI R16, R29, 0x78, RZ, 0x1e ;  /* 0x000000781d107811 */ /* 0x000fe200078ff0ff */
[----:B0-----:R-:W-:Y:S02]  /*bf20*/  IMAD.IADD R19, R27, 0x1, R14 ;  /* 0x000000011b137824 */ /* 0x001fe400078e020e */
[----:B------:R-:W-:Y:S01]  /*bf30*/  STL [R1+0x6dc], RZ ;  /* 0x0006dcff01007387 */ /* 0x000fe20000100800 */
[----:B------:R-:W-:-:S03]  /*bf40*/  LEA.HI R10, R29, 0x48, RZ, 0x1e ;  /* 0x000000481d0a7811 */ /* 0x000fc600078ff0ff */
[----:B------:R-:W-:Y:S01]  /*bf50*/  STL [R1+0x6e0], RZ ;  /* 0x0006e0ff01007387 */ /* 0x000fe20000100800 */
[----:B------:R-:W-:Y:S02]  /*bf60*/  LEA.HI R13, R29, 0x60, RZ, 0x1e ;  /* 0x000000601d0d7811 */ /* 0x000fe400078ff0ff */
[C---:B------:R-:W-:Y:S01]  /*bf70*/  IADD3 R19, R27.reuse, R11, RZ ;  /* 0x0000000b1b137210 */ /* 0x040fe20007ffe0ff */
[----:B------:R-:W-:Y:S01]  /*bf80*/  STL [R1+0x6e4], RZ ;  /* 0x0006e4ff01007387 */ /* 0x000fe20000100800 */
[----:B-1----:R-:W-:Y:S01]  /*bf90*/  LOP3.LUT R28, R28, 0x60, RZ, 0xc0, !PT ;  /* 0x000000601c1c7812 */ /* 0x002fe200078ec0ff */
[----:B------:R-:W-:Y:S01]  /*bfa0*/  IMAD.IADD R19, R27, 0x1, R8 ;  /* 0x000000011b137824 */ /* 0x000fe200078e0208 */
[C---:B------:R-:W-:Y:S01]  /*bfb0*/  LEA.HI R18, R29.reuse, 0x8, RZ, 0x1e ;  /* 0x000000081d127811 */ /* 0x040fe200078ff0ff */
[----:B------:R-:W-:Y:S01]  /*bfc0*/  STL [R1+0x6e8], RZ ;  /* 0x0006e8ff01007387 */ /* 0x000fe20000100800 */
[----:B------:R-:W-:Y:S01]  /*bfd0*/  LEA.HI R7, R29, 0x30, RZ, 0x1e ;  /* 0x000000301d077811 */ /* 0x000fe200078ff0ff */
[----:B------:R-:W-:-:S02]  /*bfe0*/  IMAD.IADD R19, R27, 0x1, R6 ;  /* 0x000000011b137824 */ /* 0x000fc400078e0206 */
[----:B------:R-:W-:Y:S01]  /*bff0*/  STL [R1+0x6ec], RZ ;  /* 0x0006ecff01007387 */ /* 0x000fe20000100800 */
[----:B------:R-:W-:Y:S01]  /*c000*/  LEA.HI R3, R29, 0x10, RZ, 0x1e ;  /* 0x000000101d037811 */ /* 0x000fe200078ff0ff */
[C---:B------:R-:W-:Y:S02]  /*c010*/  IMAD.IADD R21, R27.reuse, 0x1, R16 ;  /* 0x000000011b157824 */ /* 0x040fe400078e0210 */
[----:B------:R-:W-:Y:S01]  /*c020*/  STL [R1+0x6f0], RZ ;  /* 0x0006f0ff01007387 */ /* 0x000fe20000100800 */
[C---:B------:R-:W-:Y:S01]  /*c030*/  IMAD.IADD R19, R27.reuse, 0x1, R4 ;  /* 0x000000011b137824 */ /* 0x040fe200078e0204 */
[C---:B------:R-:W-:Y:S02]  /*c040*/  IADD3 R21, R27.reuse, R13, RZ ;  /* 0x0000000d1b157210 */ /* 0x040fe40007ffe0ff */
[----:B------:R-:W-:Y:S01]  /*c050*/  STL [R1+0x6f4], RZ ;  /* 0x0006f4ff01007387 */ /* 0x000fe20000100800 */
[----:B------:R-:W-:Y:S01]  /*c060*/  LEA.HI R19, R28, R2, RZ, 0x1e ;  /* 0x000000021c137211 */ /* 0x000fe200078ff0ff */
[----:B------:R-:W-:Y:S01]  /*c070*/  IMAD.IADD R21, R27, 0x1, R10 ;  /* 0x000000011b157824 */ /* 0x000fe200078e020a */
[C---:B------:R-:W-:Y:S01]  /*c080*/  LEA.HI R12, R29.reuse, 0x58, RZ, 0x1e ;  /* 0x000000581d0c7811 */ /* 0x040fe200078ff0ff */
[----:B------:R-:W-:Y:S01]  /*c090*/  STL [R1+0x6f8], RZ ;  /* 0x0006f8ff01007387 */ /* 0x000fe20000100800 */
[----:B------:R-:W-:-:S02]  /*c0a0*/  LEA.HI R15, R29, 0x70, RZ, 0x1e ;  /* 0x000000701d0f7811 */ /* 0x000fc400078ff0ff */
[----:B------:R-:W-:Y:S01]  /*c0b0*/  LOP3.LUT R0, R0, 0xc, RZ, 0xc0, !PT ;  /* 0x0000000c00007812 */ /* 0x000fe200078ec0ff */
[----:B------:R-:W-:Y:S01]  /*c0c0*/  STL [R1+0x6fc], RZ ;  /* 0x0006fcff01007387 */ /* 0x000fe20000100800 */
[----:B------:R-:W-:Y:S02]  /*c0d0*/  SHF.L.U32 R2, R18, 0x4, RZ ;  /* 0x0000000412027819 */ /* 0x000fe400000006ff */
[----:B------:R-:W-:Y:S01]  /*c0e0*/  IADD3 R21, R27, R7, RZ ;  /* 0x000000071b157210 */ /* 0x000fe20007ffe0ff */
[----:B------:R-:W-:Y:S01]  /*c0f0*/  STL [R1+0x710], RZ ;  /* 0x000710ff01007387 */ /* 0x000fe20000100800 */
[----:B------:R-:W-:Y:S02]  /*c100*/  LEA.HI R9, R29, 0x40, RZ, 0x1e ;  /* 0x000000401d097811 */ /* 0x000fe400078ff0ff */
[----:B------:R-:W-:Y:S01]  /*c110*/  IADD3 R21, R27, R3, RZ ;  /* 0x000000031b157210 */ /* 0x000fe20007ffe0ff */
[----:B------:R-:W-:Y:S01]  /*c120*/  STL [R1+0x714], RZ ;  /* 0x000714ff01007387 */ /* 0x000fe20000100800 */
[----:B------:R-:W-:Y:S01]  /*c130*/  LEA.HI R5, R29, 0x20, RZ, 0x1e ;  /* 0x000000201d057811 */ /* 0x000fe200078ff0ff */
[----:B------:R-:W-:Y:S01]  /*c140*/  IMAD.SHL.U32 R3, R3, 0x10, RZ ;  /* 0x0000001003037824 */ /* 0x000fe200078e00ff */
[C---:B------:R-:W-:Y:S01]  /*c150*/  IADD3 R20, R27.reuse, R15, RZ ;  /* 0x0000000f1b147210 */ /* 0x040fe20007ffe0ff */
[----:B------:R-:W-:Y:S01]  /*c160*/  STL [R1+0x718], RZ ;  /* 0x000718ff01007387 */ /* 0x000fe20000100800 */
[----:B------:R-:W-:Y:S01]  /*c170*/  IADD3 R2, R0, R2, RZ ;  /* 0x0000000200027210 */ /* 0x000fe20007ffe0ff */
[----:B------:R-:W-:-:S02]  /*c180*/  IMAD.IADD R20, R27, 0x1, R12 ;  /* 0x000000011b147824 */ /* 0x000fc400078e020c */
[----:B------:R-:W-:Y:S01]  /*c190*/  STL [R1+0x71c], RZ ;  /* 0x00071cff01007387 */ /* 0x000fe20000100800 */
[C---:B------:R-:W-:Y:S01]  /*c1a0*/  IADD3 R20, R27.reuse, R9, RZ ;  /* 0x000000091b147210 */ /* 0x040fe20007ffe0ff */
[----:B------:R-:W-:Y:S01]  /*c1b0*/  IMAD.IADD R3, R0, 0x1, R3 ;  /* 0x0000000100037824 */ /* 0x000fe200078e0203 */
[----:B------:R-:W-:Y:S01]  /*c1c0*/  SHF.L.U32 R4, R4, 0x4, RZ ;  /* 0x0000000404047819 */ /* 0x000fe200000006ff */
[----:B------:R-:W-:Y:S01]  /*c1d0*/  STL [R1+0x700], RZ ;  /* 0x000700ff01007387 */ /* 0x000fe20000100800 */
[----:B------:R-:W-:Y:S01]  /*c1e0*/  IADD3 R20, R27, R5, RZ ;  /* 0x000000051b147210 */ /* 0x000fe20007ffe0ff */
[----:B------:R-:W-:Y:S02]  /*c1f0*/  IMAD.SHL.U32 R5, R5, 0x10, RZ ;  /* 0x0000001005057824 */ /* 0x000fe400078e00ff */
[----:B------:R-:W-:Y:S04]  /*c200*/  STL [R1+0x704], RZ ;  /* 0x000704ff01007387 */ /* 0x000fe80000100800 */
[----:B------:R-:W-:Y:S01]  /*c210*/  STL [R1+0x708], RZ ;  /* 0x000708ff01007387 */ /* 0x000fe20000100800 */
[----:B------:R-:W-:-:S03]  /*c220*/  SHF.L.U32 R6, R6, 0x4, RZ ;  /* 0x0000000406067819 */ /* 0x000fc600000006ff */
[----:B------:R-:W-:Y:S01]  /*c230*/  STL [R1+0x70c], RZ ;  /* 0x00070cff01007387 */ /* 0x000fe20000100800 */
[----:B------:R-:W-:-:S03]  /*c240*/  IMAD.SHL.U32 R7, R7, 0x10, RZ ;  /* 0x0000001007077824 */ /* 0x000fc600078e00ff */
[----:B------:R0:W-:Y:S04]  /*c250*/  STL [R1+0x878], R2 ;  /* 0x0008780201007387 */ /* 0x0001e80000100800 */
[----:B------:R1:W-:Y:S01]  /*c260*/  STL [R1+0x874], R3 ;  /* 0x0008740301007387 */ /* 0x0003e20000100800 */
[C---:B0-----:R-:W-:Y:S01]  /*c270*/  IADD3 R2, R0.reuse, R4, RZ ;  /* 0x0000000400027210 */ /* 0x041fe20007ffe0ff */
[C---:B-1----:R-:W-:Y:S02]  /*c280*/  IMAD.IADD R3, R0.reuse, 0x1, R5 ;  /* 0x0000000100037824 */ /* 0x042fe400078e0205 */
[----:B------:R-:W2:Y:S01]  /*c290*/  LDL.64 R4, [R1+0x500] ;  /* 0x0005000001047983 */ /* 0x000ea20000100a00 */
[----:B------:R-:W-:-:S03]  /*c2a0*/  IMAD.IADD R3, R0, 0x1, R7 ;  /* 0x0000000100037824 */ /* 0x000fc600078e0207 */
[----:B------:R0:W-:Y:S02]  /*c2b0*/  STL [R1+0x870], R2 ;  /* 0x0008700201007387 */ /* 0x0001e40000100800 */
[----:B0-----:R-:W-:Y:S02]  /*c2c0*/  IADD3 R2, R0, R6, RZ ;  /* 0x0000000600027210 */ /* 0x001fe40007ffe0ff */
[----:B------:R-:W3:Y:S01]  /*c2d0*/  LDL.64 R6, [R1+0x508] ;  /* 0x0005080001067983 */ /* 0x000ee20000100a00 */
[----:B------:R-:W-:Y:S01]  /*c2e0*/  SHF.L.U32 R8, R8, 0x4, RZ ;  /* 0x0000000408087819 */ /* 0x000fe200000006ff */
[----:B------:R-:W-:-:S03]  /*c2f0*/  IMAD.SHL.U32 R11, R11, 0x10, RZ ;  /* 0x000000100b0b7824 */ /* 0x000fc600078e00ff */
[C---:B------:R-:W-:Y:S01]  /*c300*/  IADD3 R2, R0.reuse, R8, RZ ;  /* 0x0000000800027210 */ /* 0x040fe20007ffe0ff */
[C---:B------:R-:W-:Y:S02]  /*c310*/  IMAD.IADD R2, R0.reuse, 0x1, R11 ;  /* 0x0000000100027824 */ /* 0x040fe400078e020b */
[----:B------:R-:W-:Y:S02]  /*c320*/  IMAD.SHL.U32 R9, R9, 0x10, RZ ;  /* 0x0000001009097824 */ /* 0x000fe400078e00ff */
[----:B------:R-:W-:Y:S02]  /*c330*/  IMAD.SHL.U32 R13, R13, 0x10, RZ ;  /* 0x000000100d0d7824 */ /* 0x000fe400078e00ff */
[C---:B------:R-:W-:Y:S01]  /*c340*/  IMAD.IADD R8, R0.reuse, 0x1, R9 ;  /* 0x0000000100087824 */ /* 0x040fe200078e0209 */
[----:B------:R-:W0:Y:S01]  /*c350*/  S2R R2, SR_TID.X ;  /* 0x0000000000027919 */ /* 0x000e220000002100 */
[----:B------:R-:W-:Y:S01]  /*c360*/  IMAD.IADD R9, R0, 0x1, R13 ;  /* 0x0000000100097824 */ /* 0x000fe200078e020d */
[----:B------:R-:W-:-:S02]  /*c370*/  SHF.L.U32 R10, R10, 0x4, RZ ;  /* 0x000000040a0a7819 */ /* 0x000fc400000006ff */
[----:B------:R-:W1:Y:S01]  /*c380*/  S2R R13, SR_TID.X ;  /* 0x00000000000d7919 */ /* 0x000e620000002100 */
[----:B------:R-:W-:-:S03]  /*c390*/  SHF.L.U32 R12, R12, 0x4, RZ ;  /* 0x000000040c0c7819 */ /* 0x000fc600000006ff */
[----:B------:R-:W4:Y:S01]  /*c3a0*/  S2R R8, SR_TID.X ;  /* 0x0000000000087919 */ /* 0x000f220000002100 */
[----:B------:R-:W-:Y:S02]  /*c3b0*/  SHF.L.U32 R14, R14, 0x4, RZ ;  /* 0x000000040e0e7819 */ /* 0x000fe400000006ff */
[C---:B------:R-:W-:Y:S02]  /*c3c0*/  IADD3 R3, R0.reuse, R10, RZ ;  /* 0x0000000a00037210 */ /* 0x040fe40007ffe0ff */
[C---:B------:R-:W-:Y:S02]  /*c3d0*/  IADD3 R3, R0.reuse, R12, RZ ;  /* 0x0000000c00037210 */ /* 0x040fe40007ffe0ff */
[----:B------:R-:W-:-:S06]  /*c3e0*/  IADD3 R3, R0, R14, RZ ;  /* 0x0000000e00037210 */ /* 0x000fcc0007ffe0ff */
[----:B------:R-:W5:Y:S01]  /*c3f0*/  S2R R3, SR_TID.X ;  /* 0x0000000000037919 */ /* 0x000f620000002100 */
[----:B0-----:R-:W-:Y:S01]  /*c400*/  LOP3.LUT R2, R2, 0x7, RZ, 0xc0, !PT ;  /* 0x0000000702027812 */ /* 0x001fe200078ec0ff */
[----:B------:R-:W-:-:S04]  /*c410*/  IMAD.SHL.U32 R15, R15, 0x10, RZ ;  /* 0x000000100f0f7824 */ /* 0x000fc800078e00ff */
[----:B------:R-:W-:Y:S01]  /*c420*/  IMAD R9, R2, 0x110, RZ ;  /* 0x0000011002097824 */ /* 0x000fe200078e02ff */
[C---:B-1----:R-:W-:Y:S01]  /*c430*/  LOP3.LUT R12, R13.reuse, 0x10, RZ, 0xc0, !PT ;  /* 0x000000100d0c7812 */ /* 0x042fe200078ec0ff */
[C---:B------:R-:W-:Y:S02]  /*c440*/  IMAD.SHL.U32 R2, R13.reuse, 0x8, RZ ;  /* 0x000000080d027824 */ /* 0x040fe400078e00ff */
[----:B----4-:R-:W-:Y:S01]  /*c450*/  IMAD.SHL.U32 R10, R8, 0x2, RZ ;  /* 0x00000002080a7824 */ /* 0x010fe200078e00ff */
[----:B------:R-:W-:Y:S02]  /*c460*/  SHF.R.S32.HI R8, RZ, 0x6, R8 ;  /* 0x00000006ff087819 */ /* 0x000fe40000011408 */
[----:B------:R-:W-:Y:S02]  /*c470*/  IADD3 R11, R0, R15, RZ ;  /* 0x0000000f000b7210 */ /* 0x000fe40007ffe0ff */
[C---:B------:R-:W-:Y:S02]  /*c480*/  LOP3.LUT R11, R13.reuse, 0x1c, RZ, 0xc0, !PT ;  /* 0x0000001c0d0b7812 */ /* 0x040fe400078ec0ff */
[----:B------:R-:W-:Y:S01]  /*c490*/  SGXT R8, R8, 0x1 ;  /* 0x000000010808781a */ /* 0x000fe20000000200 */
[----:B------:R-:W-:Y:S01]  /*c4a0*/  IMAD.SHL.U32 R12, R12, 0x80, RZ ;  /* 0x000000800c0c7824 */ /* 0x000fe200078e00ff */
[----:B------:R-:W-:-:S02]  /*c4b0*/  SHF.L.U32 R13, R13, 0x6, RZ ;  /* 0x000000060d0d7819 */ /* 0x000fc400000006ff */
[----:B------:R-:W-:Y:S02]  /*c4c0*/  LOP3.LUT R2, R2, 0x30, RZ, 0xc0, !PT ;  /* 0x0000003002027812 */ /* 0x000fe400078ec0ff */
[----:B------:R-:W-:Y:S02]  /*c4d0*/  LOP3.LUT R9, R9, 0x10, R10, 0x78, !PT ;  /* 0x0000001009097812 */ /* 0x000fe400078e780a */
[----:B------:R-:W-:Y:S02]  /*c4e0*/  LOP3.LUT R8, R8, 0x90, RZ, 0xc0, !PT ;  /* 0x0000009008087812 */ /* 0x000fe400078ec0ff */
[----:B------:R-:W-:Y:S02]  /*c4f0*/  SHF.L.U32 R16, R16, 0x4, RZ ;  /* 0x0000000410107819 */ /* 0x000fe400000006ff */
[----:B------:R-:W-:Y:S02]  /*c500*/  LOP3.LUT R2, R2, 0x3c0, R13, 0xf8, !PT ;  /* 0x000003c002027812 */ /* 0x000fe400078ef80d */
[----:B------:R-:W-:-:S02]  /*c510*/  SHF.L.U32 R11, R11, 0x2, RZ ;  /* 0x000000020b0b7819 */ /* 0x000fc400000006ff */
[----:B------:R-:W-:Y:S02]  /*c520*/  LOP3.LUT R9, R9, R12, RZ, 0xfc, !PT ;  /* 0x0000000c09097212 */ /* 0x000fe400078efcff */
[----:B------:R-:W-:Y:S01]  /*c530*/  LOP3.LUT R8, R8, 0x7e, R10, 0x78, !PT ;  /* 0x0000007e08087812 */ /* 0x000fe200078e780a */
[----:B------:R-:W-:Y:S01]  /*c540*/  IMAD.MOV.U32 R17, RZ, RZ, c[0x0][0x1a4] ;  /* 0x00006900ff117624 */ /* 0x000fe200078e00ff */
[----:B-----5:R-:W-:Y:S01]  /*c550*/  LOP3.LUT R2, R2, 0x10, R3, 0x78, !PT ;  /* 0x0000001002027812 */ /* 0x020fe200078e7803 */
[----:B------:R-:W-:Y:S01]  /*c560*/  IMAD.IADD R12, R0, 0x1, R16 ;  /* 0x00000001000c7824 */ /* 0x000fe200078e0210 */
[----:B------:R-:W-:Y:S02]  /*c570*/  IADD3 R11, R11, R0, RZ ;  /* 0x000000000b0b7210 */ /* 0x000fe40007ffe0ff */
[C---:B------:R-:W-:Y:S02]  /*c580*/  LOP3.LUT R0, R9.reuse, 0x20, RZ, 0x3c, !PT ;  /* 0x0000002009007812 */ /* 0x040fe400078e3cff */
[----:B------:R-:W-:-:S02]  /*c590*/  LOP3.LUT R10, R9, 0x40, RZ, 0x3c, !PT ;  /* 0x00000040090a7812 */ /* 0x000fc400078e3cff */
[----:B------:R-:W-:Y:S02]  /*c5a0*/  LOP3.LUT R0, R9, 0x60, RZ, 0x3c, !PT ;  /* 0x0000006009007812 */ /* 0x000fe400078e3cff */
[----:B------:R-:W-:Y:S01]  /*c5b0*/  LOP3.LUT R8, R8, 0x20, RZ, 0x3c, !PT ;  /* 0x0000002008087812 */ /* 0x000fe200078e3cff */
[----:B------:R-:W-:Y:S01]  /*c5c0*/  IMAD.IADD R20, R27, 0x1, R18 ;  /* 0x000000011b147824 */ /* 0x000fe200078e0212 */
[----:B------:R-:W-:Y:S01]  /*c5d0*/  LOP3.LUT R0, R2, 0x20, RZ, 0x3c, !PT ;  /* 0x0000002002007812 */ /* 0x000fe200078e3cff */
[C---:B------:R-:W-:Y:S02]  /*c5e0*/  IMAD.SHL.U32 R18, R17.reuse, 0x2, RZ ;  /* 0x0000000211127824 */ /* 0x040fe400078e00ff */
[C---:B------:R-:W-:Y:S01]  /*c5f0*/  IMAD R19, R17.reuse, 0x3, RZ ;  /* 0x0000000311137824 */ /* 0x040fe200078e02ff */
[----:B------:R0:W-:Y:S01]  /*c600*/  STL [R1+0x87c], R8 ;  /* 0x00087c0801007387 */ /* 0x0001e20000100800 */
[----:B------:R-:W-:-:S03]  /*c610*/  SHF.L.U32 R20, R17, 0x2, RZ ;  /* 0x0000000211147819 */ /* 0x000fc600000006ff */
[----:B------:R-:W-:Y:S01]  /*c620*/  STL [R1+0xaec], R0 ;  /* 0x000aec0001007387 */ /* 0x000fe20000100800 */
[C---:B------:R-:W-:Y:S02]  /*c630*/  IMAD R21, R17.reuse, 0x5, RZ ;  /* 0x0000000511157824 */ /* 0x040fe400078e02ff */
[C---:B------:R-:W-:Y:S02]  /*c640*/  IMAD R22, R17.reuse, 0x6, RZ ;  /* 0x0000000611167824 */ /* 0x040fe400078e02ff */
[C---:B------:R-:W-:Y:S02]  /*c650*/  IMAD R23, R17.reuse, 0x7, RZ ;  /* 0x0000000711177824 */ /* 0x040fe400078e02ff */
[C---:B------:R-:W-:Y:S02]  /*c660*/  IMAD.SHL.U32 R24, R17.reuse, 0x8, RZ ;  /* 0x0000000811187824 */ /* 0x040fe400078e00ff */
[C---:B------:R-:W-:Y:S02]  /*c670*/  IMAD R25, R17.reuse, 0x9, RZ ;  /* 0x0000000911197824 */ /* 0x040fe400078e02ff */
[----:B------:R-:W-:-:S02]  /*c680*/  IMAD R26, R17, 0xa, RZ ;  /* 0x0000000a111a7824 */ /* 0x000fc400078e02ff */
[C---:B------:R-:W-:Y:S02]  /*c690*/  IMAD R27, R17.reuse, 0xb, RZ ;  /* 0x0000000b111b7824 */ /* 0x040fe400078e02ff */
[C---:B------:R-:W-:Y:S02]  /*c6a0*/  IMAD R28, R17.reuse, 0xc, RZ ;  /* 0x0000000c111c7824 */ /* 0x040fe400078e02ff */
[----:B------:R-:W-:Y:S01]  /*c6b0*/  IMAD R29, R17, 0xd, RZ ;  /* 0x0000000d111d7824 */ /* 0x000fe200078e02ff */
[----:B------:R-:W-:-:S05]  /*c6c0*/  MOV R2, c[0x0][0x1a4] ;  /* 0x0000690000027a02 */ /* 0x000fca0000000f00 */
[----:B------:R-:W-:Y:S02]  /*c6d0*/  IMAD R2, R2, 0xf, RZ ;  /* 0x0000000f02027824 */ /* 0x000fe400078e02ff */
[----:B--2---:R-:W-:-:S04]  /*c6e0*/  IMAD.WIDE R10, R17, 0x2, R4 ;  /* 0x00000002110a7825 */ /* 0x004fc800078e0204 */
[----:B---3--:R-:W-:-:S04]  /*c6f0*/  IMAD.WIDE R12, R17, 0x2, R6 ;  /* 0x00000002110c7825 */ /* 0x008fc800078e0206 */
[C---:B0-----:R-:W-:Y:S01]  /*c700*/  IMAD.WIDE R8, R18.reuse, 0x2, R6 ;  /* 0x0000000212087825 */ /* 0x041fe200078e0206 */
[----:B------:R0:W-:Y:S04]  /*c710*/  STL.64 [R1+0xd18], R12 ;  /* 0x000d180c01007387 */ /* 0x0001e80000100a00 */
[----:B------:R1:W-:Y:S04]  /*c720*/  STL.64 [R1+0xd10], R10 ;  /* 0x000d100a01007387 */ /* 0x0003e80000100a00 */
[----:B------:R2:W-:Y:S01]  /*c730*/  STL.64 [R1+0xcc8], R8 ;  /* 0x000cc80801007387 */ /* 0x0005e20000100a00 */
[----:B0-----:R-:W-:-:S04]  /*c740*/  IMAD.WIDE R12, R18, 0x2, R4 ;  /* 0x00000002120c7825 */ /* 0x001fc800078e0204 */
[C---:B-1----:R-:W-:Y:S01]  /*c750*/  IMAD.WIDE R10, R19.reuse, 0x2, R6 ;  /* 0x00000002130a7825 */ /* 0x042fe200078e0206 */
[----:B------:R0:W-:Y:S03]  /*c760*/  STL.64 [R1+0xcc0], R12 ;  /* 0x000cc00c01007387 */ /* 0x0001e60000100a00 */
[----:B--2---:R-:W-:Y:S01]  /*c770*/  IMAD.WIDE R8, R19, 0x2, R4 ;  /* 0x0000000213087825 */ /* 0x004fe200078e0204 */
[----:B------:R1:W-:Y:S04]  /*c780*/  STL.64 [R1+0xcb8], R10 ;  /* 0x000cb80a01007387 */ /* 0x0003e80000100a00 */
[----:B------:R2:W-:Y:S01]  /*c790*/  STL.64 [R1+0xcb0], R8 ;  /* 0x000cb00801007387 */ /* 0x0005e20000100a00 */
[----:B0-----:R-:W-:-:S04]  /*c7a0*/  IMAD.WIDE R12, R20, 0x2, R6 ;  /* 0x00000002140c7825 */ /* 0x001fc800078e0206 */
[----:B-1----:R-:W-:Y:S01]  /*c7b0*/  IMAD.WIDE R10, R20, 0x2, R4 ;  /* 0x00000002140a7825 */ /* 0x002fe200078e0204 */
[----:B------:R0:W-:Y:S03]  /*c7c0*/  STL.64 [R1+0xca8], R12 ;  /* 0x000ca80c01007387 */ /* 0x0001e60000100a00 */
[C---:B--2---:R-:W-:Y:S01]  /*c7d0*/  IMAD.WIDE R8, R21.reuse, 0x2, R6 ;  /* 0x0000000215087825 */ /* 0x044fe200078e0206 */
        /* <DEDUP_REMOVED lines=27> */
[--C-:B-1----:R-:W-:Y:S01]  /*c990*/  IMAD.WIDE R10, R28, 0x2, R6.reuse ;  /* 0x000000021c0a7825 */ /* 0x102fe200078e0206 */
[----:B------:R-:W-:Y:S03]  /*c9a0*/  STL.64 [R1+0xc30], R12 ;  /* 0x000c300c01007387 */ /* 0x000fe60000100a00 */
[----:B--2---:R-:W-:Y:S01]  /*c9b0*/  IMAD.MOV.U32 R8, RZ, RZ, c[0x0][0x1a4] ;  /* 0x00006900ff087624 */ /* 0x004fe200078e00ff */
[----:B------:R0:W-:Y:S01]  /*c9c0*/  STL.64 [R1+0xc28], R10 ;  /* 0x000c280a01007387 */ /* 0x0001e20000100a00 */
[----:B------:R-:W-:-:S04]  /*c9d0*/  IMAD.WIDE R14, R29, 0x2, R6 ;  /* 0x000000021d0e7825 */ /* 0x000fc800078e0206 */
[----:B------:R-:W-:Y:S02]  /*c9e0*/  IMAD R8, R8, 0xe, RZ ;  /* 0x0000000e08087824 */ /* 0x000fe400078e02ff */
[----:B0-----:R-:W-:-:S04]  /*c9f0*/  IMAD.WIDE R10, R28, 0x2, R4 ;  /* 0x000000021c0a7825 */ /* 0x001fc800078e0204 */
[----:B------:R-:W-:Y:S01]  /*ca00*/  IMAD.WIDE R12, R29, 0x2, R4 ;  /* 0x000000021d0c7825 */ /* 0x000fe200078e0204 */
[----:B------:R0:W-:Y:S03]  /*ca10*/  STL.64 [R1+0xc20], R10 ;  /* 0x000c200a01007387 */ /* 0x0001e60000100a00 */
[----:B------:R-:W-:Y:S01]  /*ca20*/  IMAD.MOV.U32 R9, RZ, RZ, c[0x0][0x1a4] ;  /* 0x00006900ff097624 */ /* 0x000fe200078e00ff */
[----:B------:R1:W-:Y:S04]  /*ca30*/  STL.64 [R1+0xc18], R14 ;  /* 0x000c180e01007387 */ /* 0x0003e80000100a00 */
[----:B------:R2:W-:Y:S01]  /*ca40*/  STL.64 [R1+0xc10], R12 ;  /* 0x000c100c01007387 */ /* 0x0005e20000100a00 */
[----:B0-----:R-:W-:Y:S01]  /*ca50*/  IMAD.WIDE R10, R8, 0x2, R6 ;  /* 0x00000002080a7825 */ /* 0x001fe200078e0206 */
[----:B------:R-:W-:-:S04]  /*ca60*/  SHF.L.U32 R9, R9, 0x4, RZ ;  /* 0x0000000409097819 */ /* 0x000fc800000006ff */
[----:B------:R0:W-:Y:S01]  /*ca70*/  STL.64 [R1+0xc08], R10 ;  /* 0x000c080a01007387 */ /* 0x0001e20000100a00 */
[----:B-1----:R-:W-:-:S04]  /*ca80*/  IMAD.WIDE R14, R2, 0x2, R6 ;  /* 0x00000002020e7825 */ /* 0x002fc800078e0206 */
[----:B--2---:R-:W-:-:S04]  /*ca90*/  IMAD.WIDE R12, R2, 0x2, R4 ;  /* 0x00000002020c7825 */ /* 0x004fc800078e0204 */
[----:B0-----:R-:W-:Y:S01]  /*caa0*/  IMAD.WIDE R10, R8, 0x2, R4 ;  /* 0x00000002080a7825 */ /* 0x001fe200078e0204 */
[----:B------:R-:W-:-:S04]  /*cab0*/  MOV R8, c[0x0][0x1a4] ;  /* 0x0000690000087a02 */ /* 0x000fc80000000f00 */
[----:B------:R0:W-:Y:S01]  /*cac0*/  STL.64 [R1+0xc00], R10 ;  /* 0x000c000a01007387 */ /* 0x0001e20000100a00 */
[----:B------:R-:W-:-:S03]  /*cad0*/  IMAD.MOV.U32 R2, RZ, RZ, c[0x0][0x1a4] ;  /* 0x00006900ff027624 */ /* 0x000fc600078e00ff */
[----:B------:R1:W-:Y:S01]  /*cae0*/  STL.64 [R1+0xbf8], R14 ;  /* 0x000bf80e01007387 */ /* 0x0003e20000100a00 */
[----:B------:R-:W-:-:S03]  /*caf0*/  IMAD R2, R2, 0x11, RZ ;  /* 0x0000001102027824 */ /* 0x000fc600078e02ff */
[----:B------:R2:W-:Y:S01]  /*cb00*/  STL.64 [R1+0xbf0], R12 ;  /* 0x000bf00c01007387 */ /* 0x0005e20000100a00 */
[----:B0-----:R-:W-:-:S05]  /*cb10*/  IMAD.WIDE R10, R9, 0x2, R6 ;  /* 0x00000002090a7825 */ /* 0x001fca00078e0206 */
[----:B------:R0:W-:Y:S01]  /*cb20*/  STL.64 [R1+0xbe8], R10 ;  /* 0x000be80a01007387 */ /* 0x0001e20000100a00 */
[----:B------:R-:W-:Y:S02]  /*cb30*/  IMAD R8, R8, 0x12, RZ ;  /* 0x0000001208087824 */ /* 0x000fe400078e02ff */
        /* <DEDUP_REMOVED lines=26> */
[----:B0-----:R-:W-:-:S04]  /*cce0*/  IMAD.WIDE R10, R9, 0x2, R4 ;  /* 0x00000002090a7825 */ /* 0x001fc800078e0204 */
[----:B------:R-:W-:Y:S01]  /*ccf0*/  IMAD.MOV.U32 R2, RZ, RZ, c[0x0][0x1a4] ;  /* 0x00006900ff027624 */ /* 0x000fe200078e00ff */
[----:B------:R0:W-:Y:S01]  /*cd00*/  STL.64 [R1+0xba0], R10 ;  /* 0x000ba00a01007387 */ /* 0x0001e20000100a00 */
[----:B------:R-:W-:Y:S02]  /*cd10*/  MOV R9, c[0x0][0x1a4] ;  /* 0x0000690000097a02 */ /* 0x000fe40000000f00 */
[----:B------:R-:W-:Y:S01]  /*cd20*/  IMAD R2, R2, 0x17, RZ ;  /* 0x0000001702027824 */ /* 0x000fe200078e02ff */
[----:B------:R1:W-:Y:S04]  /*cd30*/  STL.64 [R1+0xb98], R14 ;  /* 0x000b980e01007387 */ /* 0x0003e80000100a00 */
[----:B------:R2:W-:Y:S01]  /*cd40*/  STL.64 [R1+0xb90], R12 ;  /* 0x000b900c01007387 */ /* 0x0005e20000100a00 */
[----:B0-----:R-:W-:-:S05]  /*cd50*/  IMAD.WIDE R10, R8, 0x2, R6 ;  /* 0x00000002080a7825 */ /* 0x001fca00078e0206 */
[----:B------:R0:W-:Y:S01]  /*cd60*/  STL.64 [R1+0xb88], R10 ;  /* 0x000b880a01007387 */ /* 0x0001e20000100a00 */
[----:B-1----:R-:W-:-:S04]  /*cd70*/  IMAD.WIDE R14, R2, 0x2, R6 ;  /* 0x00000002020e7825 */ /* 0x002fc800078e0206 */
[----:B--2---:R-:W-:-:S04]  /*cd80*/  IMAD.WIDE R12, R2, 0x2, R4 ;  /* 0x00000002020c7825 */ /* 0x004fc800078e0204 */
[----:B------:R-:W-:Y:S02]  /*cd90*/  IMAD R9, R9, 0x18, RZ ;  /* 0x0000001809097824 */ /* 0x000fe400078e02ff */
[----:B0-----:R-:W-:-:S04]  /*cda0*/  IMAD.WIDE R10, R8, 0x2, R4 ;  /* 0x00000002080a7825 */ /* 0x001fc800078e0204 */
[----:B------:R-:W-:Y:S01]  /*cdb0*/  IMAD.MOV.U32 R2, RZ, RZ, c[0x0][0x1a4] ;  /* 0x00006900ff027624 */ /* 0x000fe200078e00ff */
[----:B------:R0:W-:Y:S03]  /*cdc0*/  STL.64 [R1+0xb80], R10 ;  /* 0x000b800a01007387 */ /* 0x0001e60000100a00 */
[----:B------:R-:W-:Y:S01]  /*cdd0*/  IMAD R2, R2, 0x19, RZ ;  /* 0x0000001902027824 */ /* 0x000fe200078e02ff */
[----:B------:R1:W-:Y:S01]  /*cde0*/  STL.64 [R1+0xb78], R14 ;  /* 0x000b780e01007387 */ /* 0x0003e20000100a00 */
[----:B------:R-:W-:-:S03]  /*cdf0*/  MOV R8, c[0x0][0x1a4] ;  /* 0x0000690000087a02 */ /* 0x000fc60000000f00 */
[----:B------:R2:W-:Y:S01]  /*ce00*/  STL.64 [R1+0xb70], R12 ;  /* 0x000b700c01007387 */ /* 0x0005e20000100a00 */
[----:B0-----:R-:W-:-:S04]  /*ce10*/  IMAD.WIDE R10, R9, 0x2, R6 ;  /* 0x00000002090a7825 */ /* 0x001fc800078e0206 */
[C---:B-1----:R-:W-:Y:S01]  /*ce20*/  IMAD.WIDE R14, R2.reuse, 0x2, R6 ;  /* 0x00000002020e7825 */ /* 0x042fe200078e0206 */
[----:B------:R0:W-:Y:S03]  /*ce30*/  STL.64 [R1+0xb68], R10 ;  /* 0x000b680a01007387 */ /* 0x0001e60000100a00 */
[----:B--2---:R-:W-:-:S04]  /*ce40*/  IMAD.WIDE R12, R2, 0x2, R4 ;  /* 0x00000002020c7825 */ /* 0x004fc800078e0204 */
[----:B------:R-:W-:Y:S02]  /*ce50*/  IMAD.MOV.U32 R2, RZ, RZ, c[0x0][0x1a4] ;  /* 0x00006900ff027624 */ /* 0x000fe400078e00ff */
[----:B0-----:R-:W-:-:S04]  /*ce60*/  IMAD.WIDE R10, R9, 0x2, R4 ;  /* 0x00000002090a7825 */ /* 0x001fc800078e0204 */
[----:B------:R-:W-:Y:S01]  /*ce70*/  IMAD R2, R2, 0x1b, RZ ;  /* 0x0000001b02027824 */ /* 0x000fe200078e02ff */
[----:B------:R0:W-:Y:S01]  /*ce80*/  STL.64 [R1+0xb60], R10 ;  /* 0x000b600a01007387 */ /* 0x0001e20000100a00 */
[----:B------:R-:W-:-:S03]  /*ce90*/  IMAD R8, R8, 0x1a, RZ ;  /* 0x0000001a08087824 */ /* 0x000fc600078e02ff */
[----:B------:R1:W-:Y:S04]  /*cea0*/  STL.64 [R1+0xb58], R14 ;  /* 0x000b580e01007387 */ /* 0x0003e80000100a00 */
[----:B------:R2:W-:Y:S01]  /*ceb0*/  STL.64 [R1+0xb50], R12 ;  /* 0x000b500c01007387 */ /* 0x0005e20000100a00 */
[----:B------:R-:W-:Y:S01]  /*cec0*/  MOV R9, c[0x0][0x1a4] ;  /* 0x0000690000097a02 */ /* 0x000fe20000000f00 */
[----:B0-----:R-:W-:-:S04]  /*ced0*/  IMAD.WIDE R10, R8, 0x2, R6 ;  /* 0x00000002080a7825 */ /* 0x001fc800078e0206 */
[----:B-1----:R-:W-:-:S04]  /*cee0*/  IMAD.WIDE R14, R2, 0x2, R6 ;  /* 0x00000002020e7825 */ /* 0x002fc800078e0206 */
[--C-:B--2---:R-:W-:Y:S02]  /*cef0*/  IMAD.WIDE R12, R2, 0x2, R4.reuse ;  /* 0x00000002020c7825 */ /* 0x104fe400078e0204 */
[----:B------:R-:W0:Y:S04]  /*cf00*/  S2R R2, SR_TID.X ;  /* 0x0000000000027919 */ /* 0x000e280000002100 */
[----:B------:R1:W-:Y:S01]  /*cf10*/  STL.64 [R1+0xb48], R10 ;  /* 0x000b480a01007387 */ /* 0x0003e20000100a00 */
[----:B------:R-:W-:Y:S02]  /*cf20*/  IMAD R9, R9, 0x1c, RZ ;  /* 0x0000001c09097824 */ /* 0x000fe400078e02ff */
[----:B-1----:R-:W-:-:S05]  /*cf30*/  IMAD.WIDE R10, R8, 0x2, R4 ;  /* 0x00000002080a7825 */ /* 0x002fca00078e0204 */
[----:B------:R1:W-:Y:S04]  /*cf40*/  STL.64 [R1+0xb40], R10 ;  /* 0x000b400a01007387 */ /* 0x0003e80000100a00 */
[----:B------:R-:W-:Y:S04]  /*cf50*/  STL.64 [R1+0xb38], R14 ;  /* 0x000b380e01007387 */ /* 0x000fe80000100a00 */
[----:B------:R2:W-:Y:S01]  /*cf60*/  STL.64 [R1+0xb30], R12 ;  /* 0x000b300c01007387 */ /* 0x0005e20000100a00 */
[----:B-1----:R-:W-:-:S05]  /*cf70*/  IMAD.WIDE R10, R9, 0x2, R6 ;  /* 0x00000002090a7825 */ /* 0x002fca00078e0206 */
[----:B------:R1:W-:Y:S01]  /*cf80*/  STL.64 [R1+0xb28], R10 ;  /* 0x000b280a01007387 */ /* 0x0003e20000100a00 */
[----:B0-----:R-:W-:Y:S01]  /*cf90*/  LOP3.LUT R2, R2, 0x60, RZ, 0xc0, !PT ;  /* 0x0000006002027812 */ /* 0x001fe200078ec0ff */
[----:B--2---:R-:W-:Y:S01]  /*cfa0*/  IMAD.WIDE R12, R9, 0x2, R4 ;  /* 0x00000002090c7825 */ /* 0x004fe200078e0204 */
[----:B------:R-:W-:Y:S02]  /*cfb0*/  LOP3.LUT R9, R3, 0x7, RZ, 0xc0, !PT ;  /* 0x0000000703097812 */ /* 0x000fe400078ec0ff */
[----:B-1----:R-:W-:-:S05]  /*cfc0*/  MOV R10, c[0x0][0x1a4] ;  /* 0x00006900000a7a02 */ /* 0x002fca0000000f00 */
[----:B------:R-:W-:Y:S02]  /*cfd0*/  IMAD R10, R10, 0x1d, RZ ;  /* 0x0000001d0a0a7824 */ /* 0x000fe400078e02ff */
[----:B------:R-:W-:Y:S02]  /*cfe0*/  IMAD R2, R2, 0x8, R9 ;  /* 0x0000000802027824 */ /* 0x000fe400078e0209 */
[C---:B------:R-:W-:Y:S01]  /*cff0*/  IMAD.WIDE R14, R10.reuse, 0x2, R6 ;  /* 0x000000020a0e7825 */ /* 0x040fe200078e0206 */
[----:B------:R-:W-:Y:S03]  /*d000*/  STL.64 [R1+0xb20], R12 ;  /* 0x000b200c01007387 */ /* 0x000fe60000100a00 */
[----:B------:R-:W-:Y:S01]  /*d010*/  IMAD.WIDE R10, R10, 0x2, R4 ;  /* 0x000000020a0a7825 */ /* 0x000fe200078e0204 */
[----:B------:R-:W-:Y:S03]  /*d020*/  STL.64 [R1+0xb18], R14 ;  /* 0x000b180e01007387 */ /* 0x000fe60000100a00 */
[----:B------:R-:W-:Y:S01]  /*d030*/  IMAD.SHL.U32 R2, R2, 0x10, RZ ;  /* 0x0000001002027824 */ /* 0x000fe200078e00ff */
[----:B------:R0:W-:Y:S01]  /*d040*/  STL.64 [R1+0xb10], R10 ;  /* 0x000b100a01007387 */ /* 0x0001e20000100a00 */
[----:B------:R-:W-:-:S04]  /*d050*/  IMAD.MOV.U32 R8, RZ, RZ, c[0x0][0x1a4] ;  /* 0x00006900ff087624 */ /* 0x000fc800078e00ff */
[----:B------:R-:W-:Y:S01]  /*d060*/  IMAD R8, R8, 0x1e, RZ ;  /* 0x0000001e08087824 */ /* 0x000fe200078e02ff */
[----:B0-----:R-:W-:Y:S02]  /*d070*/  SHF.L.U32 R10, R3, 0x1, RZ ;  /* 0x00000001030a7819 */ /* 0x001fe400000006ff */
[----:B------:R-:W-:Y:S02]  /*d080*/  MOV R3, c[0x0][0x1a4] ;  /* 0x0000690000037a02 */ /* 0x000fe40000000f00 */
[----:B------:R-:W-:Y:S01]  /*d090*/  LOP3.LUT R2, R2, 0x30, R10, 0x78, !PT ;  /* 0x0000003002027812 */ /* 0x000fe200078e780a */
[----:B------:R-:W-:-:S04]  /*d0a0*/  IMAD.WIDE R12, R8, 0x2, R6 ;  /* 0x00000002080c7825 */ /* 0x000fc800078e0206 */
[----:B------:R-:W-:Y:S02]  /*d0b0*/  IMAD R3, R3, 0x1f, RZ ;  /* 0x0000001f03037824 */ /* 0x000fe400078e02ff */
[----:B------:R-:W-:Y:S02]  /*d0c0*/  IMAD R2, R9, 0x200, R2 ;  /* 0x0000020009027824 */ /* 0x000fe400078e0202 */
[----:B------:R-:W-:Y:S01]  /*d0d0*/  IMAD.WIDE R8, R8, 0x2, R4 ;  /* 0x0000000208087825 */ /* 0x000fe200078e0204 */
[----:B------:R0:W-:Y:S03]  /*d0e0*/  STL.64 [R1+0xb08], R12 ;  /* 0x000b080c01007387 */ /* 0x0001e60000100a00 */
[----:B------:R-:W-:Y:S01]  /*d0f0*/  IMAD.WIDE R6, R3, 0x2, R6 ;  /* 0x0000000203067825 */ /* 0x000fe200078e0206 */
[----:B------:R-:W-:-:S03]  /*d100*/  LOP3.LUT R0, R2, 0x40, RZ, 0x3c, !PT ;  /* 0x0000004002007812 */ /* 0x000fc600078e3cff */
[----:B------:R-:W-:Y:S01]  /*d110*/  IMAD.WIDE R4, R3, 0x2, R4 ;  /* 0x0000000203047825 */ /* 0x000fe200078e0204 */
[----:B------:R0:W-:Y:S04]  /*d120*/  STL.64 [R1+0xb00], R8 ;  /* 0x000b000801007387 */ /* 0x0001e80000100a00 */
[----:B------:R0:W-:Y:S04]  /*d130*/  STL.64 [R1+0xaf8], R6 ;  /* 0x000af80601007387 */ /* 0x0001e80000100a00 */
[----:B------:R0:W-:Y:S04]  /*d140*/  STL.64 [R1+0xaf0], R4 ;  /* 0x000af00401007387 */ /* 0x0001e80000100a00 */
[----:B------:R0:W-:Y:S01]  /*d150*/  STL [R1+0xd20], R0 ;  /* 0x000d200001007387 */ /* 0x0001e20000100800 */
[----:B------:R-:W-:-:S02]  /*d160*/  UMOV UR4, URZ ;  /* 0x0000003f00047c82 */ /* 0x000fc40008000000 */
[----:B------:R-:W-:Y:S02]  /*d170*/  UMOV UR5, URZ ;  /* 0x0000003f00057c82 */ /* 0x000fe40008000000 */
.L_x_35:
[----:B0-----:R-:W2:Y:S04]  /*d180*/  LDL.64 R6, [R1+0x508] ;  /* 0x0005080001067983 */ /* 0x001ea80000100a00 */
[----:B------:R-:W2:Y:S04]  /*d190*/  LDL R0, [R1+0x360] ;  /* 0x0003600001007983 */ /* 0x000ea80000100800 */
[----:B------:R-:W3:Y:S04]  /*d1a0*/  LDL.64 R4, [R1+0x500] ;  /* 0x0005000001047983 */ /* 0x000ee80000100a00 */
[----:B------:R-:W4:Y:S04]  /*d1b0*/  LDL.64 R10, [R1+0xd10] ;  /* 0x000d1000010a7983 */ /* 0x000f280000100a00 */
        /* <DEDUP_REMOVED lines=8> */
[----:B------:R-:W4:Y:S01]  /*d240*/  LDL.64 R20, [R1+0xc90] ;  /* 0x000c900001147983 */ /* 0x000f220000100a00 */
[----:B--2---:R-:W-:-:S04]  /*d250*/  IMAD.WIDE R6, R0, 0x2, R6 ;  /* 0x0000000200067825 */ /* 0x004fc800078e0206 */
[C---:B---3--:R-:W-:Y:S01]  /*d260*/  IMAD.WIDE R4, R0.reuse, 0x2, R4 ;  /* 0x0000000200047825 */ /* 0x048fe200078e0204 */
[----:B------:R0:W2:Y:S04]  /*d270*/  LDG.E.U16 R26, [R6.64] ;  /* 0x00000006061a7981 */ /* 0x0000a8000c1e1500 */
[----:B------:R1:W3:Y:S01]  /*d280*/  LDG.E.U16 R27, [R4.64] ;  /* 0x00000006041b7981 */ /* 0x0002e2000c1e1500 */
[----:B----4-:R-:W-:-:S04]  /*d290*/  IMAD.WIDE R10, R0, 0x2, R10 ;  /* 0x00000002000a7825 */ /* 0x010fc800078e020a */
[C---:B------:R-:W-:Y:S01]  /*d2a0*/  IMAD.WIDE R2, R0.reuse, 0x2, R2 ;  /* 0x0000000200027825 */ /* 0x040fe200078e0202 */
[----:B------:R4:W3:Y:S03]  /*d2b0*/  LDG.E.U16 R29, [R10.64] ;  /* 0x000000060a1d7981 */ /* 0x0008e6000c1e1500 */
[C---:B0-----:R-:W-:Y:S01]  /*d2c0*/  IMAD.WIDE R6, R0.reuse, 0x2, R16 ;  /* 0x0000000200067825 */ /* 0x041fe200078e0210 */
[----:B------:R0:W3:Y:S04]  /*d2d0*/  LDG.E.U16 R28, [R2.64] ;  /* 0x00000006021c7981 */ /* 0x0000e8000c1e1500 */
[----:B------:R-:W3:Y:S01]  /*d2e0*/  LDL.64 R16, [R1+0xc88] ;  /* 0x000c880001107983 */ /* 0x000ee20000100a00 */
[----:B------:R-:W-:-:S04]  /*d2f0*/  IMAD.WIDE R8, R0, 0x2, R8 ;  /* 0x0000000200087825 */ /* 0x000fc800078e0208 */
[----:B-1----:R-:W-:-:S04]  /*d300*/  IMAD.WIDE R4, R0, 0x2, R24 ;  /* 0x0000000200047825 */ /* 0x002fc800078e0218 */
[C---:B0-----:R-:W-:Y:S01]  /*d310*/  IMAD.WIDE R2, R0.reuse, 0x2, R14 ;  /* 0x0000000200027825 */ /* 0x041fe200078e020e */
[----:B------:R0:W3:Y:S03]  /*d320*/  LDG.E.U16 R24, [R4.64] ;  /* 0x0000000604187981 */ /* 0x0000e6000c1e1500 */
[C---:B----4-:R-:W-:Y:S01]  /*d330*/  IMAD.WIDE R10, R0.reuse, 0x2, R22 ;  /* 0x00000002000a7825 */ /* 0x050fe200078e0216 */
[----:B------:R1:W4:Y:S03]  /*d340*/  LDG.E.U16 R25, [R2.64] ;  /* 0x0000000602197981 */ /* 0x000326000c1e1500 */
[----:B0-----:R-:W-:-:S06]  /*d350*/  IMAD.WIDE R4, R0, 0x2, R20 ;  /* 0x0000000200047825 */ /* 0x001fcc00078e0214 */
[----:B------:R-:W4:Y:S04]  /*d360*/  LDG.E.U16 R5, [R4.64] ;  /* 0x0000000604057981 */ /* 0x000f28000c1e1500 */
[----:B--2---:R0:W-:Y:S04]  /*d370*/  STL [R1+0x8c], R26 ;  /* 0x00008c1a01007387 */ /* 0x0041e80000100800 */
[----:B---3--:R2:W-:Y:S04]  /*d380*/  STL [R1+0x88], R27 ;  /* 0x0000881b01007387 */ /* 0x0085e80000100800 */
[----:B------:R-:W3:Y:S04]  /*d390*/  LDL.64 R14, [R1+0xc80] ;  /* 0x000c8000010e7983 */ /* 0x000ee80000100a00 */
[----:B0-----:R0:W4:Y:S04]  /*d3a0*/  LDG.E.U16 R26, [R8.64] ;  /* 0x00000006081a7981 */ /* 0x001128000c1e1500 */
[----:B--2---:R2:W4:Y:S01]  /*d3b0*/  LDG.E.U16 R27, [R6.64] ;  /* 0x00000006061b7981 */ /* 0x004522000c1e1500 */
[----:B-1----:R-:W-:-:S03]  /*d3c0*/  IMAD.WIDE R2, R0, 0x2, R16 ;  /* 0x0000000200027825 */ /* 0x002fc600078e0210 */
[----:B------:R3:W4:Y:S01]  /*d3d0*/  LDG.E.U16 R17, [R10.64] ;  /* 0x000000060a117981 */ /* 0x000722000c1e1500 */
[----:B0-----:R-:W-:-:S03]  /*d3e0*/  IMAD.WIDE R8, R0, 0x2, R18 ;  /* 0x0000000200087825 */ /* 0x001fc600078e0212 */
[----:B------:R-:W-:Y:S01]  /*d3f0*/  STL [R1+0x80], R29 ;  /* 0x0000801d01007387 */ /* 0x000fe20000100800 */
[----:B--2---:R-:W-:-:S03]  /*d400*/  IMAD.WIDE R6, R0, 0x2, R12 ;  /* 0x0000000200067825 */ /* 0x004fc600078e020c */
[----:B------:R0:W-:Y:S04]  /*d410*/  STL [R1+0x84], R28 ;  /* 0x0000841c01007387 */ /* 0x0001e80000100800 */
[----:B------:R-:W2:Y:S04]  /*d420*/  LDG.E.U16 R9, [R8.64] ;  /* 0x0000000608097981 */ /* 0x000ea8000c1e1500 */
[----:B------:R-:W2:Y:S04]  /*d430*/  LDG.E.U16 R7, [R6.64] ;  /* 0x0000000606077981 */ /* 0x000ea8000c1e1500 */
[----:B0-----:R-:W2:Y:S04]  /*d440*/  LDL.64 R28, [R1+0xc78] ;  /* 0x000c7800011c7983 */ /* 0x001ea80000100a00 */
[----:B------:R-:W2:Y:S04]  /*d450*/  LDL.64 R22, [R1+0xc70] ;  /* 0x000c700001167983 */ /* 0x000ea80000100a00 */
[----:B------:R-:W2:Y:S04]  /*d460*/  LDL.64 R18, [R1+0xc68] ;  /* 0x000c680001127983 */ /* 0x000ea80000100a00 */
[----:B------:R-:W2:Y:S04]  /*d470*/  LDG.E.U16 R3, [R2.64] ;  /* 0x0000000602037981 */ /* 0x000ea8000c1e1500 */
[----:B------:R-:W2:Y:S01]  /*d480*/  LDL.64 R12, [R1+0xc60] ;  /* 0x000c6000010c7983 */ /* 0x000ea20000100a00 */
[----:B---3--:R-:W-:-:S06]  /*d490*/  IMAD.WIDE R10, R0, 0x2, R14 ;  /* 0x00000002000a7825 */ /* 0x008fcc00078e020e */
[----:B------:R-:W3:Y:S04]  /*d4a0*/  LDG.E.U16 R11, [R10.64] ;  /* 0x000000060a0b7981 */ /* 0x000ee8000c1e1500 */
[----:B----4-:R-:W-:Y:S04]  /*d4b0*/  STL [R1+0x78], R27 ;  /* 0x0000781b01007387 */ /* 0x010fe80000100800 */
[----:B------:R0:W-:Y:S04]  /*d4c0*/  STL [R1+0x7c], R26 ;  /* 0x00007c1a01007387 */ /* 0x0001e80000100800 */
[----:B0-----:R-:W4:Y:S04]  /*d4d0*/  LDL.64 R26, [R1+0xc58] ;  /* 0x000c5800011a7983 */ /* 0x001f280000100a00 */
[----:B------:R-:W-:Y:S04]  /*d4e0*/  STL [R1+0x70], R25 ;  /* 0x0000701901007387 */ /* 0x000fe80000100800 */
[----:B------:R0:W-:Y:S04]  /*d4f0*/  STL [R1+0x74], R24 ;  /* 0x0000741801007387 */ /* 0x0001e80000100800 */
[----:B------:R-:W4:Y:S04]  /*d500*/  LDL.64 R20, [R1+0xc48] ;  /* 0x000c480001147983 */ /* 0x000f280000100a00 */
[----:B0-----:R-:W4:Y:S04]  /*d510*/  LDL.64 R24, [R1+0xc50] ;  /* 0x000c500001187983 */ /* 0x001f280000100a00 */
[----:B------:R0:W-:Y:S04]  /*d520*/  STL [R1+0x6c], R17 ;  /* 0x00006c1101007387 */ /* 0x0001e80000100800 */
[----:B------:R-:W4:Y:S04]  /*d530*/  LDL.64 R14, [R1+0xc38] ;  /* 0x000c3800010e7983 */ /* 0x000f280000100a00 */
[----:B0-----:R-:W4:Y:S04]  /*d540*/  LDL.64 R16, [R1+0xc40] ;  /* 0x000c400001107983 */ /* 0x001f280000100a00 */
[----:B--2---:R0:W-:Y:S04]  /*d550*/  STL [R1+0x68], R9 ;  /* 0x0000680901007387 */ /* 0x0041e80000100800 */
[----:B------:R1:W-:Y:S01]  /*d560*/  STL [R1+0x64], R7 ;  /* 0x0000640701007387 */ /* 0x0003e20000100800 */
[----:B0-----:R-:W-:-:S04]  /*d570*/  IMAD.WIDE R8, R0, 0x2, R28 ;  /* 0x0000000200087825 */ /* 0x001fc800078e021c */
[C---:B-1----:R-:W-:Y:S02]  /*d580*/  IMAD.WIDE R6, R0.reuse, 0x2, R22 ;  /* 0x0000000200067825 */ /* 0x042fe400078e0216 */
[----:B------:R-:W2:Y:S04]  /*d590*/  LDG.E.U16 R9, [R8.64] ;  /* 0x0000000608097981 */ /* 0x000ea8000c1e1500 */
[----:B------:R-:W2:Y:S04]  /*d5a0*/  LDG.E.U16 R7, [R6.64] ;  /* 0x0000000606077981 */ /* 0x000ea8000c1e1500 */
[----:B------:R0:W-:Y:S04]  /*d5b0*/  STL [R1+0x60], R5 ;  /* 0x0000600501007387 */ /* 0x0001e80000100800 */
[----:B------:R1:W-:Y:S04]  /*d5c0*/  STL [R1+0x5c], R3 ;  /* 0x00005c0301007387 */ /* 0x0003e80000100800 */
[----:B------:R-:W2:Y:S01]  /*d5d0*/  LDL.64 R22, [R1+0xc28] ;  /* 0x000c280001167983 */ /* 0x000ea20000100a00 */
[----:B0-----:R-:W-:-:S03]  /*d5e0*/  IMAD.WIDE R4, R0, 0x2, R18 ;  /* 0x0000000200047825 */ /* 0x001fc600078e0212 */
[----:B------:R-:W2:Y:S01]  /*d5f0*/  LDL.64 R18, [R1+0xc20] ;  /* 0x000c200001127983 */ /* 0x000ea20000100a00 */
[----:B-1----:R-:W-:-:S03]  /*d600*/  IMAD.WIDE R2, R0, 0x2, R12 ;  /* 0x0000000200027825 */ /* 0x002fc600078e020c */
[----:B------:R0:W2:Y:S04]  /*d610*/  LDG.E.U16 R29, [R4.64] ;  /* 0x00000006041d7981 */ /* 0x0000a8000c1e1500 */
[----:B------:R-:W2:Y:S04]  /*d620*/  LDL.64 R12, [R1+0xc30] ;  /* 0x000c3000010c7983 */ /* 0x000ea80000100a00 */
[----:B------:R1:W2:Y:S04]  /*d630*/  LDG.E.U16 R28, [R2.64] ;  /* 0x00000006021c7981 */ /* 0x0002a8000c1e1500 */
[----:B---3--:R4:W-:Y:S02]  /*d640*/  STL [R1+0x58], R11 ;  /* 0x0000580b01007387 */ /* 0x0089e40000100800 */
[----:B----4-:R-:W-:-:S06]  /*d650*/  IMAD.WIDE R10, R0, 0x2, R26 ;  /* 0x00000002000a7825 */ /* 0x010fcc00078e021a */
[----:B------:R3:W4:Y:S01]  /*d660*/  LDG.E.U16 R10, [R10.64] ;  /* 0x000000060a0a7981 */ /* 0x000722000c1e1500 */
[----:B0-----:R-:W-:-:S03]  /*d670*/  IMAD.WIDE R4, R0, 0x2, R16 ;  /* 0x0000000200047825 */ /* 0x001fc600078e0210 */
[----:B--2---:R0:W-:Y:S04]  /*d680*/  STL [R1+0x54], R9 ;  /* 0x0000540901007387 */ /* 0x0041e80000100800 */
[----:B------:R2:W-:Y:S04]  /*d690*/  STL [R1+0x50], R7 ;  /* 0x0000500701007387 */ /* 0x0005e80000100800 */
[----:B------:R-:W4:Y:S01]  /*d6a0*/  LDL.64 R16, [R1+0xc10] ;  /* 0x000c100001107983 */ /* 0x000f220000100a00 */
[----:B0-----:R-:W-:-:S03]  /*d6b0*/  IMAD.WIDE R8, R0, 0x2, R24 ;  /* 0x0000000200087825 */ /* 0x001fc600078e0218 */
[----:B------:R0:W4:Y:S01]  /*d6c0*/  LDG.E.U16 R24, [R4.64] ;  /* 0x0000000604187981 */ /* 0x000122000c1e1500 */
[----:B--2---:R-:W-:-:S03]  /*d6d0*/  IMAD.WIDE R6, R0, 0x2, R20 ;  /* 0x0000000200067825 */ /* 0x004fc600078e0214 */
[----:B---3--:R2:W3:Y:S04]  /*d6e0*/  LDG.E.U16 R11, [R8.64] ;  /* 0x00000006080b7981 */ /* 0x0084e8000c1e1500 */
[----:B------:R0:W3:Y:S04]  /*d6f0*/  LDG.E.U16 R25, [R6.64] ;  /* 0x0000000606197981 */ /* 0x0000e8000c1e1500 */
[----:B------:R-:W3:Y:S01]  /*d700*/  LDL.64 R20, [R1+0xc18] ;  /* 0x000c180001147983 */ /* 0x000ee20000100a00 */
[----:B-1----:R-:W-:-:S03]  /*d710*/  IMAD.WIDE R2, R0, 0x2, R14 ;  /* 0x0000000200027825 */ /* 0x002fc600078e020e */
[----:B------:R-:W3:Y:S01]  /*d720*/  LDL.64 R14, [R1+0xc08] ;  /* 0x000c0800010e7983 */ /* 0x000ee20000100a00 */
[----:B0-----:R-:W-:-:S03]  /*d730*/  IMAD.WIDE R6, R0, 0x2, R12 ;  /* 0x0000000200067825 */ /* 0x001fc600078e020c */
[----:B------:R0:W-:Y:S04]  /*d740*/  STL [R1+0x4c], R29 ;  /* 0x00004c1d01007387 */ /* 0x0001e80000100800 */
[----:B------:R-:W3:Y:S04]  /*d750*/  LDL.64 R12, [R1+0xc00] ;  /* 0x000c0000010c7983 */ /* 0x000ee80000100a00 */
[----:B------:R1:W-:Y:S04]  /*d760*/  STL [R1+0x48], R28 ;  /* 0x0000481c01007387 */ /* 0x0003e80000100800 */
[----:B0-----:R0:W3:Y:S04]  /*d770*/  LDG.E.U16 R29, [R2.64] ;  /* 0x00000006021d7981 */ /* 0x0010e8000c1e1500 */
[----:B--2---:R-:W2:Y:S01]  /*d780*/  LDL.64 R8, [R1+0xbf0] ;  /* 0x000bf00001087983 */ /* 0x004ea20000100a00 */
[----:B------:R-:W-:-:S03]  /*d790*/  IMAD.WIDE R4, R0, 0x2, R22 ;  /* 0x0000000200047825 */ /* 0x000fc600078e0216 */
[----:B-1----:R1:W2:Y:S01]  /*d7a0*/  LDG.E.U16 R28, [R6.64] ;  /* 0x00000006061c7981 */ /* 0x0022a2000c1e1500 */
[----:B0-----:R-:W-:-:S03]  /*d7b0*/  IMAD.WIDE R2, R0, 0x2, R18 ;  /* 0x0000000200027825 */ /* 0x001fc600078e0212 */
[----:B------:R-:W2:Y:S04]  /*d7c0*/  LDL.64 R18, [R1+0xbf8] ;  /* 0x000bf80001127983 */ /* 0x000ea80000100a00 */
[----:B------:R4:W2:Y:S04]  /*d7d0*/  LDG.E.U16 R26, [R2.64] ;  /* 0x00000006021a7981 */ /* 0x0008a8000c1e1500 */
[----:B------:R0:W2:Y:S01]  /*d7e0*/  LDG.E.U16 R27, [R4.64] ;  /* 0x00000006041b7981 */ /* 0x0000a2000c1e1500 */
[----:B----4-:R-:W-:-:S03]  /*d7f0*/  IMAD.WIDE R2, R0, 0x2, R16 ;  /* 0x0000000200027825 */ /* 0x010fc600078e0210 */
[----:B---3--:R-:W-:Y:S04]  /*d800*/  STL [R1+0x40], R11 ;  /* 0x0000400b01007387 */ /* 0x008fe80000100800 */
[----:B------:R3:W-:Y:S01]  /*d810*/  STL [R1+0x44], R10 ;  /* 0x0000440a01007387 */ /* 0x0007e20000100800 */
[----:B0-----:R-:W-:-:S03]  /*d820*/  IMAD.WIDE R4, R0, 0x2, R20 ;  /* 0x0000000200047825 */ /* 0x001fc600078e0214 */
[----:B---3--:R-:W3:Y:S04]  /*d830*/  LDL.64 R10, [R1+0xbe8] ;  /* 0x000be800010a7983 */ /* 0x008ee80000100a00 */
[----:B------:R0:W-:Y:S04]  /*d840*/  STL [R1+0x3c], R25 ;  /* 0x00003c1901007387 */ /* 0x0001e80000100800 */
[----:B------:R4:W-:Y:S04]  /*d850*/  STL [R1+0x38], R24 ;  /* 0x0000381801007387 */ /* 0x0009e80000100800 */
[----:B------:R-:W3:Y:S04]  /*d860*/  LDL.64 R16, [R1+0xbe0] ;  /* 0x000be00001107983 */ /* 0x000ee80000100a00 */
[----:B0-----:R0:W3:Y:S04]  /*d870*/  LDG.E.U16 R25, [R4.64] ;  /* 0x0000000604197981 */ /* 0x0010e8000c1e1500 */
[----:B----4-:R4:W3:Y:S04]  /*d880*/  LDG.E.U16 R24, [R2.64] ;  /* 0x0000000602187981 */ /* 0x0108e8000c1e1500 */
[----:B-1----:R-:W3:Y:S04]  /*d890*/  LDL.64 R6, [R1+0xbc0] ;  /* 0x000bc00001067983 */ /* 0x002ee80000100a00 */
[----:B0-----:R-:W3:Y:S01]  /*d8a0*/  LDL.64 R4, [R1+0xbd8] ;  /* 0x000bd80001047983 */ /* 0x001ee20000100a00 */
[----:B----4-:R-:W-:-:S03]  /*d8b0*/  IMAD.WIDE R2, R0, 0x2, R14 ;  /* 0x0000000200027825 */ /* 0x010fc600078e020e */
[----:B------:R-:W4:Y:S04]  /*d8c0*/  LDL.64 R14, [R1+0xbd0] ;  /* 0x000bd000010e7983 */ /* 0x000f280000100a00 */
[----:B------:R0:W4:Y:S02]  /*d8d0*/  LDG.E.U16 R23, [R2.64] ;  /* 0x0000000602177981 */ /* 0x000124000c1e1500 */
[C---:B0-----:R-:W-:Y:S02]  /*d8e0*/  IMAD.WIDE R2, R0.reuse, 0x2, R12 ;  /* 0x0000000200027825 */ /* 0x041fe400078e020c */
[----:B------:R-:W4:Y:S04]  /*d8f0*/  LDL.64 R12, [R1+0xbc8] ;  /* 0x000bc800010c7983 */ /* 0x000f280000100a00 */
[----:B------:R2:W4:Y:S02]  /*d900*/  LDG.E.U16 R22, [R2.64] ;  /* 0x0000000602167981 */ /* 0x000524000c1e1500 */
[----:B--2---:R-:W-:-:S05]  /*d910*/  IMAD.WIDE R2, R0, 0x2, R18 ;  /* 0x0000000200027825 */ /* 0x004fca00078e0212 */
[----:B------:R0:W2:Y:S02]  /*d920*/  LDG.E.U16 R21, [R2.64] ;  /* 0x0000000602157981 */ /* 0x0000a4000c1e1500 */
[C---:B0-----:R-:W-:Y:S02]  /*d930*/  IMAD.WIDE R2, R0.reuse, 0x2, R8 ;  /* 0x0000000200027825 */ /* 0x041fe400078e0208 */
[----:B------:R-:W2:Y:S04]  /*d940*/  LDL.64 R8, [R1+0xbb8] ;  /* 0x000bb80001087983 */ /* 0x000ea80000100a00 */
[----:B------:R3:W2:Y:S04]  /*d950*/  LDG.E.U16 R20, [R2.64] ;  /* 0x0000000602147981 */ /* 0x0006a8000c1e1500 */
[----:B------:R0:W-:Y:S01]  /*d960*/  STL [R1+0x34], R29 ;  /* 0x0000341d01007387 */ /* 0x0001e20000100800 */
[----:B---3--:R-:W-:-:S03]  /*d970*/  IMAD.WIDE R2, R0, 0x2, R10 ;  /* 0x0000000200027825 */ /* 0x008fc600078e020a */
[----:B------:R-:W3:Y:S04]  /*d980*/  LDL.64 R10, [R1+0xbb0] ;  /* 0x000bb000010a7983 */ /* 0x000ee80000100a00 */
[----:B------:R1:W2:Y:S02]  /*d990*/  LDG.E.U16 R18, [R2.64] ;  /* 0x0000000602127981 */ /* 0x0002a4000c1e1500 */
[----:B-1----:R-:W-:-:S05]  /*d9a0*/  IMAD.WIDE R2, R0, 0x2, R16 ;  /* 0x0000000200027825 */ /* 0x002fca00078e0210 */
[----:B------:R1:W2:Y:S02]  /*d9b0*/  LDG.E.U16 R16, [R2.64] ;  /* 0x0000000602107981 */ /* 0x0002a4000c1e1500 */
[C---:B-1----:R-:W-:Y:S02]  /*d9c0*/  IMAD.WIDE R2, R0.reuse, 0x2, R4 ;  /* 0x0000000200027825 */ /* 0x042fe400078e0204 */
[----:B------:R-:W2:Y:S04]  /*d9d0*/  LDL.64 R4, [R1+0xba8] ;  /* 0x000ba80001047983 */ /* 0x000ea80000100a00 */
[----:B------:R4:W2:Y:S02]  /*d9e0*/  LDG.E.U16 R19, [R2.64] ;  /* 0x0000000602137981 */ /* 0x0008a4000c1e1500 */
[----:B----4-:R-:W-:-:S05]  /*d9f0*/  IMAD.WIDE R2, R0, 0x2, R14 ;  /* 0x0000000200027825 */ /* 0x010fca00078e020e */
[----:B------:R1:W4:Y:S02]  /*da00*/  LDG.E.U16 R17, [R2.64] ;  /* 0x0000000602117981 */ /* 0x000324000c1e1500 */
[----:B-1----:R-:W-:-:S05]  /*da10*/  IMAD.WIDE R2, R0, 0x2, R12 ;  /* 0x0000000200027825 */ /* 0x002fca00078e020c */
[----:B0-----:R-:W2:Y:S04]  /*da20*/  LDG.E.U16 R29, [R2.64] ;  /* 0x00000006021d7981 */ /* 0x001ea8000c1e1500 */
[----:B------:R-:W-:Y:S04]  /*da30*/  STL [R1+0x30], R28 ;  /* 0x0000301c01007387 */ /* 0x000fe80000100800 */
[----:B------:R-:W-:Y:S04]  /*da40*/  STL [R1+0x2c], R27 ;  /* 0x00002c1b01007387 */ /* 0x000fe80000100800 */
[----:B------:R-:W-:Y:S04]  /*da50*/  STL [R1+0x28], R26 ;  /* 0x0000281a01007387 */ /* 0x000fe80000100800 */
[----:B--2---:R0:W-:Y:S02]  /*da60*/  STL [R1+0x19ac], R29 ;  /* 0x0019ac1d01007387 */ /* 0x0041e40000100800 */
[----:B0-----:R-:W-:-:S05]  /*da70*/  MOV R29, R0 ;  /* 0x00000000001d7202 */ /* 0x001fca0000000f00 */
[----:B------:R-:W-:-:S05]  /*da80*/  IMAD.WIDE R2, R29, 0x2, R6 ;  /* 0x000000021d027825 */ /* 0x000fca00078e0206 */
[----:B------:R0:W2:Y:S02]  /*da90*/  LDG.E.U16 R28, [R2.64] ;  /* 0x00000006021c7981 */ /* 0x0000a4000c1e1500 */
[----:B0-----:R-:W-:-:S05]  /*daa0*/  IMAD.WIDE R2, R29, 0x2, R8 ;  /* 0x000000021d027825 */ /* 0x001fca00078e0208 */
[----:B------:R3:W4:Y:S04]  /*dab0*/  LDG.E.U16 R27, [R2.64] ;  /* 0x00000006021b7981 */ /* 0x000728000c1e1500 */
[----:B------:R-:W-:Y:S04]  /*dac0*/  STL [R1+0x24], R25 ;  /* 0x0000241901007387 */ /* 0x000fe80000100800 */
[----:B------:R-:W4:Y:S01]  /*dad0*/  LDL.64 R6, [R1+0xba0] ;  /* 0x000ba00001067983 */ /* 0x000f220000100a00 */
[----:B---3--:R-:W-:-:S03]  /*dae0*/  IMAD.WIDE R2, R29, 0x2, R10 ;  /* 0x000000021d027825 */ /* 0x008fc600078e020a */
[----:B------:R-:W-:Y:S04]  /*daf0*/  STL [R1+0x20], R24 ;  /* 0x0000201801007387 */ /* 0x000fe80000100800 */
[----:B--2---:R-:W-:Y:S04]  /*db00*/  STL [R1+0x19b0], R28 ;  /* 0x0019b01c01007387 */ /* 0x004fe80000100800 */
[----:B------:R-:W2:Y:S04]  /*db10*/  LDL.64 R14, [R1+0xb98] ;  /* 0x000b9800010e7983 */ /* 0x000ea80000100a00 */
[----:B------:R-:W-:Y:S04]  /*db20*/  STL [R1+0x1c], R23 ;  /* 0x00001c1701007387 */ /* 0x000fe80000100800 */
[----:B------:R-:W3:Y:S04]  /*db30*/  LDL.64 R8, [R1+0xb90] ;  /* 0x000b900001087983 */ /* 0x000ee80000100a00 */
[----:B----4-:R-:W-:Y:S04]  /*db40*/  STL [R1+0x19b4], R27 ;  /* 0x0019b41b01007387 */ /* 0x010fe80000100800 */
[----:B------:R0:W-:Y:S04]  /*db50*/  STL [R1+0x18], R22 ;  /* 0x0000181601007387 */ /* 0x0001e80000100800 */
[----:B------:R-:W4:Y:S04]  /*db60*/  LDL.64 R12, [R1+0xb88] ;  /* 0x000b8800010c7983 */ /* 0x000f280000100a00 */
[----:B0-----:R0:W2:Y:S02]  /*db70*/  LDG.E.U16 R22, [R2.64] ;  /* 0x0000000602167981 */ /* 0x0010a4000c1e1500 */
[----:B0-----:R-:W-:-:S02]  /*db80*/  IMAD.WIDE R2, R29, 0x2, R4 ;  /* 0x000000021d027825 */ /* 0x001fc400078e0204 */
[----:B--2---:R-:W-:Y:S04]  /*db90*/  STL [R1+0x19b8], R22 ;  /* 0x0019b81601007387 */ /* 0x004fe80000100800 */
[----:B------:R-:W-:Y:S04]  /*dba0*/  STL [R1+0x14], R21 ;  /* 0x0000141501007387 */ /* 0x000fe80000100800 */
[----:B------:R-:W2:Y:S04]  /*dbb0*/  LDL.64 R4, [R1+0xb80] ;  /* 0x000b800001047983 */ /* 0x000ea80000100a00 */
[----:B------:R-:W2:Y:S04]  /*dbc0*/  LDL.64 R10, [R1+0xb78] ;  /* 0x000b7800010a7983 */ /* 0x000ea80000100a00 */
[----:B------:R0:W-:Y:S04]  /*dbd0*/  STL [R1+0x10], R20 ;  /* 0x0000101401007387 */ /* 0x0001e80000100800 */
[----:B0-----:R0:W2:Y:S02]  /*dbe0*/  LDG.E.U16 R20, [R2.64] ;  /* 0x0000000602147981 */ /* 0x0010a4000c1e1500 */
[----:B0-----:R-:W-:-:S02]  /*dbf0*/  IMAD.WIDE R2, R29, 0x2, R6 ;  /* 0x000000021d027825 */ /* 0x001fc400078e0206 */
[----:B--2---:R-:W-:Y:S04]  /*dc00*/  STL [R1+0x199c], R20 ;  /* 0x00199c1401007387 */ /* 0x004fe80000100800 */
[----:B------:R0:W-:Y:S04]  /*dc10*/  STL [R1+0xc], R18 ;  /* 0x00000c1201007387 */ /* 0x0001e80000100800 */
[----:B------:R-:W2:Y:S04]  /*dc20*/  LDL.64 R6, [R1+0xb70] ;  /* 0x000b700001067983 */ /* 0x000ea80000100a00 */
[----:B0-----:R0:W2:Y:S04]  /*dc30*/  LDG.E.U16 R18, [R2.64] ;  /* 0x0000000602127981 */ /* 0x0010a8000c1e1500 */
[----:B------:R1:W-:Y:S01]  /*dc40*/  STL [R1+0x8], R16 ;  /* 0x0000081001007387 */ /* 0x0003e20000100800 */
[----:B0-----:R-:W-:-:S05]  /*dc50*/  IMAD.WIDE R2, R29, 0x2, R14 ;  /* 0x000000021d027825 */ /* 0x001fca00078e020e */
[----:B-1----:R3:W2:Y:S01]  /*dc60*/  LDG.E.U16 R16, [R2.64] ;  /* 0x0000000602107981 */ /* 0x0026a2000c1e1500 */
[----:B------:R-:W-:-:S04]  /*dc70*/  IMAD.WIDE R4, R29, 0x2, R4 ;  /* 0x000000021d047825 */ /* 0x000fc800078e0204 */
[----:B---3--:R-:W-:-:S05]  /*dc80*/  IMAD.WIDE R2, R29, 0x2, R8 ;  /* 0x000000021d027825 */ /* 0x008fca00078e0208 */
[----:B------:R4:W3:Y:S02]  /*dc90*/  LDG.E.U16 R0, [R2.64] ;  /* 0x0000000602007981 */ /* 0x0008e4000c1e1500 */
[----:B----4-:R-:W-:-:S06]  /*dca0*/  IMAD.WIDE R2, R29, 0x2, R12 ;  /* 0x000000021d027825 */ /* 0x010fcc00078e020c */
[----:B------:R0:W4:Y:S04]  /*dcb0*/  LDG.E.U16 R2, [R2.64] ;  /* 0x0000000602027981 */ /* 0x000128000c1e1500 */
[----:B0-----:R0:W4:Y:S02]  /*dcc0*/  LDG.E.U16 R3, [R4.64] ;  /* 0x0000000604037981 */ /* 0x001124000c1e1500 */
[----:B0-----:R-:W-:-:S06]  /*dcd0*/  IMAD.WIDE R4, R29, 0x2, R10 ;  /* 0x000000021d047825 */ /* 0x001fcc00078e020a */
[----:B------:R0:W4:Y:S04]  /*dce0*/  LDG.E.U16 R4, [R4.64] ;  /* 0x0000000604047981 */ /* 0x000128000c1e1500 */
[----:B--2---:R-:W-:Y:S04]  /*dcf0*/  STL [R1+0x19a0], R18 ;  /* 0x0019a01201007387 */ /* 0x004fe80000100800 */
[----:B------:R-:W-:Y:S04]  /*dd00*/  STL [R1+0x4], R19 ;  /* 0x0000041301007387 */ /* 0x000fe80000100800 */
[----:B------:R-:W-:Y:S04]  /*dd10*/  STL [R1+0x1998], R16 ;  /* 0x0019981001007387 */ /* 0x000fe80000100800 */
[----:B------:R1:W-:Y:S04]  /*dd20*/  STL [R1], R17 ;  /* 0x0000001101007387 */ /* 0x0003e80000100800 */
[----:B------:R-:W2:Y:S04]  /*dd30*/  LDL.64 R8, [R1+0xb60] ;  /* 0x000b600001087983 */ /* 0x000ea80000100a00 */
[----:B-1----:R-:W2:Y:S04]  /*dd40*/  LDL.64 R16, [R1+0xb68] ;  /* 0x000b680001107983 */ /* 0x002ea80000100a00 */
[----:B---3--:R-:W-:Y:S04]  /*dd50*/  STL [R1+0x19a4], R0 ;  /* 0x0019a40001007387 */ /* 0x008fe80000100800 */
[----:B------:R-:W3:Y:S01]  /*dd60*/  LDL.64 R14, [R1+0xb58] ;  /* 0x000b5800010e7983 */ /* 0x000ee20000100a00 */
[----:B------:R-:W-:-:S05]  /*dd70*/  IMAD.WIDE R6, R29, 0x2, R6 ;  /* 0x000000021d067825 */ /* 0x000fca00078e0206 */
[----:B0-----:R2:W3:Y:S04]  /*dd80*/  LDG.E.U16 R5, [R6.64] ;  /* 0x0000000606057981 */ /* 0x0014e8000c1e1500 */
[----:B----4-:R-:W-:Y:S04]  /*dd90*/  STL [R1+0x19a8], R2 ;  /* 0x0019a80201007387 */ /* 0x010fe80000100800 */
[----:B------:R0:W-:Y:S04]  /*dda0*/  STL [R1+0x19bc], R3 ;  /* 0x0019bc0301007387 */ /* 0x0001e80000100800 */
[----:B------:R-:W4:Y:S04]  /*ddb0*/  LDL.64 R10, [R1+0xb50] ;  /* 0x000b5000010a7983 */ /* 0x000f280000100a00 */
[----:B------:R-:W-:Y:S04]  /*ddc0*/  STL [R1+0x19c0], R4 ;  /* 0x0019c00401007387 */ /* 0x000fe80000100800 */
[----:B------:R-:W4:Y:S04]  /*ddd0*/  LDL.64 R18, [R1+0xb48] ;  /* 0x000b480001127983 */ /* 0x000f280000100a00 */
[----:B------:R-:W4:Y:S01]  /*dde0*/  LDL.64 R12, [R1+0xb40] ;  /* 0x000b4000010c7983 */ /* 0x000f220000100a00 */
[----:B--2---:R-:W-:-:S06]  /*ddf0*/  IMAD.WIDE R6, R29, 0x2, R16 ;  /* 0x000000021d067825 */ /* 0x004fcc00078e0210 */
[----:B------:R1:W2:Y:S01]  /*de00*/  LDG.E.U16 R6, [R6.64] ;  /* 0x0000000606067981 */ /* 0x0002a2000c1e1500 */
[----:B------:R-:W-:-:S05]  /*de10*/  IMAD.WIDE R8, R29, 0x2, R8 ;  /* 0x000000021d087825 */ /* 0x000fca00078e0208 */
[----:B-1----:R3:W2:Y:S02]  /*de20*/  LDG.E.U16 R7, [R8.64] ;  /* 0x0000000608077981 */ /* 0x0026a4000c1e1500 */
[----:B---3--:R-:W-:-:S04]  /*de30*/  IMAD.WIDE R8, R29, 0x2, R14 ;  /* 0x000000021d087825 */ /* 0x008fc800078e020e */
[C---:B----4-:R-:W-:Y:S02]  /*de40*/  IMAD.WIDE R10, R29.reuse, 0x2, R10 ;  /* 0x000000021d0a7825 */ /* 0x050fe400078e020a */
[----:B------:R1:W3:Y:S04]  /*de50*/  LDG.E.U16 R8, [R8.64] ;  /* 0x0000000608087981 */ /* 0x0002e8000c1e1500 */
[----:B-1----:R1:W4:Y:S04]  /*de60*/  LDG.E.U16 R9, [R10.64] ;  /* 0x000000060a097981 */ /* 0x002328000c1e1500 */
[----:B------:R-:W-:Y:S01]  /*de70*/  STL [R1+0x19c4], R5 ;  /* 0x0019c40501007387 */ /* 0x000fe20000100800 */
[----:B-1----:R-:W-:-:S04]  /*de80*/  IMAD.WIDE R10, R29, 0x2, R18 ;  /* 0x000000021d0a7825 */ /* 0x002fc800078e0212 */
[C---:B------:R-:W-:Y:S02]  /*de90*/  IMAD.WIDE R12, R29.reuse, 0x2, R12 ;  /* 0x000000021d0c7825 */ /* 0x040fe400078e020c */
[----:B------:R1:W4:Y:S04]  /*dea0*/  LDG.E.U16 R10, [R10.64] ;  /* 0x000000060a0a7981 */ /* 0x000328000c1e1500 */
[----:B-1----:R-:W4:Y:S04]  /*deb0*/  LDG.E.U16 R11, [R12.64] ;  /* 0x000000060c0b7981 */ /* 0x002f28000c1e1500 */
[----:B--2---:R-:W-:Y:S04]  /*dec0*/  STL [R1+0x19c8], R6 ;  /* 0x0019c80601007387 */ /* 0x004fe80000100800 */
[----:B0-----:R-:W2:Y:S04]  /*ded0*/  LDL.64 R2, [R1+0xb38] ;  /* 0x000b380001027983 */ /* 0x001ea80000100a00 */
[----:B------:R0:W-:Y:S04]  /*dee0*/  STL [R1+0x19cc], R7 ;  /* 0x0019cc0701007387 */ /* 0x0001e80000100800 */
[----:B------:R-:W2:Y:S04]  /*def0*/  LDL.64 R14, [R1+0xb30] ;  /* 0x000b3000010e7983 */ /* 0x000ea80000100a00 */
[----:B------:R-:W2:Y:S04]  /*df00*/  LDL.64 R16, [R1+0xb28] ;  /* 0x000b280001107983 */ /* 0x000ea80000100a00 */
[----:B---3--:R-:W-:Y:S04]  /*df10*/  STL [R1+0x19d0], R8 ;  /* 0x0019d00801007387 */ /* 0x008fe80000100800 */
[----:B0-----:R-:W3:Y:S04]  /*df20*/  LDL.64 R6, [R1+0xb20] ;  /* 0x000b200001067983 */ /* 0x001ee80000100a00 */
[----:B----4-:R0:W-:Y:S04]  /*df30*/  STL [R1+0x19d4], R9 ;  /* 0x0019d40901007387 */ /* 0x0101e80000100800 */
[----:B------:R-:W4:Y:S04]  /*df40*/  LDL.64 R20, [R1+0xb18] ;  /* 0x000b180001147983 */ /* 0x000f280000100a00 */
[----:B------:R-:W3:Y:S04]  /*df50*/  LDL.64 R4, [R1+0xb10] ;  /* 0x000b100001047983 */ /* 0x000ee80000100a00 */
[----:B------:R1:W-:Y:S01]  /*df60*/  STL.64 [R1+0x19d8], R10 ;  /* 0x0019d80a01007387 */ /* 0x0003e20000100a00 */
[----:B--2---:R-:W-:-:S03]  /*df70*/  IMAD.WIDE R12, R29, 0x2, R2 ;  /* 0x000000021d0c7825 */ /* 0x004fc600078e0202 */
[----:B------:R-:W2:Y:S04]  /*df80*/  LDL.64 R2, [R1+0xb08] ;  /* 0x000b080001027983 */ /* 0x000ea80000100a00 */
[----:B------:R1:W2:Y:S01]  /*df90*/  LDG.E.U16 R12, [R12.64] ;  /* 0x000000060c0c7981 */ /* 0x0002a2000c1e1500 */
[----:B------:R-:W-:-:S03]  /*dfa0*/  IMAD.WIDE R14, R29, 0x2, R14 ;  /* 0x000000021d0e7825 */ /* 0x000fc600078e020e */
[----:B0-----:R-:W2:Y:S04]  /*dfb0*/  LDL.LU R9, [R1+0x8c] ;  /* 0x00008c0001097983 */ /* 0x001ea80000300800 */
[----:B-1----:R0:W2:Y:S02]  /*dfc0*/  LDG.E.U16 R13, [R14.64] ;  /* 0x000000060e0d7981 */ /* 0x0020a4000c1e1500 */
[C---:B0-----:R-:W-:Y:S02]  /*dfd0*/  IMAD.WIDE R14, R29.reuse, 0x2, R16 ;  /* 0x000000021d0e7825 */ /* 0x041fe400078e0210 */
[----:B------:R-:W2:Y:S04]  /*dfe0*/  LDL.LU R16, [R1+0x88] ;  /* 0x0000880001107983 */ /* 0x000ea80000300800 */
[----:B------:R3:W2:Y:S04]  /*dff0*/  LDG.E.U16 R17, [R14.64] ;  /* 0x000000060e117981 */ /* 0x0006a8000c1e1500 */
[----:B------:R-:W2:Y:S01]  /*e000*/  LDL.LU R8, [R1+0x4c] ;  /* 0x00004c0001087983 */ /* 0x000ea20000300800 */
[----:B---3--:R-:W-:-:S03]  /*e010*/  IMAD.WIDE R14, R29, 0x2, R6 ;  /* 0x000000021d0e7825 */ /* 0x008fc600078e0206 */
[----:B------:R-:W3:Y:S04]  /*e020*/  LDL.LU R7, [R1+0x48] ;  /* 0x0000480001077983 */ /* 0x000ee80000300800 */
[----:B------:R4:W3:Y:S04]  /*e030*/  LDG.E.U16 R19, [R14.64] ;  /* 0x000000060e137981 */ /* 0x0008e8000c1e1500 */
[----:B------:R-:W3:Y:S04]  /*e040*/  LDL.LU R6, [R1+0xc] ;  /* 0x00000c0001067983 */ /* 0x000ee80000300800 */
[----:B------:R-:W3:Y:S01]  /*e050*/  LDL.64 R10, [R1+0xaf0] ;  /* 0x000af000010a7983 */ /* 0x000ee20000100a00 */
[----:B----4-:R-:W-:-:S05]  /*e060*/  IMAD.WIDE R14, R29, 0x2, R20 ;  /* 0x000000021d0e7825 */ /* 0x010fca00078e0214 */
[----:B------:R0:W4:Y:S02]  /*e070*/  LDG.E.U16 R21, [R14.64] ;  /* 0x000000060e157981 */ /* 0x000124000c1e1500 */
[C---:B0-----:R-:W-:Y:S02]  /*e080*/  IMAD.WIDE R14, R29.reuse, 0x2, R4 ;  /* 0x000000021d0e7825 */ /* 0x041fe400078e0204 */
[----:B------:R-:W3:Y:S04]  /*e090*/  LDL.LU R5, [R1+0x84] ;  /* 0x0000840001057983 */ /* 0x000ee80000300800 */
[----:B------:R2:W3:Y:S04]  /*e0a0*/  LDG.E.U16 R23, [R14.64] ;  /* 0x000000060e177981 */ /* 0x0004e8000c1e1500 */
[----:B------:R-:W3:Y:S01]  /*e0b0*/  LDL.LU R4, [R1+0x80] ;  /* 0x0000800001047983 */ /* 0x000ee20000300800 */
[----:B--2---:R-:W-:-:S03]  /*e0c0*/  IMAD.WIDE R14, R29, 0x2, R2 ;  /* 0x000000021d0e7825 */ /* 0x004fc600078e0202 */
[----:B------:R-:W2:Y:S04]  /*e0d0*/  LDL.LU R3, [R1+0x44] ;  /* 0x0000440001037983 */ /* 0x000ea80000300800 */
[----:B------:R-:W2:Y:S04]  /*e0e0*/  LDL.LU R22, [R1+0x40] ;  /* 0x0000400001167983 */ /* 0x000ea80000300800 */
[----:B------:R-:W2:Y:S04]  /*e0f0*/  LDL.LU R27, [R1+0x4] ;  /* 0x00000400011b7983 */ /* 0x000ea80000300800 */
[----:B------:R-:W2:Y:S04]  /*e100*/  LDL.LU R28, [R1] ;  /* 0x00000000011c7983 */ /* 0x000ea80000300800 */
[----:B------:R0:W2:Y:S04]  /*e110*/  LDG.E.U16 R24, [R14.64] ;  /* 0x000000060e187981 */ /* 0x0000a8000c1e1500 */
[----:B0-----:R-:W2:Y:S04]  /*e120*/  LDL.64 R14, [R1+0xb00] ;  /* 0x000b0000010e7983 */ /* 0x001ea80000100a00 */
[----:B------:R-:W0:Y:S04]  /*e130*/  S2R R25, SR_TID.X ;  /* 0x0000000000197919 */ /* 0x000e280000002100 */
[----:B------:R-:W3:Y:S04]  /*e140*/  LDL.LU R18, [R1+0x7c] ;  /* 0x00007c0001127983 */ /* 0x000ee80000300800 */
[----:B------:R-:W3:Y:S01]  /*e150*/  LDL.LU R20, [R1+0x78] ;  /* 0x0000780001147983 */ /* 0x000ee20000300800 */
[----:B0-----:R-:W-:Y:S01]  /*e160*/  LOP3.LUT R0, R25, 0x7f, RZ, 0xc0, !PT ;  /* 0x0000007f19007812 */ /* 0x001fe200078ec0ff */
[----:B--2---:R-:W-:-:S05]  /*e170*/  IMAD.WIDE R14, R29, 0x2, R14 ;  /* 0x000000021d0e7825 */ /* 0x004fca00078e020e */
[----:B------:R0:W2:Y:S04]  /*e180*/  LDG.E.U16 R25, [R14.64] ;  /* 0x000000060e197981 */ /* 0x0000a8000c1e1500 */
[----:B0-----:R-:W2:Y:S01]  /*e190*/  LDL.64 R14, [R1+0xaf8] ;  /* 0x000af800010e7983 */ /* 0x001ea20000100a00 */
[----:B------:R-:W-:Y:S01]  /*e1a0*/  SHF.L.U32 R2, R0, 0x1, RZ ;  /* 0x0000000100027819 */ /* 0x000fe200000006ff */
[----:B--2---:R-:W-:-:S05]  /*e1b0*/  IMAD.WIDE R14, R29, 0x2, R14 ;  /* 0x000000021d0e7825 */ /* 0x004fca00078e020e */
[----:B------:R0:W2:Y:S02]  /*e1c0*/  LDG.E.U16 R26, [R14.64] ;  /* 0x000000060e1a7981 */ /* 0x0000a4000c1e1500 */
[----:B0-----:R-:W-:Y:S02]  /*e1d0*/  IMAD.MOV.U32 R15, RZ, RZ, R29 ;  /* 0x000000ffff0f7224 */ /* 0x001fe400078e001d */
[----:B------:R-:W2:Y:S02]  /*e1e0*/  LDL.LU R29, [R1+0x3c] ;  /* 0x00003c00011d7983 */ /* 0x000ea40000300800 */
[----:B---3--:R-:W-:Y:S02]  /*e1f0*/  IMAD.WIDE R14, R15, 0x2, R10 ;  /* 0x000000020f0e7825 */ /* 0x008fe400078e020a */
[----:B------:R-:W3:Y:S04]  /*e200*/  LDL.LU.64 R10, [R1+0x19d8] ;  /* 0x0019d800010a7983 */ /* 0x000ee80000300a00 */
[----:B------:R0:W2:Y:S04]  /*e210*/  LDG.E.U16 R14, [R14.64] ;  /* 0x000000060e0e7981 */ /* 0x0000a8000c1e1500 */
[----:B------:R-:W-:Y:S06]  /*e220*/  BAR.SYNC.DEFER_BLOCKING 0x0 ;  /* 0x0000000000007b1d */ /* 0x000fec0000010000 */
[----:B0-----:R-:W2:Y:S04]  /*e230*/  LDL.LU R15, [R1+0x8] ;  /* 0x00000800010f7983 */ /* 0x001ea80000300800 */
[----:B------:R0:W-:Y:S04]  /*e240*/  STS.U16 [R2+0x10000], R9 ;  /* 0x0100000902007388 */ /* 0x0001e80000000400 */
[----:B------:R1:W-:Y:S04]  /*e250*/  STS.U16 [R2+0x10100], R16 ;  /* 0x0101001002007388 */ /* 0x0003e80000000400 */
[----:B------:R4:W-:Y:S04]  /*e260*/  STS.U16 [R2+0x11000], R8 ;  /* 0x0110000802007388 */ /* 0x0009e80000000400 */
[----:B0-----:R-:W3:Y:S04]  /*e270*/  LDL.LU R9, [R1+0x19d4] ;  /* 0x0019d40001097983 */ /* 0x001ee80000300800 */
[----:B-1----:R-:W3:Y:S04]  /*e280*/  LDL.LU R16, [R1+0x34] ;  /* 0x0000340001107983 */ /* 0x002ee80000300800 */
[----:B----4-:R-:W4:Y:S04]  /*e290*/  LDL.LU R8, [R1+0x19d0] ;  /* 0x0019d00001087983 */ /* 0x010f280000300800 */
[----:B------:R0:W-:Y:S04]  /*e2a0*/  STS.U16 [R2+0x11100], R7 ;  /* 0x0111000702007388 */ /* 0x0001e80000000400 */
[----:B------:R1:W-:Y:S04]  /*e2b0*/  STS.U16 [R2+0x12000], R6 ;  /* 0x0120000602007388 */ /* 0x0003e80000000400 */
[----:B0-----:R-:W3:Y:S04]  /*e2c0*/  LDL.LU R7, [R1+0x19cc] ;  /* 0x0019cc0001077983 */ /* 0x001ee80000300800 */
[----:B-1----:R-:W3:Y:S01]  /*e2d0*/  LDL.LU R6, [R1+0x19c8] ;  /* 0x0019c80001067983 */ /* 0x002ee20000300800 */
[----:B------:R-:W-:-:S05]  /*e2e0*/  IMAD.SHL.U32 R0, R0, 0x2, RZ ;  /* 0x0000000200007824 */ /* 0x000fca00078e00ff */
[----:B------:R-:W-:Y:S01]  /*e2f0*/  LOP3.LUT R0, R0, 0x10, RZ, 0x3c, !PT ;  /* 0x0000001000007812 */ /* 0x000fe200078e3cff */
[----:B--2---:R0:W-:Y:S04]  /*e300*/  STS.U16 [R2+0x12100], R15 ;  /* 0x0121000f02007388 */ /* 0x0041e80000000400 */
[----:B0-----:R-:W2:Y:S04]  /*e310*/  LDL.LU R15, [R1+0x30] ;  /* 0x00003000010f7983 */ /* 0x001ea80000300800 */
[----:B---3--:R0:W-:Y:S04]  /*e320*/  STS.U16 [R2+0x13000], R6 ;  /* 0x0130000602007388 */ /* 0x0081e80000000400 */
[----:B------:R1:W-:Y:S04]  /*e330*/  STS.U16 [R2+0x13100], R7 ;  /* 0x0131000702007388 */ /* 0x0003e80000000400 */
[----:B------:R3:W-:Y:S04]  /*e340*/  STS.U16 [R0+0x10200], R5 ;  /* 0x0102000500007388 */ /* 0x0007e80000000400 */
[----:B------:R1:W-:Y:S04]  /*e350*/  STS.U16 [R0+0x10300], R4 ;  /* 0x0103000400007388 */ /* 0x0003e80000000400 */
[----:B------:R1:W-:Y:S04]  /*e360*/  STS.U16 [R0+0x11200], R3 ;  /* 0x0112000300007388 */ /* 0x0003e80000000400 */
[----:B0-----:R-:W2:Y:S04]  /*e370*/  LDL.LU R6, [R1+0x70] ;  /* 0x0000700001067983 */ /* 0x001ea80000300800 */
[----:B------:R0:W-:Y:S04]  /*e380*/  STS.U16 [R0+0x11300], R22 ;  /* 0x0113001600007388 */ /* 0x0001e80000000400 */
[----:B-1----:R-:W2:Y:S04]  /*e390*/  LDL.LU R7, [R1+0x74] ;  /* 0x0000740001077983 */ /* 0x002ea80000300800 */
[----:B------:R-:W-:Y:S04]  /*e3a0*/  STS.U16 [R0+0x12200], R27 ;  /* 0x0122001b00007388 */ /* 0x000fe80000000400 */
[----:B---3--:R-:W3:Y:S04]  /*e3b0*/  LDL.LU R5, [R1+0x19c4] ;  /* 0x0019c40001057983 */ /* 0x008ee80000300800 */
[----:B------:R-:W-:Y:S04]  /*e3c0*/  STS.U16 [R0+0x12300], R28 ;  /* 0x0123001c00007388 */ /* 0x000fe80000000400 */
[----:B------:R-:W2:Y:S04]  /*e3d0*/  LDL.LU R4, [R1+0x19c0] ;  /* 0x0019c00001047983 */ /* 0x000ea80000300800 */
[----:B----4-:R1:W-:Y:S04]  /*e3e0*/  STS.U16 [R0+0x13200], R8 ;  /* 0x0132000800007388 */ /* 0x0103e80000000400 */
[----:B------:R-:W4:Y:S04]  /*e3f0*/  LDL.LU R3, [R1+0x19bc] ;  /* 0x0019bc0001037983 */ /* 0x000f280000300800 */
[----:B0-----:R-:W2:Y:S01]  /*e400*/  LDL.LU R22, [R1+0x19b8] ;  /* 0x0019b80001167983 */ /* 0x001ea20000300800 */
[----:B-1----:R-:W-:-:S03]  /*e410*/  LOP3.LUT R8, R2, 0x20, RZ, 0x3c, !PT ;  /* 0x0000002002087812 */ /* 0x002fc600078e3cff */
[----:B------:R-:W2:Y:S04]  /*e420*/  LDL.LU R27, [R1+0x19b4] ;  /* 0x0019b400011b7983 */ /* 0x000ea80000300800 */
[----:B------:R-:W2:Y:S04]  /*e430*/  LDL.LU R28, [R1+0x19b0] ;  /* 0x0019b000011c7983 */ /* 0x000ea80000300800 */
[----:B------:R0:W-:Y:S04]  /*e440*/  STS.U16 [R0+0x13300], R9 ;  /* 0x0133000900007388 */ /* 0x0001e80000000400 */
[----:B------:R1:W-:Y:S04]  /*e450*/  STS.U16 [R8+0x10400], R18 ;  /* 0x0104001208007388 */ /* 0x0003e80000000400 */
[----:B------:R1:W-:Y:S04]  /*e460*/  STS.U16 [R8+0x10500], R20 ;  /* 0x0105001408007388 */ /* 0x0003e80000000400 */
[----:B0-----:R-:W2:Y:S04]  /*e470*/  LDL.LU R9, [R1+0x38] ;  /* 0x0000380001097983 */ /* 0x001ea80000300800 */
[----:B------:R-:W3:Y:S04]  /*e480*/  LDL.LU R0, [R1+0x6c] ;  /* 0x00006c0001007983 */ /* 0x000ee80000300800 */
[----:B-1----:R-:W3:Y:S04]  /*e490*/  LDL.LU R18, [R1+0x68] ;  /* 0x0000680001127983 */ /* 0x002ee80000300800 */
[----:B------:R-:W3:Y:S04]  /*e4a0*/  LDL.LU R20, [R1+0x2c] ;  /* 0x00002c0001147983 */ /* 0x000ee80000300800 */
[----:B------:R0:W-:Y:S04]  /*e4b0*/  STS.U16 [R8+0x11400], R29 ;  /* 0x0114001d08007388 */ /* 0x0001e80000000400 */
[----:B0-----:R-:W3:Y:S01]  /*e4c0*/  LDL.LU R29, [R1+0x19ac] ;  /* 0x0019ac00011d7983 */ /* 0x001ee20000300800 */
[----:B------:R-:W-:-:S03]  /*e4d0*/  LOP3.LUT R2, R2, 0x30, RZ, 0x3c, !PT ;  /* 0x0000003002027812 */ /* 0x000fc600078e3cff */
[----:B--2---:R-:W-:Y:S04]  /*e4e0*/  STS.U16 [R8+0x11500], R9 ;  /* 0x0115000908007388 */ /* 0x004fe80000000400 */
[----:B---3--:R-:W-:Y:S04]  /*e4f0*/  STS.U16 [R8+0x12400], R29 ;  /* 0x0124001d08007388 */ /* 0x008fe80000000400 */
[----:B------:R-:W-:Y:S04]  /*e500*/  STS.U16 [R8+0x12500], R28 ;  /* 0x0125001c08007388 */ /* 0x000fe80000000400 */
[----:B------:R0:W-:Y:S04]  /*e510*/  STS.U16 [R8+0x13400], R10 ;  /* 0x0134000a08007388 */ /* 0x0001e80000000400 */
[----:B------:R1:W-:Y:S04]  /*e520*/  STS.U16 [R8+0x13500], R11 ;  /* 0x0135000b08007388 */ /* 0x0003e80000000400 */
[----:B------:R-:W-:Y:S04]  /*e530*/  STS.U16 [R2+0x10600], R7 ;  /* 0x0106000702007388 */ /* 0x000fe80000000400 */
[----:B------:R-:W-:Y:S04]  /*e540*/  STS.U16 [R2+0x10700], R6 ;  /* 0x0107000602007388 */ /* 0x000fe80000000400 */
[----:B------:R2:W-:Y:S04]  /*e550*/  STS.U16 [R2+0x11600], R16 ;  /* 0x0116001002007388 */ /* 0x0005e80000000400 */
[----:B0-----:R-:W3:Y:S04]  /*e560*/  LDL.LU R10, [R1+0x20] ;  /* 0x00002000010a7983 */ /* 0x001ee80000300800 */
[----:B-1----:R-:W3:Y:S04]  /*e570*/  LDL.LU R11, [R1+0x58] ;  /* 0x00005800010b7983 */ /* 0x002ee80000300800 */
[----:B--2---:R-:W0:Y:S04]  /*e580*/  S2R R16, SR_TID.X ;  /* 0x0000000000107919 */ /* 0x004e280000002100 */
[----:B------:R-:W2:Y:S04]  /*e590*/  LDL.LU R28, [R1+0x1c] ;  /* 0x00001c00011c7983 */ /* 0x000ea80000300800 */
[----:B------:R-:W2:Y:S04]  /*e5a0*/  LDL.LU R29, [R1+0x18] ;  /* 0x00001800011d7983 */ /* 0x000ea80000300800 */
[----:B------:R-:W2:Y:S04]  /*e5b0*/  LDL.LU R9, [R1+0x54] ;  /* 0x0000540001097983 */ /* 0x000ea80000300800 */
[----:B------:R-:W2:Y:S04]  /*e5c0*/  LDL.LU R8, [R1+0x50] ;  /* 0x0000500001087983 */ /* 0x000ea80000300800 */
[----:B------:R1:W-:Y:S01]  /*e5d0*/  STS.U16 [R2+0x11700], R15 ;  /* 0x0117000f02007388 */ /* 0x0003e20000000400 */
[----:B0-----:R-:W-:-:S03]  /*e5e0*/  LOP3.LUT R16, R16, 0x7f, RZ, 0xc0, !PT ;  /* 0x0000007f10107812 */ /* 0x001fc600078ec0ff */
[----:B------:R-:W2:Y:S01]  /*e5f0*/  LDL.LU R6, [R1+0x14] ;  /* 0x0000140001067983 */ /* 0x000ea20000300800 */
[----:B------:R-:W-:-:S03]  /*e600*/  SHF.L.U32 R7, R16, 0x1, RZ ;  /* 0x0000000110077819 */ /* 0x000fc600000006ff */
[----:B------:R0:W-:Y:S01]  /*e610*/  STS.U16 [R2+0x12600], R27 ;  /* 0x0126001b02007388 */ /* 0x0001e20000000400 */
[----:B------:R-:W-:-:S03]  /*e620*/  LOP3.LUT R16, R7, 0x40, RZ, 0x3c, !PT ;  /* 0x0000004007107812 */ /* 0x000fc600078e3cff */
[----:B-1----:R-:W2:Y:S04]  /*e630*/  LDL.LU R15, [R1+0x10] ;  /* 0x00001000010f7983 */ /* 0x002ea80000300800 */
[----:B------:R1:W-:Y:S04]  /*e640*/  STS.U16 [R2+0x12700], R22 ;  /* 0x0127001602007388 */ /* 0x0003e80000000400 */
[----:B0-----:R-:W2:Y:S04]  /*e650*/  LDL.LU R27, [R1+0x5c] ;  /* 0x00005c00011b7983 */ /* 0x001ea80000300800 */
[----:B------:R0:W-:Y:S04]  /*e660*/  STS.U16 [R2+0x13600], R12 ;  /* 0x0136000c02007388 */ /* 0x0001e80000000400 */
[----:B-1----:R-:W2:Y:S04]  /*e670*/  LDL.LU R22, [R1+0x28] ;  /* 0x0000280001167983 */ /* 0x002ea80000300800 */
[----:B------:R1:W-:Y:S04]  /*e680*/  STS.U16 [R2+0x13700], R13 ;  /* 0x0137000d02007388 */ /* 0x0003e80000000400 */
[----:B0-----:R-:W3:Y:S04]  /*e690*/  LDL.LU R12, [R1+0x24] ;  /* 0x00002400010c7983 */ /* 0x001ee80000300800 */
[----:B------:R0:W-:Y:S04]  /*e6a0*/  STS.U16 [R16+0x10800], R0 ;  /* 0x0108000010007388 */ /* 0x0001e80000000400 */
[----:B-1----:R-:W3:Y:S04]  /*e6b0*/  LDL.LU R2, [R1+0x19a8] ;  /* 0x0019a80001027983 */ /* 0x002ee80000300800 */
[----:B------:R-:W3:Y:S04]  /*e6c0*/  LDL.LU R13, [R1+0x60] ;  /* 0x00006000010d7983 */ /* 0x000ee80000300800 */
[----:B0-----:R-:W3:Y:S04]  /*e6d0*/  LDL.LU R0, [R1+0x19a4] ;  /* 0x0019a40001007983 */ /* 0x001ee80000300800 */
[----:B------:R0:W-:Y:S04]  /*e6e0*/  STS.U16 [R16+0x10900], R18 ;  /* 0x0109001210007388 */ /* 0x0001e80000000400 */
[----:B------:R1:W-:Y:S04]  /*e6f0*/  STS.U16 [R16+0x11800], R20 ;  /* 0x0118001410007388 */ /* 0x0003e80000000400 */
[----:B0-----:R-:W3:Y:S04]  /*e700*/  LDL.LU R18, [R1+0x19a0] ;  /* 0x0019a00001127983 */ /* 0x001ee80000300800 */
[----:B-1----:R-:W3:Y:S04]  /*e710*/  LDL.LU R20, [R1+0x199c] ;  /* 0x00199c0001147983 */ /* 0x002ee80000300800 */
[----:B--2---:R-:W-:Y:S04]  /*e720*/  STS.U16 [R16+0x11900], R22 ;  /* 0x0119001610007388 */ /* 0x004fe80000000400 */
[----:B---3--:R0:W-:Y:S04]  /*e730*/  STS.U16 [R16+0x12800], R20 ;  /* 0x0128001410007388 */ /* 0x0081e80000000400 */
[----:B------:R1:W-:Y:S04]  /*e740*/  STS.U16 [R16+0x12900], R18 ;  /* 0x0129001210007388 */ /* 0x0003e80000000400 */
[----:B0-----:R-:W2:Y:S04]  /*e750*/  LDL.LU R20, [R1+0x64] ;  /* 0x0000640001147983 */ /* 0x001ea80000300800 */
[----:B-1----:R-:W3:Y:S04]  /*e760*/  LDL.LU R16, [R1+0x1998] ;  /* 0x0019980001107983 */ /* 0x002ee80000300800 */
[----:B------:R-:W0:Y:S01]  /*e770*/  S2R R18, SR_TID.X ;  /* 0x0000000000127919 */ /* 0x000e220000002100 */
[----:B------:R-:W-:-:S03]  /*e780*/  LOP3.LUT R22, R7, 0x50, RZ, 0x3c, !PT ;  /* 0x0000005007167812 */ /* 0x000fc600078e3cff */
[----:B------:R-:W1:Y:S01]  /*e790*/  S2R R7, SR_TID.X ;  /* 0x0000000000077919 */ /* 0x000e620000002100 */
[----:B0-----:R-:W-:-:S05]  /*e7a0*/  LOP3.LUT R18, R18, 0x7f, RZ, 0xc0, !PT ;  /* 0x0000007f12127812 */ /* 0x001fca00078ec0ff */
[----:B------:R-:W-:Y:S01]  /*e7b0*/  IMAD.SHL.U32 R18, R18, 0x2, RZ ;  /* 0x0000000212127824 */ /* 0x000fe200078e00ff */
[----:B-1----:R-:W-:-:S04]  /*e7c0*/  LOP3.LUT R7, R7, 0x7f, RZ, 0xc0, !PT ;  /* 0x0000007f07077812 */ /* 0x002fc800078ec0ff */
[----:B------:R-:W-:Y:S02]  /*e7d0*/  LOP3.LUT R18, R18, 0x40, RZ, 0x3c, !PT ;  /* 0x0000004012127812 */ /* 0x000fe400078e3cff */
[----:B------:R-:W-:-:S03]  /*e7e0*/  SHF.L.U32 R7, R7, 0x1, RZ ;  /* 0x0000000107077819 */ /* 0x000fc600000006ff */
[----:B------:R-:W-:Y:S04]  /*e7f0*/  STS.U16 [R18+0x13800], R17 ;  /* 0x0138001112007388 */ /* 0x000fe80000000400 */
[----:B------:R-:W-:Y:S04]  /*e800*/  STS.U16 [R18+0x13900], R19 ;  /* 0x0139001312007388 */ /* 0x000fe80000000400 */
[----:B--2---:R-:W-:Y:S04]  /*e810*/  STS.U16 [R22+0x10a00], R20 ;  /* 0x010a001416007388 */ /* 0x004fe80000000400 */
[----:B------:R-:W-:Y:S04]  /*e820*/  STS.U16 [R22+0x10b00], R13 ;  /* 0x010b000d16007388 */ /* 0x000fe80000000400 */
[----:B------:R-:W-:Y:S04]  /*e830*/  STS.U16 [R22+0x11a00], R12 ;  /* 0x011a000c16007388 */ /* 0x000fe80000000400 */
[----:B------:R0:W-:Y:S04]  /*e840*/  STS.U16 [R22+0x11b00], R10 ;  /* 0x011b000a16007388 */ /* 0x0001e80000000400 */
[----:B---3--:R-:W-:Y:S04]  /*e850*/  STS.U16 [R22+0x12a00], R16 ;  /* 0x012a001016007388 */ /* 0x008fe80000000400 */
[----:B------:R-:W-:Y:S01]  /*e860*/  STS.U16 [R22+0x12b00], R0 ;  /* 0x012b000016007388 */ /* 0x000fe20000000400 */
[----:B0-----:R-:W-:-:S03]  /*e870*/  LOP3.LUT R10, R7, 0x60, RZ, 0x3c, !PT ;  /* 0x00000060070a7812 */ /* 0x001fc600078e3cff */
[----:B------:R-:W-:Y:S04]  /*e880*/  STS.U16 [R22+0x13a00], R21 ;  /* 0x013a001516007388 */ /* 0x000fe80000000400 */
[----:B------:R-:W-:Y:S01]  /*e890*/  STS.U16 [R22+0x13b00], R23 ;  /* 0x013b001716007388 */ /* 0x000fe20000000400 */
[----:B------:R-:W-:-:S03]  /*e8a0*/  LOP3.LUT R7, R7, 0x70, RZ, 0x3c, !PT ;  /* 0x0000007007077812 */ /* 0x000fc600078e3cff */
[----:B------:R-:W-:Y:S04]  /*e8b0*/  STS.U16 [R10+0x10c00], R27 ;  /* 0x010c001b0a007388 */ /* 0x000fe80000000400 */
[----:B------:R-:W-:Y:S04]  /*e8c0*/  STS.U16 [R10+0x10d00], R11 ;  /* 0x010d000b0a007388 */ /* 0x000fe80000000400 */
[----:B------:R-:W-:Y:S04]  /*e8d0*/  STS.U16 [R10+0x11c00], R28 ;  /* 0x011c001c0a007388 */ /* 0x000fe80000000400 */
[----:B------:R-:W-:Y:S04]  /*e8e0*/  STS.U16 [R10+0x11d00], R29 ;  /* 0x011d001d0a007388 */ /* 0x000fe80000000400 */
[----:B------:R-:W-:Y:S04]  /*e8f0*/  STS.U16 [R10+0x12c00], R2 ;  /* 0x012c00020a007388 */ /* 0x000fe80000000400 */
[----:B----4-:R-:W-:Y:S04]  /*e900*/  STS.U16 [R10+0x12d00], R3 ;  /* 0x012d00030a007388 */ /* 0x010fe80000000400 */
[----:B------:R-:W-:Y:S04]  /*e910*/  STS.U16 [R10+0x13c00], R24 ;  /* 0x013c00180a007388 */ /* 0x000fe80000000400 */
[----:B------:R-:W-:Y:S04]  /*e920*/  STS.U16 [R10+0x13d00], R25 ;  /* 0x013d00190a007388 */ /* 0x000fe80000000400 */
[----:B------:R-:W-:Y:S04]  /*e930*/  STS.U16 [R7+0x10e00], R9 ;  /* 0x010e000907007388 */ /* 0x000fe80000000400 */
[----:B------:R0:W-:Y:S04]  /*e940*/  STS.U16 [R7+0x10f00], R8 ;  /* 0x010f000807007388 */ /* 0x0001e80000000400 */
[----:B0-----:R-:W0:Y:S04]  /*e950*/  S2R R8, SR_TID.X ;  /* 0x0000000000087919 */ /* 0x001e280000002100 */
[----:B------:R-:W1:Y:S04]  /*e960*/  S2R R9, SR_TID.X ;  /* 0x0000000000097919 */ /* 0x000e680000002100 */
[----:B------:R-:W-:Y:S04]  /*e970*/  STS.U16 [R7+0x11e00], R6 ;  /* 0x011e000607007388 */ /* 0x000fe80000000400 */
[----:B------:R0:W-:Y:S04]  /*e980*/  STS.U16 [R7+0x11f00], R15 ;  /* 0x011f000f07007388 */ /* 0x0001e80000000400 */
[----:B------:R-:W-:Y:S01]  /*e990*/  STS.U16 [R7+0x12e00], R4 ;  /* 0x012e000407007388 */ /* 0x000fe20000000400 */
[----:B0-----:R-:W-:-:S02]  /*e9a0*/  LOP3.LUT R15, R8, 0x7, RZ, 0xc0, !PT ;  /* 0x00000007080f7812 */ /* 0x001fc400078ec0ff */
[----:B------:R-:W-:Y:S01]  /*e9b0*/  LOP3.LUT R6, R8, 0x60, RZ, 0xc0, !PT ;  /* 0x0000006008067812 */ /* 0x000fe200078ec0ff */
[----:B------:R-:W-:Y:S03]  /*e9c0*/  STS.U16 [R7+0x12f00], R5 ;  /* 0x012f000507007388 */ /* 0x000fe60000000400 */
[----:B------:R-:W-:Y:S01]  /*e9d0*/  LEA R6, R6, R15, 0x3 ;  /* 0x0000000f06067211 */ /* 0x000fe200078e18ff */
[----:B------:R-:W-:Y:S01]  /*e9e0*/  STS.U16 [R7+0x13e00], R26 ;  /* 0x013e001a07007388 */ /* 0x000fe20000000400 */
[----:B------:R-:W-:-:S03]  /*e9f0*/  IMAD.SHL.U32 R8, R8, 0x2, RZ ;  /* 0x0000000208087824 */ /* 0x000fc600078e00ff */
[----:B------:R-:W-:Y:S01]  /*ea00*/  IMAD.SHL.U32 R6, R6, 0x10, RZ ;  /* 0x0000001006067824 */ /* 0x000fe200078e00ff */
[----:B------:R-:W-:Y:S01]  /*ea10*/  STS.U16 [R7+0x13f00], R14 ;  /* 0x013f000e07007388 */ /* 0x000fe20000000400 */
[----:B-1----:R-:W-:-:S03]  /*ea20*/  LOP3.LUT R2, R9, 0x7, RZ, 0xc0, !PT ;  /* 0x0000000709027812 */ /* 0x002fc600078ec0ff */
[----:B------:R-:W-:Y:S02]  /*ea30*/  LOP3.LUT R6, R6, 0x30, R8, 0x78, !PT ;  /* 0x0000003006067812 */ /* 0x000fe400078e7808 */
[C---:B------:R-:W-:Y:S01]  /*ea40*/  LOP3.LUT R8, R9.reuse, 0x7, RZ, 0xc0, !PT ;  /* 0x0000000709087812 */ /* 0x040fe200078ec0ff */
[----:B------:R-:W-:Y:S01]  /*ea50*/  IMAD.SHL.U32 R28, R9, 0x2, RZ ;  /* 0x00000002091c7824 */ /* 0x000fe200078e00ff */
[----:B------:R-:W-:Y:S01]  /*ea60*/  LEA R6, R15, R6, 0x9 ;  /* 0x000000060f067211 */ /* 0x000fe200078e48ff */
[----:B------:R-:W-:Y:S01]  /*ea70*/  BAR.SYNC.DEFER_BLOCKING 0x0 ;  /* 0x0000000000007b1d */ /* 0x000fe20000010000 */
[C---:B------:R-:W-:Y:S01]  /*ea80*/  LOP3.LUT R29, R9.reuse, 0x10, RZ, 0xc0, !PT ;  /* 0x00000010091d7812 */ /* 0x040fe200078ec0ff */
[----:B------:R-:W-:Y:S01]  /*ea90*/  IMAD R8, R8, 0x110, RZ ;  /* 0x0000011008087824 */ /* 0x000fe200078e02ff */
[C---:B------:R-:W-:Y:S01]  /*eaa0*/  LOP3.LUT R15, R9.reuse, 0x10, RZ, 0xc0, !PT ;  /* 0x00000010090f7812 */ /* 0x040fe200078ec0ff */
[----:B------:R-:W-:Y:S02]  /*eab0*/  IMAD.SHL.U32 R9, R9, 0x2, RZ ;  /* 0x0000000209097824 */ /* 0x000fe400078e00ff */
[----:B------:R-:W-:Y:S01]  /*eac0*/  IMAD R0, R2, 0x110, RZ ;  /* 0x0000011002007824 */ /* 0x000fe200078e02ff */
[----:B------:R-:W-:-:S02]  /*ead0*/  SHF.L.U32 R15, R15, 0x7, RZ ;  /* 0x000000070f0f7819 */ /* 0x000fc400000006ff */
[----:B------:R-:W-:Y:S02]  /*eae0*/  LOP3.LUT R8, R8, 0x10, R9, 0x78, !PT ;  /* 0x0000001008087812 */ /* 0x000fe400078e7809 */
[----:B------:R-:W-:Y:S02]  /*eaf0*/  SHF.L.U32 R29, R29, 0x7, RZ ;  /* 0x000000071d1d7819 */ /* 0x000fe400000006ff */
[----:B------:R-:W-:Y:S02]  /*eb00*/  LOP3.LUT R0, R0, 0x10, R28, 0x78, !PT ;  /* 0x0000001000007812 */ /* 0x000fe400078e781c */
[----:B------:R-:W-:Y:S02]  /*eb10*/  LOP3.LUT R8, R8, R15, RZ, 0xfc, !PT ;  /* 0x0000000f08087212 */ /* 0x000fe400078efcff */
[----:B------:R-:W-:Y:S02]  /*eb20*/  LOP3.LUT R0, R0, R29, RZ, 0xfc, !PT ;  /* 0x0000001d00007212 */ /* 0x000fe400078efcff */
[----:B------:R-:W-:Y:S01]  /*eb30*/  LOP3.LUT R8, R8, 0x20, RZ, 0x3c, !PT ;  /* 0x0000002008087812 */ /* 0x000fe200078e3cff */
[----:B------:R-:W0:Y:S04]  /*eb40*/  LDSM.16.M88.4 R4, [R6+0x10000] ;  /* 0x010000000604783b */ /* 0x000e280000000200 */
[----:B------:R-:W1:Y:S04]  /*eb50*/  LDSM.16.MT88.4 R20, [R0+0x80] ;  /* 0x000080000014783b */ /* 0x000e680000004200 */
[----:B------:R-:W2:Y:S04]  /*eb60*/  LDSM.16.MT88.4 R24, [R8] ;  /* 0x000000000818783b */ /* 0x000ea80000004200 */
[----:B------:R-:W3:Y:S01]  /*eb70*/  LDSM.16.MT88.4 R16, [R0] ;  /* 0x000000000010783b */ /* 0x000ee20000004200 */
[----:B------:R-:W-:-:S03]  /*eb80*/  IMAD R3, R2, 0x110, RZ ;  /* 0x0000011002037824 */ /* 0x000fc600078e02ff */
[----:B------:R-:W-:Y:S02]  /*eb90*/  LDSM.16.MT88.4 R12, [R8+0x80] ;  /* 0x00008000080c783b */ /* 0x000fe40000004200 */
[----:B------:R-:W-:-:S04]  /*eba0*/  LOP3.LUT R3, R3, 0x10, R28, 0x78, !PT ;  /* 0x0000001003037812 */ /* 0x000fc800078e781c */
[----:B------:R-:W-:-:S04]  /*ebb0*/  LOP3.LUT R3, R3, R29, RZ, 0xfc, !PT ;  /* 0x0000001d03037212 */ /* 0x000fc800078efcff */
[----:B------:R-:W-:-:S05]  /*ebc0*/  LOP3.LUT R3, R3, 0x40, RZ, 0x3c, !PT ;  /* 0x0000004003037812 */ /* 0x000fca00078e3cff */
[----:B------:R-:W4:Y:S04]  /*ebd0*/  LDSM.16.MT88.4 R8, [R3] ;  /* 0x000000000308783b */ /* 0x000f280000004200 */
[----:B0-----:R-:W-:Y:S04]  /*ebe0*/  STL [R1+0x192c], R6 ;  /* 0x00192c0601007387 */ /* 0x001fe80000100800 */
[----:B------:R-:W-:Y:S04]  /*ebf0*/  STL [R1+0x1928], R7 ;  /* 0x0019280701007387 */ /* 0x000fe80000100800 */
[----:B-1----:R-:W-:Y:S04]  /*ec00*/  STL [R1+0x1980], R23 ;  /* 0x0019801701007387 */ /* 0x002fe80000100800 */
[----:B------:R-:W-:Y:S04]  /*ec10*/  STL [R1+0x197c], R0 ;  /* 0x00197c0001007387 */ /* 0x000fe80000100800 */
[----:B--2---:R-:W-:Y:S04]  /*ec20*/  STL.64 [R1+0x1990], R26 ;  /* 0x0019901a01007387 */ /* 0x004fe80000100a00 */
[----:B------:R3:W-:Y:S02]  /*ec30*/  STL.64 [R1+0x1988], R24 ;  /* 0x0019881801007387 */ /* 0x0007e40000100a00 */
[----:B---3--:R-:W-:Y:S01]  /*ec40*/  HMMA.16816.F32 R24, R16, R4, RZ ;  /* 0x000000041018723c */ /* 0x008fe200000018ff */
[----:B----4-:R-:W-:Y:S11]  /*ec50*/  IMAD.MOV.U32 R23, RZ, RZ, R11 ;  /* 0x000000ffff177224 */ /* 0x010ff600078e000b */
[----:B------:R-:W-:Y:S11]  /*ec60*/  @!UPT UIADD3 URZ, URZ, URZ, URZ ;  /* 0x0000003f3f3ff290 */ /* 0x000ff6000fffe03f */
[----:B------:R-:W-:Y:S01]  /*ec70*/  @!UPT UIADD3 URZ, URZ, URZ, URZ ;  /* 0x0000003f3f3ff290 */ /* 0x000fe2000fffe03f */
[----:B------:R-:W-:Y:S01]  /*ec80*/  MOV R16, R27 ;  /* 0x0000001b00107202 */ /* 0x000fe20000000f00 */
[----:B------:R-:W-:Y:S01]  /*ec90*/  IMAD.MOV.U32 R17, RZ, RZ, R26 ;  /* 0x000000ffff117224 */ /* 0x000fe200078e001a */
[----:B------:R-:W-:Y:S01]  /*eca0*/  MOV R18, R25 ;  /* 0x0000001900127202 */ /* 0x000fe20000000f00 */
[----:B------:R-:W-:Y:S01]  /*ecb0*/  IMAD.MOV.U32 R19, RZ, RZ, R24 ;  /* 0x000000ffff137224 */ /* 0x000fe200078e0018 */
[----:B------:R-:W2:Y:S04]  /*ecc0*/  LDL.LU.64 R26, [R1+0x1990] ;  /* 0x00199000011a7983 */ /* 0x000ea80000300a00 */
[----:B------:R-:W2:Y:S04]  /*ecd0*/  LDL.LU.64 R24, [R1+0x1988] ;  /* 0x0019880001187983 */ /* 0x000ea80000300a00 */
[----:B------:R0:W-:Y:S02]  /*ece0*/  STL [R1+0x193c], R16 ;  /* 0x00193c1001007387 */ /* 0x0001e40000100800 */
[----:B0-----:R-:W-:-:S02]  /*ecf0*/  IMAD.MOV.U32 R16, RZ, RZ, R23 ;  /* 0x000000ffff107224 */ /* 0x001fc400078e0017 */
[----:B------:R-:W3:Y:S01]  /*ed00*/  LDL.LU R23, [R1+0x1980] ;  /* 0x0019800001177983 */ /* 0x000ee20000300800 */
[----:B------:R-:W-:-:S03]  /*ed10*/  MOV R0, R10 ;  /* 0x0000000a00007202 */ /* 0x000fc60000000f00 */
[----:B------:R0:W-:Y:S02]  /*ed20*/  STL [R1+0x1938], R17 ;  /* 0x0019381101007387 */ /* 0x0001e40000100800 */
[----:B0-----:R-:W-:Y:S02]  /*ed30*/  MOV R17, R0 ;  /* 0x0000000000117202 */ /* 0x001fe40000000f00 */
[----:B------:R-:W4:Y:S01]  /*ed40*/  LDL.LU R0, [R1+0x197c] ;  /* 0x00197c0001007983 */ /* 0x000f220000300800 */
[----:B------:R-:W-:Y:S01]  /*ed50*/  IMAD R2, R2, 0x110, RZ ;  /* 0x0000011002027824 */ /* 0x000fe200078e02ff */
[----:B------:R-:W-:Y:S01]  /*ed60*/  MOV R6, R8 ;  /* 0x0000000800067202 */ /* 0x000fe20000000f00 */
[----:B------:R-:W-:Y:S01]  /*ed70*/  IMAD.MOV.U32 R7, RZ, RZ, R9 ;  /* 0x000000ffff077224 */ /* 0x000fe200078e0009 */
[----:B------:R0:W-:Y:S02]  /*ed80*/  STL [R1+0x1934], R18 ;  /* 0x0019341201007387 */ /* 0x0001e40000100800 */
[----:B------:R-:W-:-:S02]  /*ed90*/  LOP3.LUT R2, R2, 0x10, R28, 0x78, !PT ;  /* 0x0000001002027812 */ /* 0x000fc400078e781c */
[----:B------:R1:W-:Y:S02]  /*eda0*/  STL [R1+0x1930], R19 ;  /* 0x0019301301007387 */ /* 0x0003e40000100800 */
[----:B------:R-:W-:Y:S01]  /*edb0*/  LOP3.LUT R2, R2, R29, RZ, 0xfc, !PT ;  /* 0x0000001d02027212 */ /* 0x000fe200078efcff */
[----:B------:R-:W-:Y:S01]  /*edc0*/  HMMA.16816.F32 R12, R12, R4, RZ ;  /* 0x000000040c0c723c */ /* 0x000fe200000018ff */
[----:B------:R-:W1:Y:S01]  /*edd0*/  LDSM.16.MT88.4 R8, [R3+0x80] ;  /* 0x000080000308783b */ /* 0x000e620000004200 */
[----:B0-----:R-:W-:Y:S01]  /*ede0*/  IMAD.MOV.U32 R18, RZ, RZ, R7 ;  /* 0x000000ffff127224 */ /* 0x001fe200078e0007 */
[----:B-1----:R-:W-:Y:S02]  /*edf0*/  MOV R19, R6 ;  /* 0x0000000600137202 */ /* 0x002fe40000000f00 */
[----:B------:R-:W-:-:S03]  /*ee00*/  LOP3.LUT R2, R2, 0x60, RZ, 0x3c, !PT ;  /* 0x0000006002027812 */ /* 0x000fc600078e3cff */
[-C--:B------:R-:W-:Y:S08]  /*ee10*/  HMMA.16816.F32 R8, R8, R4.reuse, RZ ;  /* 0x000000040808723c */ /* 0x080ff000000018ff */
[-C--:B---3--:R-:W-:Y:S11]  /*ee20*/  HMMA.16816.F32 R20, R20, R4.reuse, RZ ;  /* 0x000000041414723c */ /* 0x088ff600000018ff */
[----:B------:R-:W-:Y:S11]  /*ee30*/  @!UPT UIADD3 URZ, URZ, URZ, URZ ;  /* 0x0000003f3f3ff290 */ /* 0x000ff6000fffe03f */
[----:B------:R-:W-:Y:S02]  /*ee40*/  @!UPT UIADD3 URZ, URZ, URZ, URZ ;  /* 0x0000003f3f3ff290 */ /* 0x000fe4000fffe03f */
[----:B------:R-:W-:Y:S01]  /*ee50*/  IMAD.MOV.U32 R7, RZ, RZ, R20 ;  /* 0x000000ffff077224 */ /* 0x000fe200078e0014 */
[----:B------:R-:W-:Y:S01]  /*ee60*/  MOV R6, R21 ;  /* 0x0000001500067202 */ /* 0x000fe20000000f00 */
[----:B------:R-:W-:Y:S01]  /*ee70*/  IMAD.MOV.U32 R29, RZ, RZ, R22 ;  /* 0x000000ffff1d7224 */ /* 0x000fe200078e0016 */
[----:B------:R-:W-:Y:S01]  /*ee80*/  MOV R28, R23 ;  /* 0x00000017001c7202 */ /* 0x000fe20000000f00 */
[----:B------:R-:W-:Y:S01]  /*ee90*/  IMAD.MOV.U32 R20, RZ, RZ, R19 ;  /* 0x000000ffff147224 */ /* 0x000fe200078e0013 */
[----:B------:R-:W-:Y:S01]  /*eea0*/  MOV R21, R18 ;  /* 0x0000001200157202 */ /* 0x000fe20000000f00 */
[----:B------:R-:W-:Y:S01]  /*eeb0*/  IMAD.MOV.U32 R22, RZ, RZ, R17 ;  /* 0x000000ffff167224 */ /* 0x000fe200078e0011 */
[----:B------:R-:W-:Y:S02]  /*eec0*/  MOV R23, R16 ;  /* 0x0000001000177202 */ /* 0x000fe40000000f00 */
[----:B--2---:R-:W-:Y:S01]  /*eed0*/  HMMA.16816.F32 R16, R24, R4, RZ ;  /* 0x000000041810723c */ /* 0x004fe200000018ff */
[----:B------:R0:W-:Y:S04]  /*eee0*/  STL [R1+0x1944], R28 ;  /* 0x0019441c01007387 */ /* 0x0001e80000100800 */
[----:B------:R1:W-:Y:S01]  /*eef0*/  STL [R1+0x1940], R29 ;  /* 0x0019401d01007387 */ /* 0x0003e20000100800 */
[----:B0-----:R-:W-:Y:S01]  /*ef00*/  IMAD.MOV.U32 R28, RZ, RZ, R7 ;  /* 0x000000ffff1c7224 */ /* 0x001fe200078e0007 */
[----:B-1----:R-:W-:Y:S11]  /*ef10*/  MOV R29, R6 ;  /* 0x00000006001d7202 */ /* 0x002ff60000000f00 */
[----:B------:R-:W-:Y:S06]  /*ef20*/  @!UPT UIADD3 URZ, URZ, URZ, URZ ;  /* 0x0000003f3f3ff290 */ /* 0x000fec000fffe03f */
[----:B------:R-:W-:Y:S01]  /*ef30*/  MOV R7, R17 ;  /* 0x0000001100077202 */ /* 0x000fe20000000f00 */
[----:B------:R-:W-:Y:S01]  /*ef40*/  IMAD.MOV.U32 R25, RZ, RZ, R19 ;  /* 0x000000ffff197224 */ /* 0x000fe200078e0013 */
[----:B------:R-:W-:Y:S01]  /*ef50*/  MOV R24, R18 ;  /* 0x0000001200187202 */ /* 0x000fe20000000f00 */
[----:B------:R-:W-:Y:S01]  /*ef60*/  IMAD.MOV.U32 R6, RZ, RZ, R16 ;  /* 0x000000ffff067224 */ /* 0x000fe200078e0010 */
[----:B------:R-:W-:Y:S01]  /*ef70*/  MOV R19, R15 ;  /* 0x0000000f00137202 */ /* 0x000fe20000000f00 */
[----:B------:R-:W-:Y:S01]  /*ef80*/  IMAD.MOV.U32 R18, RZ, RZ, R14 ;  /* 0x000000ffff127224 */ /* 0x000fe200078e000e */
[----:B------:R-:W-:Y:S01]  /*ef90*/  MOV R17, R13 ;  /* 0x0000000d00117202 */ /* 0x000fe20000000f00 */
[----:B------:R-:W-:Y:S01]  /*efa0*/  STL [R1+0x194c], R7 ;  /* 0x00194c0701007387 */ /* 0x000fe20000100800 */
[----:B------:R-:W-:-:S03]  /*efb0*/  IMAD.MOV.U32 R16, RZ, RZ, R12 ;  /* 0x000000ffff107224 */ /* 0x000fc600078e000c */
[----:B------:R-:W-:Y:S04]  /*efc0*/  STL [R1+0x1948], R6 ;  /* 0x0019480601007387 */ /* 0x000fe80000100800 */
[----:B------:R0:W-:Y:S04]  /*efd0*/  STL [R1+0x195c], R19 ;  /* 0x00195c1301007387 */ /* 0x0001e80000100800 */
[----:B------:R1:W-:Y:S04]  /*efe0*/  STL [R1+0x1958], R18 ;  /* 0x0019581201007387 */ /* 0x0003e80000100800 */
[----:B------:R2:W-:Y:S01]  /*eff0*/  STL [R1+0x1954], R17 ;  /* 0x0019541101007387 */ /* 0x0005e20000100800 */
[----:B0-----:R-:W-:-:S03]  /*f000*/  MOV R19, R23 ;  /* 0x0000001700137202 */ /* 0x001fc60000000f00 */
[----:B------:R0:W-:Y:S01]  /*f010*/  STL [R1+0x1950], R16 ;  /* 0x0019501001007387 */ /* 0x0001e20000100800 */
[----:B-1----:R-:W-:Y:S01]  /*f020*/  IMAD.MOV.U32 R18, RZ, RZ, R22 ;  /* 0x000000ffff127224 */ /* 0x002fe200078e0016 */
[----:B------:R-:W-:Y:S01]  /*f030*/  MOV R13, R24 ;  /* 0x00000018000d7202 */ /* 0x000fe20000000f00 */
[----:B------:R-:W-:Y:S01]  /*f040*/  IMAD.MOV.U32 R12, RZ, RZ, R25 ;  /* 0x000000ffff0c7224 */ /* 0x000fe200078e0019 */
[----:B--2---:R-:W-:Y:S01]  /*f050*/  MOV R17, R21 ;  /* 0x0000001500117202 */ /* 0x004fe20000000f00 */
[----:B------:R-:W-:Y:S01]  /*f060*/  LDSM.16.MT88.4 R24, [R2+0x80] ;  /* 0x000080000218783b */ /* 0x000fe20000004200 */
[----:B0-----:R-:W-:-:S03]  /*f070*/  IMAD.MOV.U32 R16, RZ, RZ, R20 ;  /* 0x000000ffff107224 */ /* 0x001fc600078e0014 */
[----:B------:R-:W0:Y:S04]  /*f080*/  LDSM.16.MT88.4 R20, [R2] ;  /* 0x000000000214783b */ /* 0x000e280000004200 */
[----:B------:R-:W-:Y:S01]  /*f090*/  HMMA.16816.F32 R16, R16, R4, RZ ;  /* 0x000000041010723c */ /* 0x000fe200000018ff */
[----:B------:R-:W-:Y:S11]  /*f0a0*/  MOV R15, R28 ;  /* 0x0000001c000f7202 */ /* 0x000ff60000000f00 */
[----:B------:R-:W-:Y:S11]  /*f0b0*/  @!UPT UIADD3 URZ, URZ, URZ, URZ ;  /* 0x0000003f3f3ff290 */ /* 0x000ff6000fffe03f */
[----:B------:R-:W-:Y:S01]  /*f0c0*/  @!UPT UIADD3 URZ, URZ, URZ, URZ ;  /* 0x0000003f3f3ff290 */ /* 0x000fe2000fffe03f */
[----:B------:R-:W-:Y:S01]  /*f0d0*/  MOV R6, R17 ;  /* 0x0000001100067202 */ /* 0x000fe20000000f00 */
[----:B------:R-:W-:Y:S01]  /*f0e0*/  IMAD.MOV.U32 R7, RZ, RZ, R16 ;  /* 0x000000ffff077224 */ /* 0x000fe200078e0010 */
[----:B0-----:R0:W-:Y:S04]  /*f0f0*/  STL.64 [R1+0x1920], R22 ;  /* 0x0019201601007387 */ /* 0x0011e80000100a00 */
[----:B------:R1:W-:Y:S04]  /*f100*/  STL.64 [R1+0x1918], R20 ;  /* 0x0019181401007387 */ /* 0x0003e80000100a00 */
[----:B------:R-:W-:Y:S04]  /*f110*/  STL [R1+0x1970], R24 ;  /* 0x0019701801007387 */ /* 0x000fe80000100800 */
[----:B------:R-:W-:Y:S04]  /*f120*/  STL [R1+0x196c], R25 ;  /* 0x00196c1901007387 */ /* 0x000fe80000100800 */
[----:B------:R-:W-:Y:S04]  /*f130*/  STL [R1+0x1968], R26 ;  /* 0x0019681a01007387 */ /* 0x000fe80000100800 */
[----:B------:R-:W-:Y:S04]  /*f140*/  STL [R1+0x1964], R27 ;  /* 0x0019641b01007387 */ /* 0x000fe80000100800 */
[----:B------:R-:W-:Y:S04]  /*f150*/  STL [R1+0x1960], R2 ;  /* 0x0019600201007387 */ /* 0x000fe80000100800 */
[----:B------:R-:W-:Y:S04]  /*f160*/  STL [R1+0x1978], R6 ;  /* 0x0019780601007387 */ /* 0x000fe80000100800 */
[----:B------:R-:W-:Y:S04]  /*f170*/  STL [R1+0x1974], R7 ;  /* 0x0019740701007387 */ /* 0x000fe80000100800 */
[----:B------:R-:W-:Y:S04]  /*f180*/  STL.64 [R1+0x1880], R10 ;  /* 0x0018800a01007387 */ /* 0x000fe80000100a00 */
[----:B------:R-:W-:Y:S04]  /*f190*/  STL.64 [R1+0x1878], R8 ;  /* 0x0018780801007387 */ /* 0x000fe80000100a00 */
[----:B----4-:R-:W2:Y:S01]  /*f1a0*/  LDSM.16.MT88.4 R8, [R0+0x1000] ;  /* 0x001000000008783b */ /* 0x010ea20000004200 */
[----:B0-----:R-:W-:-:S03]  /*f1b0*/  MOV R22, R15 ;  /* 0x0000000f00167202 */ /* 0x001fc60000000f00 */
[----:B------:R-:W0:Y:S01]  /*f1c0*/  S2R R15, SR_TID.X ;  /* 0x00000000000f7919 */ /* 0x000e220000002100 */
[----:B------:R-:W-:Y:S01]  /*f1d0*/  IMAD.MOV.U32 R14, RZ, RZ, R29 ;  /* 0x000000ffff0e7224 */ /* 0x000fe200078e001d */
[----:B------:R-:W-:Y:S01]  /*f1e0*/  MOV R29, R19 ;  /* 0x00000013001d7202 */ /* 0x000fe20000000f00 */
[----:B------:R-:W-:Y:S01]  /*f1f0*/  IMAD.MOV.U32 R28, RZ, RZ, R18 ;  /* 0x000000ffff1c7224 */ /* 0x000fe200078e0012 */
[----:B-1----:R-:W-:Y:S01]  /*f200*/  MOV R20, R13 ;  /* 0x0000000d00147202 */ /* 0x002fe20000000f00 */
[----:B------:R-:W-:Y:S02]  /*f210*/  IMAD.MOV.U32 R21, RZ, RZ, R12 ;  /* 0x000000ffff157224 */ /* 0x000fe400078e000c */
[----:B------:R-:W-:Y:S01]  /*f220*/  IMAD.MOV.U32 R23, RZ, RZ, R14 ;  /* 0x000000ffff177224 */ /* 0x000fe200078e000e */
[C---:B0-----:R-:W-:Y:S02]  /*f230*/  LOP3.LUT R19, R15.reuse, 0x10, RZ, 0xc0, !PT ;  /* 0x000000100f137812 */ /* 0x041fe400078ec0ff */
[----:B------:R-:W-:-:S02]  /*f240*/  SHF.L.U32 R18, R15, 0x1, RZ ;  /* 0x000000010f127819 */ /* 0x000fc400000006ff */
[----:B------:R-:W-:Y:S01]  /*f250*/  LOP3.LUT R17, R15, 0x7, RZ, 0xc0, !PT ;  /* 0x000000070f117812 */ /* 0x000fe200078ec0ff */
[----:B--2---:R-:W-:Y:S01]  /*f260*/  IMAD.MOV.U32 R15, RZ, RZ, R8 ;  /* 0x000000ffff0f7224 */ /* 0x004fe200078e0008 */
[----:B------:R-:W-:Y:S01]  /*f270*/  MOV R14, R9 ;  /* 0x00000009000e7202 */ /* 0x000fe20000000f00 */
[----:B------:R-:W-:Y:S01]  /*f280*/  IMAD.MOV.U32 R13, RZ, RZ, R10 ;  /* 0x000000ffff0d7224 */ /* 0x000fe200078e000a */
[----:B------:R-:W-:Y:S02]  /*f290*/  MOV R12, R11 ;  /* 0x0000000b000c7202 */ /* 0x000fe40000000f00 */
[----:B------:R-:W0:Y:S01]  /*f2a0*/  LDSM.16.MT88.4 R8, [R0+0x1080] ;  /* 0x001080000008783b */ /* 0x000e220000004200 */
[----:B------:R-:W-:Y:S02]  /*f2b0*/  IMAD R24, R17, 0x110, RZ ;  /* 0x0000011011187824 */ /* 0x000fe400078e02ff */
[----:B------:R-:W-:-:S03]  /*f2c0*/  IMAD.SHL.U32 R19, R19, 0x80, RZ ;  /* 0x0000008013137824 */ /* 0x000fc600078e00ff */
[----:B------:R-:W-:-:S04]  /*f2d0*/  LOP3.LUT R24, R24, 0x10, R18, 0x78, !PT ;  /* 0x0000001018187812 */ /* 0x000fc800078e7812 */
[----:B------:R-:W-:-:S04]  /*f2e0*/  LOP3.LUT R24, R24, R19, RZ, 0xfc, !PT ;  /* 0x0000001318187212 */ /* 0x000fc800078efcff */
[----:B------:R-:W-:Y:S01]  /*f2f0*/  LOP3.LUT R24, R24, 0x20, RZ, 0x3c, !PT ;  /* 0x0000002018187812 */ /* 0x000fe200078e3cff */
[----:B0-----:R-:W-:Y:S01]  /*f300*/  IMAD.MOV.U32 R2, RZ, RZ, R11 ;  /* 0x000000ffff027224 */ /* 0x001fe200078e000b */
[----:B------:R-:W-:Y:S01]  /*f310*/  MOV R18, R8 ;  /* 0x0000000800127202 */ /* 0x000fe20000000f00 */
[----:B------:R-:W-:Y:S01]  /*f320*/  IMAD.MOV.U32 R17, RZ, RZ, R9 ;  /* 0x000000ffff117224 */ /* 0x000fe200078e0009 */
[----:B------:R-:W-:Y:S02]  /*f330*/  MOV R16, R10 ;  /* 0x0000000a00107202 */ /* 0x000fe40000000f00 */
[----:B------:R-:W0:Y:S04]  /*f340*/  LDSM.16.MT88.4 R8, [R24+0x1000] ;  /* 0x001000001808783b */ /* 0x000e280000004200 */
[----:B------:R1:W-:Y:S02]  /*f350*/  STL [R1+0x1870], R0 ;  /* 0x0018700001007387 */ /* 0x0003e40000100800 */
[----:B-1----:R-:W-:Y:S01]  /*f360*/  IMAD.MOV.U32 R0, RZ, RZ, R2 ;  /* 0x000000ffff007224 */ /* 0x002fe200078e0002 */
[----:B0-----:R-:W-:Y:S01]  /*f370*/  MOV R26, R8 ;  /* 0x00000008001a7202 */ /* 0x001fe20000000f00 */
[----:B------:R-:W-:Y:S01]  /*f380*/  IMAD.MOV.U32 R27, RZ, RZ, R9 ;  /* 0x000000ffff1b7224 */ /* 0x000fe200078e0009 */
[----:B------:R-:W-:Y:S01]  /*f390*/  MOV R2, R10 ;  /* 0x0000000a00027202 */ /* 0x000fe20000000f00 */
[----:B------:R-:W-:-:S02]  /*f3a0*/  IMAD.MOV.U32 R19, RZ, RZ, R11 ;  /* 0x000000ffff137224 */ /* 0x000fc400078e000b */
[----:B------:R-:W0:Y:S02]  /*f3b0*/  LDSM.16.MT88.4 R8, [R24+0x1080] ;  /* 0x001080001808783b */ /* 0x000e240000004200 */
[----:B0-----:R-:W-:Y:S01]  /*f3c0*/  MOV R6, R8 ;  /* 0x0000000800067202 */ /* 0x001fe20000000f00 */
[----:B------:R-:W-:Y:S01]  /*f3d0*/  IMAD.MOV.U32 R7, RZ, RZ, R9 ;  /* 0x000000ffff077224 */ /* 0x000fe200078e0009 */
[----:B------:R-:W-:Y:S01]  /*f3e0*/  MOV R24, R10 ;  /* 0x0000000a00187202 */ /* 0x000fe20000000f00 */
[----:B------:R-:W-:Y:S02]  /*f3f0*/  IMAD.MOV.U32 R25, RZ, RZ, R11 ;  /* 0x000000ffff197224 */ /* 0x000fe400078e000b */
[----:B------:R-:W0:Y:S04]  /*f400*/  LDSM.16.MT88.4 R8, [R3+0x1000] ;  /* 0x001000000308783b */ /* 0x000e280000004200 */
[----:B0-----:R-:W-:Y:S04]  /*f410*/  STL.64 [R1+0x18a0], R10 ;  /* 0x0018a00a01007387 */ /* 0x001fe80000100a00 */
[----:B------:R0:W-:Y:S02]  /*f420*/  STL.64 [R1+0x1898], R8 ;  /* 0x0018980801007387 */ /* 0x0001e40000100a00 */
[----:B0-----:R-:W-:Y:S01]  /*f430*/  MOV R8, R6 ;  /* 0x0000000600087202 */ /* 0x001fe20000000f00 */
[----:B------:R-:W-:Y:S01]  /*f440*/  IMAD.MOV.U32 R9, RZ, RZ, R7 ;  /* 0x000000ffff097224 */ /* 0x000fe200078e0007 */
[----:B------:R-:W2:Y:S04]  /*f450*/  LDL.LU R6, [R1+0x1978] ;  /* 0x0019780001067983 */ /* 0x000ea80000300800 */
[----:B------:R-:W3:Y:S01]  /*f460*/  LDL.LU R7, [R1+0x1974] ;  /* 0x0019740001077983 */ /* 0x000ee20000300800 */
[----:B------:R-:W-:Y:S01]  /*f470*/  MOV R10, R24 ;  /* 0x00000018000a7202 */ /* 0x000fe20000000f00 */
[----:B------:R-:W-:-:S02]  /*f480*/  IMAD.MOV.U32 R11, RZ, RZ, R25 ;  /* 0x000000ffff0b7224 */ /* 0x000fc400078e0019 */
[----:B------:R-:W4:Y:S04]  /*f490*/  LDL.LU R24, [R1+0x1970] ;  /* 0x0019700001187983 */ /* 0x000f280000300800 */
[----:B------:R-:W4:Y:S04]  /*f4a0*/  LDL.LU R25, [R1+0x196c] ;  /* 0x00196c0001197983 */ /* 0x000f280000300800 */
[----:B------:R0:W-:Y:S04]  /*f4b0*/  STL.64 [R1+0x18c0], R10 ;  /* 0x0018c00a01007387 */ /* 0x0001e80000100a00 */
[----:B------:R1:W-:Y:S01]  /*f4c0*/  STL.64 [R1+0x18b8], R8 ;  /* 0x0018b80801007387 */ /* 0x0003e20000100a00 */
[----:B0-----:R-:W-:Y:S01]  /*f4d0*/  MOV R10, R2 ;  /* 0x00000002000a7202 */ /* 0x001fe20000000f00 */
[----:B------:R-:W-:Y:S01]  /*f4e0*/  IMAD.MOV.U32 R11, RZ, RZ, R19 ;  /* 0x000000ffff0b7224 */ /* 0x000fe200078e0013 */
[----:B-1----:R-:W-:Y:S01]  /*f4f0*/  MOV R8, R26 ;  /* 0x0000001a00087202 */ /* 0x002fe20000000f00 */
[----:B------:R-:W-:Y:S01]  /*f500*/  IMAD.MOV.U32 R9, RZ, RZ, R27 ;  /* 0x000000ffff097224 */ /* 0x000fe200078e001b */
[----:B------:R-:W4:Y:S04]  /*f510*/  LDL.LU R26, [R1+0x1968] ;  /* 0x00196800011a7983 */ /* 0x000f280000300800 */
[----:B------:R-:W4:Y:S04]  /*f520*/  LDL.LU R27, [R1+0x1964] ;  /* 0x00196400011b7983 */ /* 0x000f280000300800 */
        /* <DEDUP_REMOVED lines=16> */
[----:B------:R-:W-:-:S02]  /*f630*/  IMAD.MOV.U32 R9, RZ, RZ, R14 ;  /* 0x000000ffff097224 */ /* 0x000fc400078e000e */
[----:B------:R-:W0:Y:S04]  /*f640*/  LDSM.16.MT88.4 R12, [R3+0x1080] ;  /* 0x00108000030c783b */ /* 0x000e280000004200 */
[----:B0-----:R-:W-:Y:S04]  /*f650*/  STL.64 [R1+0x1890], R14 ;  /* 0x0018900e01007387 */ /* 0x001fe80000100a00 */
[----:B------:R2:W-:Y:S02]  /*f660*/  STL.64 [R1+0x1888], R12 ;  /* 0x0018880c01007387 */ /* 0x0005e40000100a00 */
[----:B--2---:R-:W-:Y:S01]  /*f670*/  IMAD.MOV.U32 R13, RZ, RZ, R6 ;  /* 0x000000ffff0d7224 */ /* 0x004fe200078e0006 */
[----:B---3--:R-:W-:-:S02]  /*f680*/  MOV R12, R7 ;  /* 0x00000007000c7202 */ /* 0x008fc40000000f00 */
[----:B------:R-:W2:Y:S04]  /*f690*/  LDL.LU R7, [R1+0x194c] ;  /* 0x00194c0001077983 */ /* 0x000ea80000300800 */
[----:B------:R-:W3:Y:S01]  /*f6a0*/  LDL.LU R6, [R1+0x1948] ;  /* 0x0019480001067983 */ /* 0x000ee20000300800 */
[----:B------:R-:W-:Y:S01]  /*f6b0*/  MOV R14, R28 ;  /* 0x0000001c000e7202 */ /* 0x000fe20000000f00 */
[----:B------:R-:W-:Y:S02]  /*f6c0*/  IMAD.MOV.U32 R15, RZ, RZ, R29 ;  /* 0x000000ffff0f7224 */ /* 0x000fe400078e001d */
[----:B------:R-:W3:Y:S04]  /*f6d0*/  LDL.LU R28, [R1+0x1944] ;  /* 0x00194400011c7983 */ /* 0x000ee80000300800 */
[----:B------:R-:W3:Y:S04]  /*f6e0*/  LDL.LU R29, [R1+0x1940] ;  /* 0x00194000011d7983 */ /* 0x000ee80000300800 */
[----:B------:R4:W-:Y:S04]  /*f6f0*/  STL.64 [R1+0x18b0], R14 ;  /* 0x0018b00e01007387 */ /* 0x0009e80000100a00 */
[----:B------:R0:W-:Y:S01]  /*f700*/  STL.64 [R1+0x18a8], R12 ;  /* 0x0018a80c01007387 */ /* 0x0001e20000100a00 */
[----:B----4-:R-:W-:Y:S01]  /*f710*/  IMAD.MOV.U32 R15, RZ, RZ, R19 ;  /* 0x000000ffff0f7224 */ /* 0x010fe200078e0013 */
[----:B------:R-:W-:Y:S01]  /*f720*/  MOV R14, R18 ;  /* 0x00000012000e7202 */ /* 0x000fe20000000f00 */
[----:B0-----:R-:W-:Y:S01]  /*f730*/  IMAD.MOV.U32 R13, RZ, RZ, R17 ;  /* 0x000000ffff0d7224 */ /* 0x001fe200078e0011 */
[----:B------:R-:W-:-:S02]  /*f740*/  MOV R12, R16 ;  /* 0x00000010000c7202 */ /* 0x000fc40000000f00 */
[----:B------:R-:W4:Y:S04]  /*f750*/  LDL.LU R16, [R1+0x193c] ;  /* 0x00193c0001107983 */ /* 0x000f280000300800 */
[----:B------:R-:W4:Y:S04]  /*f760*/  LDL.LU R17, [R1+0x1938] ;  /* 0x0019380001117983 */ /* 0x000f280000300800 */
[----:B------:R-:W4:Y:S04]  /*f770*/  LDL.LU R18, [R1+0x1934] ;  /* 0x0019340001127983 */ /* 0x000f280000300800 */
[----:B------:R-:W4:Y:S04]  /*f780*/  LDL.LU R19, [R1+0x1930] ;  /* 0x0019300001137983 */ /* 0x000f280000300800 */
[----:B------:R-:W-:Y:S04]  /*f790*/  STL.64 [R1+0x18d0], R14 ;  /* 0x0018d00e01007387 */ /* 0x000fe80000100a00 */
[----:B------:R2:W-:Y:S02]  /*f7a0*/  STL.64 [R1+0x18c8], R12 ;  /* 0x0018c80c01007387 */ /* 0x0005e40000100a00 */
[----:B--2---:R-:W-:Y:S01]  /*f7b0*/  IMAD.MOV.U32 R13, RZ, RZ, R7 ;  /* 0x000000ffff0d7224 */ /* 0x004fe200078e0007 */
[----:B---3--:R-:W-:-:S02]  /*f7c0*/  MOV R12, R6 ;  /* 0x00000006000c7202 */ /* 0x008fc40000000f00 */
[----:B------:R-:W2:Y:S04]  /*f7d0*/  LDL.LU R6, [R1+0x192c] ;  /* 0x00192c0001067983 */ /* 0x000ea80000300800 */
[----:B------:R-:W2:Y:S01]  /*f7e0*/  LDL.LU R7, [R1+0x1928] ;  /* 0x0019280001077983 */ /* 0x000ea20000300800 */
[----:B------:R-:W-:Y:S01]  /*f7f0*/  MOV R14, R20 ;  /* 0x00000014000e7202 */ /* 0x000fe20000000f00 */
[----:B------:R-:W-:-:S05]  /*f800*/  IMAD.MOV.U32 R15, RZ, RZ, R21 ;  /* 0x000000ffff0f7224 */ /* 0x000fca00078e0015 */
[----:B------:R-:W-:Y:S04]  /*f810*/  STL.64 [R1+0x18f0], R14 ;  /* 0x0018f00e01007387 */ /* 0x000fe80000100a00 */
[----:B------:R0:W-:Y:S02]  /*f820*/  STL.64 [R1+0x18e8], R12 ;  /* 0x0018e80c01007387 */ /* 0x0001e40000100a00 */
[----:B0-----:R-:W-:Y:S01]  /*f830*/  MOV R12, R22 ;  /* 0x00000016000c7202 */ /* 0x001fe20000000f00 */
[----:B------:R-:W-:Y:S02]  /*f840*/  IMAD.MOV.U32 R13, RZ, RZ, R23 ;  /* 0x000000ffff0d7224 */ /* 0x000fe400078e0017 */
[----:B------:R-:W0:Y:S01]  /*f850*/  LDSM.16.MT88.4 R20, [R2+0x1080] ;  /* 0x001080000214783b */ /* 0x000e220000004200 */
[----:B------:R-:W-:Y:S01]  /*f860*/  MOV R14, R29 ;  /* 0x0000001d000e7202 */ /* 0x000fe20000000f00 */
[----:B------:R-:W-:-:S05]  /*f870*/  IMAD.MOV.U32 R15, RZ, RZ, R28 ;  /* 0x000000ffff0f7224 */ /* 0x000fca00078e001c */
[----:B------:R4:W-:Y:S04]  /*f880*/  STL.64 [R1+0x1910], R14 ;  /* 0x0019100e01007387 */ /* 0x0009e80000100a00 */
[----:B------:R1:W-:Y:S01]  /*f890*/  STL.64 [R1+0x1908], R12 ;  /* 0x0019080c01007387 */ /* 0x0003e20000100a00 */
[----:B----4-:R-:W-:Y:S01]  /*f8a0*/  IMAD.MOV.U32 R15, RZ, RZ, R16 ;  /* 0x000000ffff0f7224 */ /* 0x010fe200078e0010 */
[----:B------:R-:W-:Y:S01]  /*f8b0*/  MOV R14, R17 ;  /* 0x00000011000e7202 */ /* 0x000fe20000000f00 */
[----:B-1----:R-:W-:Y:S01]  /*f8c0*/  IMAD.MOV.U32 R13, RZ, RZ, R18 ;  /* 0x000000ffff0d7224 */ /* 0x002fe200078e0012 */
[----:B------:R-:W-:Y:S01]  /*f8d0*/  MOV R12, R19 ;  /* 0x00000013000c7202 */ /* 0x000fe20000000f00 */
[----:B------:R-:W-:Y:S01]  /*f8e0*/  STL [R1+0x184c], R3 ;  /* 0x00184c0301007387 */ /* 0x000fe20000100800 */
[----:B0-----:R-:W-:-:S03]  /*f8f0*/  MOV R0, R23 ;  /* 0x0000001700007202 */ /* 0x001fc60000000f00 */
[----:B------:R-:W-:Y:S04]  /*f900*/  STL.64 [R1+0x80], R20 ;  /* 0x0000801401007387 */ /* 0x000fe80000100a00 */
[----:B------:R0:W-:Y:S04]  /*f910*/  STL [R1+0x88], R22 ;  /* 0x0000881601007387 */ /* 0x0001e80000100800 */
[----:B------:R-:W1:Y:S04]  /*f920*/  LDSM.16.MT88.4 R16, [R2+0x1000] ;  /* 0x001000000210783b */ /* 0x000e680000004200 */
[----:B0-----:R-:W3:Y:S04]  /*f930*/  LDL.LU.64 R22, [R1+0x1920] ;  /* 0x0019200001167983 */ /* 0x001ee80000300a00 */
[----:B------:R-:W3:Y:S04]  /*f940*/  LDL.LU.64 R20, [R1+0x1918] ;  /* 0x0019180001147983 */ /* 0x000ee80000300a00 */
[----:B------:R-:W-:Y:S04]  /*f950*/  STL [R1+0x1874], R0 ;  /* 0x0018740001007387 */ /* 0x000fe80000100800 */
[----:B------:R-:W-:Y:S01]  /*f960*/  STL [R1+0x1840], R2 ;  /* 0x0018400201007387 */ /* 0x000fe20000100800 */
[-C--:B--2---:R-:W-:Y:S03]  /*f970*/  HMMA.16816.F32 R8, R8, R6.reuse, R12 ;  /* 0x000000060808723c */ /* 0x084fe6000000180c */
[----:B------:R-:W2:Y:S04]  /*f980*/  LDL.LU.64 R14, [R1+0x1910] ;  /* 0x00191000010e7983 */ /* 0x000ea80000300a00 */
[----:B------:R-:W2:Y:S11]  /*f990*/  LDL.LU.64 R12, [R1+0x1908] ;  /* 0x00190800010c7983 */ /* 0x000eb60000300a00 */
[----:B------:R-:W-:Y:S05]  /*f9a0*/  @!UPT UIADD3 URZ, URZ, URZ, URZ ;  /* 0x0000003f3f3ff290 */ /* 0x000fea000fffe03f */
[----:B------:R0:W-:Y:S01]  /*f9b0*/  STL.64 [R1+0xb0], R8 ;  /* 0x0000b00801007387 */ /* 0x0001e20000100a00 */
[----:B------:R-:W-:Y:S01]  /*f9c0*/  IMAD.MOV.U32 R29, RZ, RZ, R10 ;  /* 0x000000ffff1d7224 */ /* 0x000fe200078e000a */
[----:B------:R-:W-:Y:S02]  /*f9d0*/  MOV R28, R11 ;  /* 0x0000000b001c7202 */ /* 0x000fe40000000f00 */
[----:B------:R-:W2:Y:S04]  /*f9e0*/  LDL.LU.64 R10, [R1+0x1900] ;  /* 0x00190000010a7983 */ /* 0x000ea80000300a00 */
[----:B0-----:R-:W2:Y:S04]  /*f9f0*/  LDL.LU.64 R8, [R1+0x18f8] ;  /* 0x0018f80001087983 */ /* 0x001ea80000300a00 */
[----:B------:R-:W-:Y:S04]  /*fa00*/  STL [R1+0x1848], R28 ;  /* 0x0018481c01007387 */ /* 0x000fe80000100800 */
[----:B------:R-:W-:Y:S01]  /*fa10*/  STL [R1+0x1844], R29 ;  /* 0x0018441d01007387 */ /* 0x000fe20000100800 */
[----:B--2---:R-:W-:Y:S03]  /*fa20*/  HMMA.16816.F32 R8, R8, R6, R12 ;  /* 0x000000060808723c */ /* 0x004fe6000000180c */
[----:B------:R-:W2:Y:S04]  /*fa30*/  LDL.LU.64 R14, [R1+0x18f0] ;  /* 0x0018f000010e7983 */ /* 0x000ea80000300a00 */
[----:B------:R-:W2:Y:S11]  /*fa40*/  LDL.LU.64 R12, [R1+0x18e8] ;  /* 0x0018e800010c7983 */ /* 0x000eb60000300a00 */
[----:B------:R-:W-:Y:S05]  /*fa50*/  @!UPT UIADD3 URZ, URZ, URZ, URZ ;  /* 0x0000003f3f3ff290 */ /* 0x000fea000fffe03f */
[----:B------:R-:W-:Y:S01]  /*fa60*/  STL.64 [R1+0xa0], R8 ;  /* 0x0000a00801007387 */ /* 0x000fe20000100a00 */
[----:B------:R-:W-:-:S03]  /*fa70*/  IMAD.MOV.U32 R2, RZ, RZ, R11 ;  /* 0x000000ffff027224 */ /* 0x000fc600078e000b */
[----:B------:R0:W-:Y:S04]  /*fa80*/  STL [R1+0xa8], R10 ;  /* 0x0000a80a01007387 */ /* 0x0001e80000100800 */
[----:B0-----:R-:W2:Y:S04]  /*fa90*/  LDL.LU.64 R10, [R1+0x18e0] ;  /* 0x0018e000010a7983 */ /* 0x001ea80000300a00 */
[----:B------:R-:W2:Y:S04]  /*faa0*/  LDL.LU.64 R8, [R1+0x18d8] ;  /* 0x0018d80001087983 */ /* 0x000ea80000300a00 */
[----:B------:R-:W-:Y:S01]  /*fab0*/  STL [R1+0x1850], R2 ;  /* 0x0018500201007387 */ /* 0x000fe20000100800 */
[----:B--2---:R-:W-:Y:S03]  /*fac0*/  HMMA.16816.F32 R8, R8, R6, R12 ;  /* 0x000000060808723c */ /* 0x004fe6000000180c */
[----:B------:R-:W2:Y:S04]  /*fad0*/  LDL.LU.64 R14, [R1+0x18d0] ;  /* 0x0018d000010e7983 */ /* 0x000ea80000300a00 */
[----:B------:R-:W2:Y:S11]  /*fae0*/  LDL.LU.64 R12, [R1+0x18c8] ;  /* 0x0018c800010c7983 */ /* 0x000eb60000300a00 */
[----:B------:R-:W-:Y:S05]  /*faf0*/  @!UPT UIADD3 URZ, URZ, URZ, URZ ;  /* 0x0000003f3f3ff290 */ /* 0x000fea000fffe03f */
[----:B------:R0:W-:Y:S01]  /*fb00*/  STL [R1+0x90], R8 ;  /* 0x0000900801007387 */ /* 0x0001e20000100800 */
[----:B------:R-:W-:Y:S01]  /*fb10*/  MOV R0, R11 ;  /* 0x0000000b00007202 */ /* 0x000fe20000000f00 */
[----:B------:R-:W-:Y:S01]  /*fb20*/  IMAD.MOV.U32 R28, RZ, RZ, R9 ;  /* 0x000000ffff1c7224 */ /* 0x000fe200078e0009 */
[----:B------:R-:W-:Y:S02]  /*fb30*/  MOV R29, R10 ;  /* 0x0000000a001d7202 */ /* 0x000fe40000000f00 */
[----:B------:R-:W2:Y:S04]  /*fb40*/  LDL.LU.64 R10, [R1+0x18c0] ;  /* 0x0018c000010a7983 */ /* 0x000ea80000300a00 */
[----:B0-----:R-:W2:Y:S01]  /*fb50*/  LDL.LU.64 R8, [R1+0x18b8] ;  /* 0x0018b80001087983 */ /* 0x001ea20000300a00 */
[-C--:B---3--:R-:W-:Y:S03]  /*fb60*/  HMMA.16816.F32 R20, R20, R4.reuse, RZ ;  /* 0x000000041414723c */ /* 0x088fe600000018ff */
[----:B------:R0:W-:Y:S04]  /*fb70*/  STL [R1+0x1858], R29 ;  /* 0x0018581d01007387 */ /* 0x0001e80000100800 */
[----:B------:R3:W-:Y:S01]  /*fb80*/  STL [R1+0x1854], R28 ;  /* 0x0018541c01007387 */ /* 0x0007e20000100800 */
[----:B------:R-:W-:Y:S08]  /*fb90*/  HMMA.16816.F32 R24, R24, R4, RZ ;  /* 0x000000041818723c */ /* 0x000ff000000018ff */
[-C--:B--2---:R-:W-:Y:S01]  /*fba0*/  HMMA.16816.F32 R8, R8, R6.reuse, R12 ;  /* 0x000000060808723c */ /* 0x084fe2000000180c */
[----:B------:R-:W2:Y:S04]  /*fbb0*/  LDL.LU.64 R14, [R1+0x18b0] ;  /* 0x0018b000010e7983 */ /* 0x000ea80000300a00 */
[----:B------:R-:W2:Y:S11]  /*fbc0*/  LDL.LU.64 R12, [R1+0x18a8] ;  /* 0x0018a800010c7983 */ /* 0x000eb60000300a00 */
[----:B------:R-:W-:Y:S08]  /*fbd0*/  @!UPT UIADD3 URZ, URZ, URZ, URZ ;  /* 0x0000003f3f3ff290 */ /* 0x000ff0000fffe03f */
[----:B------:R-:W-:Y:S01]  /*fbe0*/  MOV R4, R10 ;  /* 0x0000000a00047202 */ /* 0x000fe20000000f00 */
[----:B------:R-:W-:Y:S01]  /*fbf0*/  IMAD.MOV.U32 R5, RZ, RZ, R9 ;  /* 0x000000ffff057224 */ /* 0x000fe200078e0009 */
[----:B------:R-:W-:Y:S01]  /*fc00*/  MOV R2, R11 ;  /* 0x0000000b00027202 */ /* 0x000fe20000000f00 */
[----:B------:R-:W-:Y:S01]  /*fc10*/  IMAD.MOV.U32 R3, RZ, RZ, R8 ;  /* 0x000000ffff037224 */ /* 0x000fe200078e0008 */
[----:B------:R-:W2:Y:S04]  /*fc20*/  LDL.LU.64 R10, [R1+0x18a0] ;  /* 0x0018a000010a7983 */ /* 0x000ea80000300a00 */
[----:B------:R-:W2:Y:S02]  /*fc30*/  LDL.LU.64 R8, [R1+0x1898] ;  /* 0x0018980001087983 */ /* 0x000ea40000300a00 */
[-C--:B--2---:R-:W-:Y:S02]  /*fc40*/  HMMA.16816.F32 R8, R8, R6.reuse, R12 ;  /* 0x000000060808723c */ /* 0x084fe4000000180c */
[----:B------:R-:W2:Y:S04]  /*fc50*/  LDL.LU.64 R14, [R1+0x1890] ;  /* 0x00189000010e7983 */ /* 0x000ea80000300a00 */
[----:B------:R-:W2:Y:S11]  /*fc60*/  LDL.LU.64 R12, [R1+0x1888] ;  /* 0x00188800010c7983 */ /* 0x000eb60000300a00 */
[----:B------:R-:W-:Y:S06]  /*fc70*/  @!UPT UIADD3 URZ, URZ, URZ, URZ ;  /* 0x0000003f3f3ff290 */ /* 0x000fec000fffe03f */
[----:B------:R4:W-:Y:S01]  /*fc80*/  STL.64 [R1+0x60], R8 ;  /* 0x0000600801007387 */ /* 0x0009e20000100a00 */
[----:B0-----:R-:W-:Y:S01]  /*fc90*/  IMAD.MOV.U32 R29, RZ, RZ, R10 ;  /* 0x000000ffff1d7224 */ /* 0x001fe200078e000a */
[----:B---3--:R-:W-:Y:S02]  /*fca0*/  MOV R28, R11 ;  /* 0x0000000b001c7202 */ /* 0x008fe40000000f00 */
[----:B------:R-:W2:Y:S04]  /*fcb0*/  LDL.LU.64 R10, [R1+0x1880] ;  /* 0x00188000010a7983 */ /* 0x000ea80000300a00 */
[----:B----4-:R-:W2:Y:S01]  /*fcc0*/  LDL.LU.64 R8, [R1+0x1878] ;  /* 0x0018780001087983 */ /* 0x010ea20000300a00 */
[-C--:B-1----:R-:W-:Y:S08]  /*fcd0*/  HMMA.16816.F32 R16, R16, R6.reuse, R20 ;  /* 0x000000061010723c */ /* 0x082ff00000001814 */
[----:B--2---:R-:W-:Y:S07]  /*fce0*/  HMMA.16816.F32 R12, R12, R6, R8 ;  /* 0x000000060c0c723c */ /* 0x004fee0000001808 */
[----:B------:R-:W-:-:S02]  /*fcf0*/  IMAD.MOV.U32 R8, RZ, RZ, R0 ;  /* 0x000000ffff087224 */ /* 0x000fc400078e0000 */
[----:B------:R-:W2:Y:S07]  /*fd00*/  LDL.LU R0, [R1+0x1874] ;  /* 0x0018740001007983 */ /* 0x000eae0000300800 */
[----:B------:R-:W-:Y:S01]  /*fd10*/  MOV R10, R16 ;  /* 0x00000010000a7202 */ /* 0x000fe20000000f00 */
[----:B------:R-:W-:Y:S02]  /*fd20*/  IMAD.MOV.U32 R9, RZ, RZ, R17 ;  /* 0x000000ffff097224 */ /* 0x000fe400078e0011 */
[----:B------:R-:W-:-:S04]  /*fd30*/  IMAD.MOV.U32 R11, RZ, RZ, R19 ;  /* 0x000000ffff0b7224 */ /* 0x000fc800078e0013 */
[----:B------:R0:W-:Y:S04]  /*fd40*/  STL.64 [R1+0x50], R12 ;  /* 0x0000500c01007387 */ /* 0x0001e80000100a00 */
[----:B------:R-:W-:Y:S04]  /*fd50*/  STL.64 [R1+0x58], R14 ;  /* 0x0000580e01007387 */ /* 0x000fe80000100a00 */
[----:B------:R-:W3:Y:S01]  /*fd60*/  LDL.LU R16, [R1+0x80] ;  /* 0x0000800001107983 */ /* 0x000ee20000300800 */
[----:B0-----:R-:W-:-:S03]  /*fd70*/  MOV R12, R18 ;  /* 0x00000012000c7202 */ /* 0x001fc60000000f00 */
[----:B------:R-:W3:Y:S04]  /*fd80*/  LDL.LU R17, [R1+0x84] ;  /* 0x0000840001117983 */ /* 0x000ee80000300800 */
[----:B------:R-:W3:Y:S01]  /*fd90*/  LDL.LU R18, [R1+0x88] ;  /* 0x0000880001127983 */ /* 0x000ee20000300800 */
[----:B------:R-:W-:Y:S01]  /*fda0*/  IMAD.MOV.U32 R23, RZ, RZ, R8 ;  /* 0x000000ffff177224 */ /* 0x000fe200078e0008 */
[----:B--2---:R-:W-:Y:S02]  /*fdb0*/  MOV R19, R0 ;  /* 0x0000000000137202 */ /* 0x004fe40000000f00 */
[----:B------:R-:W2:Y:S04]  /*fdc0*/  LDL.LU R0, [R1+0x1870] ;  /* 0x0018700001007983 */ /* 0x000ea80000300800 */
[----:B------:R-:W4:Y:S01]  /*fdd0*/  LDL R8, [R1+0xd20] ;  /* 0x000d200001087983 */ /* 0x000f220000100800 */
[----:B------:R-:W-:Y:S01]  /*fde0*/  MOV R20, R5 ;  /* 0x0000000500147202 */ /* 0x000fe20000000f00 */
[----:B------:R-:W-:-:S02]  /*fdf0*/  IMAD.MOV.U32 R22, RZ, RZ, R4 ;  /* 0x000000ffff167224 */ /* 0x000fc400078e0004 */
[----:B---3--:R-:W-:Y:S11]  /*fe00*/  HMMA.16816.F32 R4, R16, R6, R24 ;  /* 0x000000061004723c */ /* 0x008ff60000001818 */
[----:B------:R-:W-:Y:S11]  /*fe10*/  @!UPT UIADD3 URZ, URZ, URZ, URZ ;  /* 0x0000003f3f3ff290 */ /* 0x000ff6000fffe03f */
[----:B------:R-:W-:Y:S01]  /*fe20*/  @!UPT UIADD3 URZ, URZ, URZ, URZ ;  /* 0x0000003f3f3ff290 */ /* 0x000fe2000fffe03f */
[----:B------:R0:W-:Y:S04]  /*fe30*/  STL.64 [R1+0x1790], R6 ;  /* 0x0017900601007387 */ /* 0x0001e80000100a00 */
[----:B------:R1:W-:Y:S01]  /*fe40*/  STL.64 [R1+0x1788], R4 ;  /* 0x0017880401007387 */ /* 0x0003e20000100a00 */
[----:B0-----:R-:W-:Y:S01]  /*fe50*/  MOV R6, R12 ;  /* 0x0000000c00067202 */ /* 0x001fe20000000f00 */
[----:B------:R-:W-:Y:S01]  /*fe60*/  IMAD.MOV.U32 R7, RZ, RZ, R11 ;  /* 0x000000ffff077224 */ /* 0x000fe200078e000b */
[----:B-1----:R-:W-:Y:S01]  /*fe70*/  MOV R4, R10 ;  /* 0x0000000a00047202 */ /* 0x002fe20000000f00 */
[----:B------:R-:W-:-:S03]  /*fe80*/  IMAD.MOV.U32 R5, RZ, RZ, R9 ;  /* 0x000000ffff057224 */ /* 0x000fc600078e0009 */
[----:B------:R-:W-:Y:S04]  /*fe90*/  STL.64 [R1+0x1868], R6 ;  /* 0x0018680601007387 */ /* 0x000fe80000100a00 */
[----:B------:R-:W-:Y:S04]  /*fea0*/  STL.64 [R1+0x1860], R4 ;  /* 0x0018600401007387 */ /* 0x000fe80000100a00 */
[----:B--2---:R-:W0:Y:S04]  /*feb0*/  LDSM.16.MT88.4 R16, [R0+0x2000] ;  /* 0x002000000010783b */ /* 0x004e280000004200 */
[----:B----4-:R-:W1:Y:S04]  /*fec0*/  LDSM.16.M88.4 R8, [R8+0x10000] ;  /* 0x010000000808783b */ /* 0x010e680000000200 */
[----:B------:R-:W2:Y:S01]  /*fed0*/  LDSM.16.MT88.4 R4, [R0+0x2080] ;  /* 0x002080000004783b */ /* 0x000ea20000004200 */
[----:B0-----:R-:W-:-:S03]  /*fee0*/  MOV R13, R18 ;  /* 0x00000012000d7202 */ /* 0x001fc60000000f00 */
[----:B------:R-:W0:Y:S01]  /*fef0*/  S2R R18, SR_TID.X ;  /* 0x0000000000127919 */ /* 0x000e220000002100 */
[----:B------:R-:W-:Y:S01]  /*ff00*/  IMAD.MOV.U32 R12, RZ, RZ, R19 ;  /* 0x000000ffff0c7224 */ /* 0x000fe200078e0013 */
[----:B------:R-:W-:Y:S01]  /*ff10*/  MOV R19, R3 ;  /* 0x0000000300137202 */ /* 0x000fe20000000f00 */
[----:B------:R-:W-:Y:S01]  /*ff20*/  IMAD.MOV.U32 R14, RZ, RZ, R17 ;  /* 0x000000ffff0e7224 */ /* 0x000fe200078e0011 */
[----:B-1----:R2:W-:Y:S01]  /*ff30*/  STL [R1+0x1764], R10 ;  /* 0x0017640a01007387 */ /* 0x0025e20000100800 */
[C---:B0-----:R-:W-:Y:S02]  /*ff40*/  LOP3.LUT R3, R18.reuse, 0x7, RZ, 0xc0, !PT ;  /* 0x0000000712037812 */ /* 0x041fe400078ec0ff */
[C---:B------:R-:W-:Y:S01]  /*ff50*/  LOP3.LUT R21, R18.reuse, 0x10, RZ, 0xc0, !PT ;  /* 0x0000001012157812 */ /* 0x040fe200078ec0ff */
[----:B------:R-:W-:Y:S02]  /*ff60*/  IMAD.SHL.U32 R18, R18, 0x2, RZ ;  /* 0x0000000212127824 */ /* 0x000fe400078e00ff */
[----:B------:R-:W-:Y:S01]  /*ff70*/  IMAD R3, R3, 0x110, RZ ;  /* 0x0000011003037824 */ /* 0x000fe200078e02ff */
[----:B------:R-:W-:-:S04]  /*ff80*/  SHF.L.U32 R21, R21, 0x7, RZ ;  /* 0x0000000715157819 */ /* 0x000fc800000006ff */
[----:B------:R-:W-:-:S04]  /*ff90*/  LOP3.LUT R3, R3, 0x10, R18, 0x78, !PT ;  /* 0x0000001003037812 */ /* 0x000fc800078e7812 */
[----:B------:R-:W-:Y:S01]  /*ffa0*/  LOP3.LUT R3, R3, R21, RZ, 0xfc, !PT ;  /* 0x0000001503037212 */ /* 0x000fe200078efcff */
[----:B------:R0:W-:Y:S03]  /*ffb0*/  STL [R1+0x1760], R11 ;  /* 0x0017600b01007387 */ /* 0x0001e60000100800 */
[----:B------:R-:W-:Y:S01]  /*ffc0*/  LOP3.LUT R3, R3, 0x20, RZ, 0x3c, !PT ;  /* 0x0000002003037812 */ /* 0x000fe200078e3cff */
[----:B--2---:R-:W-:Y:S01]  /*ffd0*/  IMAD.MOV.U32 R10, RZ, RZ, R7 ;  /* 0x000000ffff0a7224 */ /* 0x004fe200078e0007 */
[----:B------:R-:W-:Y:S01]  /*ffe0*/  MOV R15, R16 ;  /* 0x00000010000f7202 */ /* 0x000fe20000000f00 */
[----:B------:R-:W-:Y:S01]  /*fff0*/  IMAD.MOV.U32 R16, RZ, RZ, R5 ;  /* 0x000000ffff107224 */ /* 0x000fe200078e0005 */
[----:B------:R-:W-:Y:S02]  /*10000*/  MOV R17, R4 ;  /* 0x0000000400117202 */ /* 0x000fe40000000f00 */
[----:B0-----:R-:W-:-:S02]  /*10010*/  MOV R11, R6 ;  /* 0x00000006000b7202 */ /* 0x001fc40000000f00 */
[----:B------:R-:W0:Y:S04]  /*10020*/  LDSM.16.MT88.4 R4, [R3+0x2000] ;  /* 0x002000000304783b */ /* 0x000e280000004200 */
[----:B------:R1:W-:Y:S01]  /*10030*/  STL [R1+0x1780], R0 ;  /* 0x0017800001007387 */ /* 0x0003e20000100800 */
[----:B0-----:R-:W-:Y:S01]  /*10040*/  IMAD.MOV.U32 R25, RZ, RZ, R4 ;  /* 0x000000ffff197224 */ /* 0x001fe200078e0004 */
[----:B------:R-:W-:Y:S01]  /*10050*/  MOV R24, R5 ;  /* 0x0000000500187202 */ /* 0x000fe20000000f00 */
[----:B------:R-:W-:Y:S01]  /*10060*/  IMAD.MOV.U32 R18, RZ, RZ, R6 ;  /* 0x000000ffff127224 */ /* 0x000fe200078e0006 */
[----:B-1----:R-:W-:Y:S02]  /*10070*/  MOV R0, R7 ;  /* 0x0000000700007202 */ /* 0x002fe40000000f00 */
[----:B------:R-:W0:Y:S01]  /*10080*/  LDSM.16.MT88.4 R4, [R3+0x2080] ;  /* 0x002080000304783b */ /* 0x000e220000004200 */
[----:B------:R-:W-:Y:S01]  /*10090*/  IMAD.MOV.U32 R21, RZ, RZ, R22 ;  /* 0x000000ffff157224 */ /* 0x000fe200078e0016 */
[----:B------:R-:W-:Y:S01]  /*100a0*/  MOV R22, R2 ;  /* 0x0000000200167202 */ /* 0x000fe20000000f00 */
[----:B0-----:R-:W-:Y:S01]  /*100b0*/  IMAD.MOV.U32 R27, RZ, RZ, R6 ;  /* 0x000000ffff1b7224 */ /* 0x001fe200078e0006 */
[----:B------:R-:W-:Y:S01]  /*100c0*/  MOV R26, R7 ;  /* 0x00000007001a7202 */ /* 0x000fe20000000f00 */
[----:B------:R-:W-:Y:S01]  /*100d0*/  IMAD.MOV.U32 R2, RZ, RZ, R4 ;  /* 0x000000ffff027224 */ /* 0x000fe200078e0004 */
[----:B------:R-:W-:Y:S01]  /*100e0*/  MOV R3, R5 ;  /* 0x0000000500037202 */ /* 0x000fe20000000f00 */
[----:B------:R-:W2:Y:S04]  /*100f0*/  LDL.LU.64 R6, [R1+0x1868] ;  /* 0x0018680001067983 */ /* 0x000ea80000300a00 */
[----:B------:R-:W3:Y:S04]  /*10100*/  LDL.LU.64 R4, [R1+0x1860] ;  /* 0x0018600001047983 */ /* 0x000ee80000300a00 */
[----:B--2---:R-:W-:Y:S04]  /*10110*/  STL.64 [R1+0x17a0], R6 ;  /* 0x0017a00601007387 */ /* 0x004fe80000100a00 */
[----:B---3--:R0:W-:Y:S04]  /*10120*/  STL.64 [R1+0x1798], R4 ;  /* 0x0017980401007387 */ /* 0x0081e80000100a00 */
[----:B0-----:R-:W2:Y:S04]  /*10130*/  LDL.LU R4, [R1+0x50] ;  /* 0x0000500001047983 */ /* 0x001ea80000300800 */
[----:B------:R-:W2:Y:S04]  /*10140*/  LDL.LU R5, [R1+0x54] ;  /* 0x0000540001057983 */ /* 0x000ea80000300800 */
[----:B------:R-:W3:Y:S04]  /*10150*/  LDL.LU R6, [R1+0x58] ;  /* 0x0000580001067983 */ /* 0x000ee80000300800 */
[----:B------:R-:W3:Y:S04]  /*10160*/  LDL.LU R7, [R1+0x5c] ;  /* 0x00005c0001077983 */ /* 0x000ee80000300800 */
[----:B---3--:R-:W-:Y:S04]  /*10170*/  STL.64 [R1+0x17b8], R6 ;  /* 0x0017b80601007387 */ /* 0x008fe80000100a00 */
[----:B--2---:R0:W-:Y:S04]  /*10180*/  STL.64 [R1+0x17b0], R4 ;  /* 0x0017b00401007387 */ /* 0x0041e80000100a00 */
[----:B0-----:R-:W2:Y:S04]  /*10190*/  LDL.LU R4, [R1+0x60] ;  /* 0x0000600001047983 */ /* 0x001ea80000300800 */
[----:B------:R-:W2:Y:S01]  /*101a0*/  LDL.LU R5, [R1+0x64] ;  /* 0x0000640001057983 */ /* 0x000ea20000300800 */
[----:B------:R-:W-:Y:S01]  /*101b0*/  IMAD.MOV.U32 R6, RZ, RZ, R29 ;  /* 0x000000ffff067224 */ /* 0x000fe200078e001d */
[----:B------:R-:W-:-:S02]  /*101c0*/  MOV R7, R28 ;  /* 0x0000001c00077202 */ /* 0x000fc40000000f00 */
[----:B------:R-:W3:Y:S04]  /*101d0*/  LDL.LU R29, [R1+0x1858] ;  /* 0x00185800011d7983 */ /* 0x000ee80000300800 */
[----:B------:R-:W4:Y:S04]  /*101e0*/  LDL.LU R28, [R1+0x1854] ;  /* 0x00185400011c7983 */ /* 0x000f280000300800 */
[----:B------:R-:W-:Y:S04]  /*101f0*/  STL.64 [R1+0x17c8], R6 ;  /* 0x0017c80601007387 */ /* 0x000fe80000100a00 */
[----:B--2---:R0:W-:Y:S02]  /*10200*/  STL.64 [R1+0x17c0], R4 ;  /* 0x0017c00401007387 */ /* 0x0041e40000100a00 */
[----:B0-----:R-:W-:Y:S01]  /*10210*/  IMAD.MOV.U32 R4, RZ, RZ, R2 ;  /* 0x000000ffff047224 */ /* 0x001fe200078e0002 */
[----:B------:R-:W-:Y:S01]  /*10220*/  MOV R5, R3 ;  /* 0x0000000300057202 */ /* 0x000fe20000000f00 */
[----:B------:R-:W2:Y:S04]  /*10230*/  LDL.LU R2, [R1+0x1850] ;  /* 0x0018500001027983 */ /* 0x000ea80000300800 */
[----:B------:R-:W2:Y:S01]  /*10240*/  LDL.LU R3, [R1+0x184c] ;  /* 0x00184c0001037983 */ /* 0x000ea20000300800 */
[----:B------:R-:W-:Y:S01]  /*10250*/  IMAD.MOV.U32 R6, RZ, RZ, R27 ;  /* 0x000000ffff067224 */ /* 0x000fe200078e001b */
[----:B------:R-:W-:-:S05]  /*10260*/  MOV R7, R26 ;  /* 0x0000001a00077202 */ /* 0x000fca0000000f00 */
[----:B------:R0:W-:Y:S04]  /*10270*/  STL.64 [R1+0x17e8], R6 ;  /* 0x0017e80601007387 */ /* 0x0001e80000100a00 */
[----:B------:R1:W-:Y:S01]  /*10280*/  STL.64 [R1+0x17e0], R4 ;  /* 0x0017e00401007387 */ /* 0x0003e20000100a00 */
[----:B0-----:R-:W-:Y:S01]  /*10290*/  IMAD.MOV.U32 R6, RZ, RZ, R18 ;  /* 0x000000ffff067224 */ /* 0x001fe200078e0012 */
[----:B------:R-:W-:Y:S01]  /*102a0*/  MOV R7, R0 ;  /* 0x0000000000077202 */ /* 0x000fe20000000f00 */
[----:B-1----:R-:W-:Y:S01]  /*102b0*/  IMAD.MOV.U32 R4, RZ, RZ, R25 ;  /* 0x000000ffff047224 */ /* 0x002fe200078e0019 */
[----:B------:R-:W-:-:S03]  /*102c0*/  MOV R5, R24 ;  /* 0x0000001800057202 */ /* 0x000fc60000000f00 */
        /* <DEDUP_REMOVED lines=11> */
[----:B------:R-:W-:Y:S02]  /*10380*/  MOV R5, R14 ;  /* 0x0000000e00057202 */ /* 0x000fe40000000f00 */
[----:B--2---:R-:W0:Y:S04]  /*10390*/  LDSM.16.MT88.4 R12, [R3+0x2000] ;  /* 0x00200000030c783b */ /* 0x004e280000004200 */
[----:B0-----:R0:W-:Y:S04]  /*103a0*/  STL.64 [R1+0x17d8], R14 ;  /* 0x0017d80e01007387 */ /* 0x0011e80000100a00 */
[----:B------:R1:W-:Y:S01]  /*103b0*/  STL.64 [R1+0x17d0], R12 ;  /* 0x0017d00c01007387 */ /* 0x0003e20000100a00 */
[----:B0-----:R-:W-:Y:S01]  /*103c0*/  IMAD.MOV.U32 R14, RZ, RZ, R21 ;  /* 0x000000ffff0e7224 */ /* 0x001fe200078e0015 */
[----:B------:R-:W-:Y:S01]  /*103d0*/  MOV R15, R22 ;  /* 0x00000016000f7202 */ /* 0x000fe20000000f00 */
[----:B-1----:R-:W-:Y:S01]  /*103e0*/  IMAD.MOV.U32 R12, RZ, RZ, R19 ;  /* 0x000000ffff0c7224 */ /* 0x002fe200078e0013 */
[----:B------:R-:W-:-:S03]  /*103f0*/  MOV R13, R20 ;  /* 0x00000014000d7202 */ /* 0x000fc60000000f00 */
[----:B------:R-:W-:Y:S04]  /*10400*/  STL.64 [R1+0x17f8], R14 ;  /* 0x0017f80e01007387 */ /* 0x000fe80000100a00 */
[----:B------:R0:W-:Y:S04]  /*10410*/  STL.64 [R1+0x17f0], R12 ;  /* 0x0017f00c01007387 */ /* 0x0001e80000100a00 */
[----:B------:R-:W1:Y:S04]  /*10420*/  LDSM.16.MT88.4 R16, [R3+0x2080] ;  /* 0x002080000310783b */ /* 0x000e680000004200 */
[----:B0-----:R-:W2:Y:S01]  /*10430*/  LDL.LU R12, [R1+0x90] ;  /* 0x00009000010c7983 */ /* 0x001ea20000300800 */
[----:B---3--:R-:W-:Y:S01]  /*10440*/  MOV R14, R29 ;  /* 0x0000001d000e7202 */ /* 0x008fe20000000f00 */
[----:B------:R-:W-:-:S02]  /*10450*/  IMAD.MOV.U32 R15, RZ, RZ, R23 ;  /* 0x000000ffff0f7224 */ /* 0x000fc400078e0017 */
[----:B----4-:R-:W-:Y:S02]  /*10460*/  IMAD.MOV.U32 R13, RZ, RZ, R28 ;  /* 0x000000ffff0d7224 */ /* 0x010fe400078e001c */
[----:B------:R-:W3:Y:S04]  /*10470*/  LDL.LU R28, [R1+0x1848] ;  /* 0x00184800011c7983 */ /* 0x000ee80000300800 */
[----:B------:R-:W4:Y:S04]  /*10480*/  LDL.LU R29, [R1+0x1844] ;  /* 0x00184400011d7983 */ /* 0x000f280000300800 */
[----:B------:R-:W-:Y:S04]  /*10490*/  STL.64 [R1+0x1818], R14 ;  /* 0x0018180e01007387 */ /* 0x000fe80000100a00 */
[----:B--2---:R0:W-:Y:S04]  /*104a0*/  STL.64 [R1+0x1810], R12 ;  /* 0x0018100c01007387 */ /* 0x0041e80000100a00 */
[----:B0-----:R-:W2:Y:S04]  /*104b0*/  LDL.LU R12, [R1+0xa0] ;  /* 0x0000a000010c7983 */ /* 0x001ea80000300800 */
[----:B------:R-:W2:Y:S04]  /*104c0*/  LDL.LU R13, [R1+0xa4] ;  /* 0x0000a400010d7983 */ /* 0x000ea80000300800 */
[----:B------:R-:W2:Y:S01]  /*104d0*/  LDL.LU R14, [R1+0xa8] ;  /* 0x0000a800010e7983 */ /* 0x000ea20000300800 */
[----:B------:R-:W-:-:S03]  /*104e0*/  MOV R15, R2 ;  /* 0x00000002000f7202 */ /* 0x000fc60000000f00 */
[----:B------:R-:W3:Y:S04]  /*104f0*/  LDL.LU R2, [R1+0x1840] ;  /* 0x0018400001027983 */ /* 0x000ee80000300800 */
[----:B--2---:R-:W-:Y:S04]  /*10500*/  STL.64 [R1+0x1838], R14 ;  /* 0x0018380e01007387 */ /* 0x004fe80000100a00 */
[----:B------:R0:W-:Y:S04]  /*10510*/  STL.64 [R1+0x1830], R12 ;  /* 0x0018300c01007387 */ /* 0x0001e80000100a00 */
[----:B---3--:R-:W2:Y:S04]  /*10520*/  LDSM.16.MT88.4 R20, [R2+0x2000] ;  /* 0x002000000214783b */ /* 0x008ea80000004200 */
[----:B------:R-:W3:Y:S04]  /*10530*/  LDSM.16.MT88.4 R24, [R2+0x2080] ;  /* 0x002080000218783b */ /* 0x000ee80000004200 */
[----:B0-----:R-:W2:Y:S04]  /*10540*/  LDL.LU R12, [R1+0xb0] ;  /* 0x0000b000010c7983 */ /* 0x001ea80000300800 */
[----:B------:R-:W2:Y:S01]  /*10550*/  LDL.LU R13, [R1+0xb4] ;  /* 0x0000b400010d7983 */ /* 0x000ea20000300800 */
[----:B----4-:R-:W-:Y:S01]  /*10560*/  IMAD.MOV.U32 R14, RZ, RZ, R29 ;  /* 0x000000ffff0e7224 */ /* 0x010fe200078e001d */
[----:B------:R-:W-:-:S02]  /*10570*/  MOV R15, R28 ;  /* 0x0000001c000f7202 */ /* 0x000fc40000000f00 */
        /* <DEDUP_REMOVED lines=13> */
[-C--:B--2---:R-:W-:Y:S03]  /*10650*/  HMMA.16816.F32 R4, R4, R8.reuse, R12 ;  /* 0x000000080404723c */ /* 0x084fe6000000180c */
[----:B------:R-:W2:Y:S04]  /*10660*/  LDL.LU.64 R14, [R1+0x1818] ;  /* 0x00181800010e7983 */ /* 0x000ea80000300a00 */
[----:B------:R-:W2:Y:S11]  /*10670*/  LDL.LU.64 R12, [R1+0x1810] ;  /* 0x00181000010c7983 */ /* 0x000eb60000300a00 */
[----:B------:R-:W-:Y:S05]  /*10680*/  @!UPT UIADD3 URZ, URZ, URZ, URZ ;  /* 0x0000003f3f3ff290 */ /* 0x000fea000fffe03f */
[----:B------:R0:W-:Y:S01]  /*10690*/  STL [R1+0xa0], R4 ;  /* 0x0000a00401007387 */ /* 0x0001e20000100800 */
[----:B------:R-:W-:Y:S01]  /*106a0*/  MOV R10, R6 ;  /* 0x00000006000a7202 */ /* 0x000fe20000000f00 */
[----:B------:R-:W-:Y:S02]  /*106b0*/  IMAD.MOV.U32 R11, RZ, RZ, R7 ;  /* 0x000000ffff0b7224 */ /* 0x000fe400078e0007 */
[----:B------:R-:W-:Y:S01]  /*106c0*/  IMAD.MOV.U32 R2, RZ, RZ, R5 ;  /* 0x000000ffff027224 */ /* 0x000fe200078e0005 */
[----:B------:R-:W2:Y:S04]  /*106d0*/  LDL.LU.64 R6, [R1+0x1808] ;  /* 0x0018080001067983 */ /* 0x000ea80000300a00 */
[----:B0-----:R-:W2:Y:S04]  /*106e0*/  LDL.LU.64 R4, [R1+0x1800] ;  /* 0x0018000001047983 */ /* 0x001ea80000300a00 */
[----:B------:R-:W-:Y:S04]  /*106f0*/  STL [R1+0x177c], R11 ;  /* 0x00177c0b01007387 */ /* 0x000fe80000100800 */
[----:B------:R-:W-:Y:S04]  /*10700*/  STL [R1+0x1778], R10 ;  /* 0x0017780a01007387 */ /* 0x000fe80000100800 */
[----:B------:R-:W-:Y:S01]  /*10710*/  STL [R1+0x1774], R2 ;  /* 0x0017740201007387 */ /* 0x000fe20000100800 */
[-C--:B--2---:R-:W-:Y:S03]  /*10720*/  HMMA.16816.F32 R4, R4, R8.reuse, R12 ;  /* 0x000000080404723c */ /* 0x084fe6000000180c */
[----:B------:R-:W2:Y:S04]  /*10730*/  LDL.LU.64 R14, [R1+0x17f8] ;  /* 0x0017f800010e7983 */ /* 0x000ea80000300a00 */
[----:B------:R-:W2:Y:S11]  /*10740*/  LDL.LU.64 R12, [R1+0x17f0] ;  /* 0x0017f000010c7983 */ /* 0x000eb60000300a00 */
[----:B------:R-:W-:Y:S05]  /*10750*/  @!UPT UIADD3 URZ, URZ, URZ, URZ ;  /* 0x0000003f3f3ff290 */ /* 0x000fea000fffe03f */
[----:B------:R0:W-:Y:S01]  /*10760*/  STL.64 [R1+0x80], R4 ;  /* 0x0000800401007387 */ /* 0x0001e20000100a00 */
[----:B------:R-:W-:Y:S01]  /*10770*/  MOV R28, R6 ;  /* 0x00000006001c7202 */ /* 0x000fe20000000f00 */
[----:B------:R-:W-:Y:S02]  /*10780*/  IMAD.MOV.U32 R29, RZ, RZ, R7 ;  /* 0x000000ffff1d7224 */ /* 0x000fe400078e0007 */
[----:B------:R-:W2:Y:S04]  /*10790*/  LDL.LU.64 R6, [R1+0x17e8] ;  /* 0x0017e80001067983 */ /* 0x000ea80000300a00 */
[----:B0-----:R-:W2:Y:S02]  /*107a0*/  LDL.LU.64 R4, [R1+0x17e0] ;  /* 0x0017e00001047983 */ /* 0x001ea40000300a00 */
[-C--:B--2---:R-:W-:Y:S02]  /*107b0*/  HMMA.16816.F32 R4, R4, R8.reuse, R12 ;  /* 0x000000080404723c */ /* 0x084fe4000000180c */
[----:B------:R-:W2:Y:S04]  /*107c0*/  LDL.LU.64 R14, [R1+0x17d8] ;  /* 0x0017d800010e7983 */ /* 0x000ea80000300a00 */
[----:B------:R-:W2:Y:S11]  /*107d0*/  LDL.LU.64 R12, [R1+0x17d0] ;  /* 0x0017d000010c7983 */ /* 0x000eb60000300a00 */
[----:B------:R-:W-:Y:S07]  /*107e0*/  @!UPT UIADD3 URZ, URZ, URZ, URZ ;  /* 0x0000003f3f3ff290 */ /* 0x000fee000fffe03f */
[----:B------:R-:W-:Y:S01]  /*107f0*/  MOV R3, R7 ;  /* 0x0000000700037202 */ /* 0x000fe20000000f00 */
[----:B------:R-:W-:Y:S01]  /*10800*/  IMAD.MOV.U32 R2, RZ, RZ, R6 ;  /* 0x000000ffff027224 */ /* 0x000fe200078e0006 */
[----:B------:R-:W-:Y:S01]  /*10810*/  MOV R10, R5 ;  /* 0x00000005000a7202 */ /* 0x000fe20000000f00 */
[----:B------:R-:W-:Y:S01]  /*10820*/  IMAD.MOV.U32 R11, RZ, RZ, R4 ;  /* 0x000000ffff0b7224 */ /* 0x000fe200078e0004 */
[----:B------:R-:W2:Y:S04]  /*10830*/  LDL.LU.64 R6, [R1+0x17c8] ;  /* 0x0017c80001067983 */ /* 0x000ea80000300a00 */
[----:B------:R-:W2:Y:S02]  /*10840*/  LDL.LU.64 R4, [R1+0x17c0] ;  /* 0x0017c00001047983 */ /* 0x000ea40000300a00 */
[----:B--2---:R-:W-:Y:S11]  /*10850*/  HMMA.16816.F32 R4, R12, R8, R4 ;  /* 0x000000080c04723c */ /* 0x004ff60000001804 */
[----:B------:R-:W-:Y:S11]  /*10860*/  @!UPT UIADD3 URZ, URZ, URZ, URZ ;  /* 0x0000003f3f3ff290 */ /* 0x000ff6000fffe03f */
[----:B------:R-:W-:Y:S02]  /*10870*/  @!UPT UIADD3 URZ, URZ, URZ, URZ ;  /* 0x0000003f3f3ff290 */ /* 0x000fe4000fffe03f */
[----:B------:R-:W-:Y:S01]  /*10880*/  MOV R13, R6 ;  /* 0x00000006000d7202 */ /* 0x000fe20000000f00 */
[----:B------:R-:W-:Y:S01]  /*10890*/  IMAD.MOV.U32 R12, RZ, RZ, R7 ;  /* 0x000000ffff0c7224 */ /* 0x000fe200078e0007 */
[----:B------:R-:W-:Y:S01]  /*108a0*/  MOV R0, R4 ;  /* 0x0000000400007202 */ /* 0x000fe20000000f00 */
[----:B------:R-:W-:Y:S01]  /*108b0*/  IMAD.MOV.U32 R14, RZ, RZ, R5 ;  /* 0x000000ffff0e7224 */ /* 0x000fe200078e0005 */
[----:B------:R-:W1:Y:S04]  /*108c0*/  LDL.LU.64 R6, [R1+0x17b8] ;  /* 0x0017b80001067983 */ /* 0x000e680000300a00 */
[----:B------:R-:W1:Y:S01]  /*108d0*/  LDL.LU.64 R4, [R1+0x17b0] ;  /* 0x0017b00001047983 */ /* 0x000e620000300a00 */
[----:B------:R-:W-:-:S03]  /*108e0*/  MOV R15, R3 ;  /* 0x00000003000f7202 */ /* 0x000fc60000000f00 */
[----:B------:R-:W2:Y:S01]  /*108f0*/  LDL.LU R3, [R1+0x17a8] ;  /* 0x0017a80001037983 */ /* 0x000ea20000300800 */
[-C--:B-1----:R-:W-:Y:S11]  /*10900*/  HMMA.16816.F32 R4, R16, R8.reuse, R4 ;  /* 0x000000081004723c */ /* 0x082ff60000001804 */
[----:B------:R-:W-:Y:S11]  /*10910*/  @!UPT UIADD3 URZ, URZ, URZ, URZ ;  /* 0x0000003f3f3ff290 */ /* 0x000ff6000fffe03f */
[----:B------:R-:W-:Y:S02]  /*10920*/  @!UPT UIADD3 URZ, URZ, URZ, URZ ;  /* 0x0000003f3f3ff290 */ /* 0x000fe4000fffe03f */
[----:B------:R-:W-:Y:S01]  /*10930*/  IMAD.MOV.U32 R17, RZ, RZ, R6 ;  /* 0x000000ffff117224 */ /* 0x000fe200078e0006 */
[----:B------:R-:W-:Y:S01]  /*10940*/  MOV R16, R7 ;  /* 0x0000000700107202 */ /* 0x000fe20000000f00 */
[----:B------:R-:W-:Y:S01]  /*10950*/  IMAD.MOV.U32 R19, RZ, RZ, R4 ;  /* 0x000000ffff137224 */ /* 0x000fe200078e0004 */
[----:B------:R-:W-:Y:S01]  /*10960*/  MOV R18, R5 ;  /* 0x0000000500127202 */ /* 0x000fe20000000f00 */
[----:B------:R-:W4:Y:S04]  /*10970*/  LDL.LU.64 R6, [R1+0x17a0] ;  /* 0x0017a00001067983 */ /* 0x000f280000300a00 */
[----:B------:R-:W4:Y:S02]  /*10980*/  LDL.LU.64 R4, [R1+0x1798] ;  /* 0x0017980001047983 */ /* 0x000f240000300a00 */
[-C--:B----4-:R-:W-:Y:S02]  /*10990*/  HMMA.16816.F32 R20, R20, R8.reuse, R4 ;  /* 0x000000081414723c */ /* 0x090fe40000001804 */
[----:B------:R-:W3:Y:S04]  /*109a0*/  LDL.LU.64 R6, [R1+0x1790] ;  /* 0x0017900001067983 */ /* 0x000ee80000300a00 */
[----:B------:R-:W3:Y:S02]  /*109b0*/  LDL.LU.64 R4, [R1+0x1788] ;  /* 0x0017880001047983 */ /* 0x000ee40000300a00 */
[----:B---3--:R-:W-:Y:S11]  /*109c0*/  HMMA.16816.F32 R4, R24, R8, R4 ;  /* 0x000000081804723c */ /* 0x008ff60000001804 */
[----:B------:R-:W-:Y:S11]  /*109d0*/  @!UPT UIADD3 URZ, URZ, URZ, URZ ;  /* 0x0000003f3f3ff290 */ /* 0x000ff6000fffe03f */
[----:B------:R-:W-:Y:S01]  /*109e0*/  @!UPT UIADD3 URZ, URZ, URZ, URZ ;  /* 0x0000003f3f3ff290 */ /* 0x000fe2000fffe03f */
[----:B------:R0:W-:Y:S04]  /*109f0*/  STL.64 [R1+0x16c8], R6 ;  /* 0x0016c80601007387 */ /* 0x0001e80000100a00 */
[----:B------:R-:W-:Y:S04]  /*10a00*/  STL.64 [R1+0x40], R20 ;  /* 0x0000401401007387 */ /* 0x000fe80000100a00 */
[----:B------:R-:W-:Y:S04]  /*10a10*/  STL.64 [R1+0x48], R22 ;  /* 0x0000481601007387 */ /* 0x000fe80000100a00 */
[----:B------:R1:W-:Y:S01]  /*10a20*/  STL.64 [R1+0x16c0], R4 ;  /* 0x0016c00401007387 */ /* 0x0003e20000100a00 */
[----:B0-----:R-:W-:Y:S01]  /*10a30*/  IMAD.MOV.U32 R6, RZ, RZ, R17 ;  /* 0x000000ffff067224 */ /* 0x001fe200078e0011 */
[----:B------:R-:W-:-:S05]  /*10a40*/  MOV R7, R16 ;  /* 0x0000001000077202 */ /* 0x000fca0000000f00 */
[----:B------:R-:W-:Y:S01]  /*10a50*/  STL.64 [R1+0x16d8], R6 ;  /* 0x0016d80601007387 */ /* 0x000fe20000100a00 */
[----:B-1----:R-:W-:Y:S01]  /*10a60*/  IMAD.MOV.U32 R4, RZ, RZ, R19 ;  /* 0x000000ffff047224 */ /* 0x002fe200078e0013 */
[----:B------:R-:W-:-:S05]  /*10a70*/  MOV R5, R18 ;  /* 0x0000001200057202 */ /* 0x000fca0000000f00 */
[----:B------:R0:W-:Y:S02]  /*10a80*/  STL.64 [R1+0x16d0], R4 ;  /* 0x0016d00401007387 */ /* 0x0001e40000100a00 */
[----:B0-----:R-:W-:Y:S02]  /*10a90*/  IMAD.MOV.U32 R4, RZ, RZ, R0 ;  /* 0x000000ffff047224 */ /* 0x001fe400078e0000 */
[----:B------:R-:W3:Y:S01]  /*10aa0*/  LDL.LU R0, [R1+0x1780] ;  /* 0x0017800001007983 */ /* 0x000ee20000300800 */
[----:B------:R-:W-:Y:S01]  /*10ab0*/  IMAD.MOV.U32 R6, RZ, RZ, R13 ;  /* 0x000000ffff067224 */ /* 0x000fe200078e000d */
[----:B------:R-:W-:Y:S02]  /*10ac0*/  MOV R7, R12 ;  /* 0x0000000c00077202 */ /* 0x000fe40000000f00 */
[----:B------:R-:W-:-:S03]  /*10ad0*/  MOV R5, R14 ;  /* 0x0000000e00057202 */ /* 0x000fc60000000f00 */
[----:B------:R-:W-:Y:S04]  /*10ae0*/  STL.64 [R1+0x16e8], R6 ;  /* 0x0016e80601007387 */ /* 0x000fe80000100a00 */
[----:B------:R-:W-:Y:S04]  /*10af0*/  STL.64 [R1+0x16e0], R4 ;  /* 0x0016e00401007387 */ /* 0x000fe80000100a00 */
[----:B------:R-:W0:Y:S01]  /*10b00*/  S2R R13, SR_TID.X ;  /* 0x00000000000d7919 */ /* 0x000e220000002100 */
[----:B------:R-:W-:Y:S01]  /*10b10*/  IMAD.MOV.U32 R19, RZ, RZ, R15 ;  /* 0x000000ffff137224 */ /* 0x000fe200078e000f */
[C---:B0-----:R-:W-:Y:S01]  /*10b20*/  LOP3.LUT R15, R13.reuse, 0x10, RZ, 0xc0, !PT ;  /* 0x000000100d0f7812 */ /* 0x041fe200078ec0ff */
[C---:B------:R-:W-:Y:S01]  /*10b30*/  IMAD.SHL.U32 R14, R13.reuse, 0x2, RZ ;  /* 0x000000020d0e7824 */ /* 0x040fe200078e00ff */
[----:B------:R-:W-:-:S05]  /*10b40*/  LOP3.LUT R18, R13, 0x7, RZ, 0xc0, !PT ;  /* 0x000000070d127812 */ /* 0x000fca00078ec0ff */
[----:B------:R-:W-:Y:S01]  /*10b50*/  IMAD R23, R18, 0x110, RZ ;  /* 0x0000011012177824 */ /* 0x000fe200078e02ff */
[----:B------:R-:W-:-:S04]  /*10b60*/  SHF.L.U32 R15, R15, 0x7, RZ ;  /* 0x000000070f0f7819 */ /* 0x000fc800000006ff */
[----:B------:R-:W-:-:S04]  /*10b70*/  LOP3.LUT R23, R23, 0x10, R14, 0x78, !PT ;  /* 0x0000001017177812 */ /* 0x000fc800078e780e */
[----:B------:R-:W-:-:S04]  /*10b80*/  LOP3.LUT R23, R23, R15, RZ, 0xfc, !PT ;  /* 0x0000000f17177212 */ /* 0x000fc800078efcff */
[----:B------:R-:W-:Y:S01]  /*10b90*/  LOP3.LUT R23, R23, 0x20, RZ, 0x3c, !PT ;  /* 0x0000002017177812 */ /* 0x000fe200078e3cff */
[----:B---3--:R-:W0:Y:S02]  /*10ba0*/  LDSM.16.MT88.4 R4, [R0+0x3000] ;  /* 0x003000000004783b */ /* 0x008e240000004200 */
[----:B0-----:R-:W-:Y:S01]  /*10bb0*/  MOV R13, R4 ;  /* 0x00000004000d7202 */ /* 0x001fe20000000f00 */
[----:B------:R-:W-:Y:S01]  /*10bc0*/  IMAD.MOV.U32 R12, RZ, RZ, R5 ;  /* 0x000000ffff0c7224 */ /* 0x000fe200078e0005 */
[----:B------:R-:W-:Y:S01]  /*10bd0*/  MOV R9, R6 ;  /* 0x0000000600097202 */ /* 0x000fe20000000f00 */
[----:B------:R-:W-:Y:S02]  /*10be0*/  IMAD.MOV.U32 R8, RZ, RZ, R7 ;  /* 0x000000ffff087224 */ /* 0x000fe400078e0007 */
[----:B------:R-:W0:Y:S02]  /*10bf0*/  LDSM.16.MT88.4 R4, [R0+0x3080] ;  /* 0x003080000004783b */ /* 0x000e240000004200 */
        /* <DEDUP_REMOVED lines=10> */
[----:B0-----:R0:W-:Y:S04]  /*10ca0*/  STL.64 [R1+0x1708], R6 ;  /* 0x0017080601007387 */ /* 0x0011e80000100a00 */
[----:B------:R1:W-:Y:S01]  /*10cb0*/  STL.64 [R1+0x1700], R4 ;  /* 0x0017000401007387 */ /* 0x0003e20000100a00 */
[----:B0-----:R-:W-:Y:S01]  /*10cc0*/  MOV R6, R20 ;  /* 0x0000001400067202 */ /* 0x001fe20000000f00 */
[----:B------:R-:W-:Y:S01]  /*10cd0*/  IMAD.MOV.U32 R7, RZ, RZ, R18 ;  /* 0x000000ffff077224 */ /* 0x000fe200078e0012 */
[----:B-1----:R-:W-:Y:S01]  /*10ce0*/  MOV R4, R22 ;  /* 0x0000001600047202 */ /* 0x002fe20000000f00 */
[----:B------:R-:W-:-:S03]  /*10cf0*/  IMAD.MOV.U32 R5, RZ, RZ, R21 ;  /* 0x000000ffff057224 */ /* 0x000fc600078e0015 */
[----:B------:R0:W-:Y:S04]  /*10d00*/  STL.64 [R1+0x1728], R6 ;  /* 0x0017280601007387 */ /* 0x0001e80000100a00 */
[----:B------:R1:W-:Y:S01]  /*10d10*/  STL.64 [R1+0x1720], R4 ;  /* 0x0017200401007387 */ /* 0x0003e20000100a00 */
[----:B0-----:R-:W-:Y:S01]  /*10d20*/  MOV R6, R15 ;  /* 0x0000000f00067202 */ /* 0x001fe20000000f00 */
[----:B------:R-:W-:Y:S01]  /*10d30*/  IMAD.MOV.U32 R7, RZ, RZ, R14 ;  /* 0x000000ffff077224 */ /* 0x000fe200078e000e */
[----:B-1----:R-:W-:Y:S01]  /*10d40*/  MOV R4, R17 ;  /* 0x0000001100047202 */ /* 0x002fe20000000f00 */
[----:B------:R-:W-:-:S03]  /*10d50*/  IMAD.MOV.U32 R5, RZ, RZ, R16 ;  /* 0x000000ffff057224 */ /* 0x000fc600078e0010 */
[----:B------:R-:W-:Y:S04]  /*10d60*/  STL.64 [R1+0x1748], R6 ;  /* 0x0017480601007387 */ /* 0x000fe80000100a00 */
[----:B------:R0:W-:Y:S02]  /*10d70*/  STL.64 [R1+0x1740], R4 ;  /* 0x0017400401007387 */ /* 0x0001e40000100a00 */
[----:B0-----:R-:W-:Y:S01]  /*10d80*/  MOV R4, R13 ;  /* 0x0000000d00047202 */ /* 0x001fe20000000f00 */
[----:B------:R-:W-:Y:S02]  /*10d90*/  IMAD.MOV.U32 R5, RZ, RZ, R12 ;  /* 0x000000ffff057224 */ /* 0x000fe400078e000c */
[----:B--2---:R-:W0:Y:S04]  /*10da0*/  LDSM.16.MT88.4 R12, [R3+0x3000] ;  /* 0x00300000030c783b */ /* 0x004e280000004200 */
[----:B0-----:R0:W-:Y:S04]  /*10db0*/  STL.64 [R1+0x16f8], R14 ;  /* 0x0016f80e01007387 */ /* 0x0011e80000100a00 */
[----:B------:R1:W-:Y:S01]  /*10dc0*/  STL.64 [R1+0x16f0], R12 ;  /* 0x0016f00c01007387 */ /* 0x0003e20000100a00 */
[----:B0-----:R-:W-:Y:S01]  /*10dd0*/  MOV R14, R2 ;  /* 0x00000002000e7202 */ /* 0x001fe20000000f00 */
[----:B------:R-:W-:Y:S01]  /*10de0*/  IMAD.MOV.U32 R15, RZ, RZ, R19 ;  /* 0x000000ffff0f7224 */ /* 0x000fe200078e0013 */
[----:B------:R-:W-:Y:S01]  /*10df0*/  MOV R6, R9 ;  /* 0x0000000900067202 */ /* 0x000fe20000000f00 */
[----:B------:R-:W-:Y:S01]  /*10e00*/  IMAD.MOV.U32 R7, RZ, RZ, R8 ;  /* 0x000000ffff077224 */ /* 0x000fe200078e0008 */
[----:B-1----:R-:W-:Y:S01]  /*10e10*/  MOV R12, R11 ;  /* 0x0000000b000c7202 */ /* 0x002fe20000000f00 */
[----:B------:R-:W-:Y:S01]  /*10e20*/  IMAD.MOV.U32 R13, RZ, RZ, R10 ;  /* 0x000000ffff0d7224 */ /* 0x000fe200078e000a */
[----:B------:R-:W2:Y:S04]  /*10e30*/  LDL.LU R11, [R1+0x177c] ;  /* 0x00177c00010b7983 */ /* 0x000ea80000300800 */
[----:B------:R-:W3:Y:S04]  /*10e40*/  LDL.LU R10, [R1+0x1778] ;  /* 0x00177800010a7983 */ /* 0x000ee80000300800 */
[----:B------:R-:W4:Y:S04]  /*10e50*/  LDL.LU R2, [R1+0x1774] ;  /* 0x0017740001027983 */ /* 0x000f280000300800 */
[----:B------:R-:W-:Y:S04]  /*10e60*/  STL.64 [R1+0x1718], R14 ;  /* 0x0017180e01007387 */ /* 0x000fe80000100a00 */
[----:B------:R0:W-:Y:S04]  /*10e70*/  STL.64 [R1+0x1710], R12 ;  /* 0x0017100c01007387 */ /* 0x0001e80000100a00 */
[----:B------:R-:W1:Y:S04]  /*10e80*/  LDSM.16.MT88.4 R16, [R3+0x3080] ;  /* 0x003080000310783b */ /* 0x000e680000004200 */
[----:B0-----:R-:W2:Y:S04]  /*10e90*/  LDL.LU R12, [R1+0x80] ;  /* 0x00008000010c7983 */ /* 0x001ea80000300800 */
[----:B------:R-:W2:Y:S01]  /*10ea0*/  LDL.LU R13, [R1+0x84] ;  /* 0x00008400010d7983 */ /* 0x000ea20000300800 */
[----:B------:R-:W-:Y:S01]  /*10eb0*/  MOV R14, R28 ;  /* 0x0000001c000e7202 */ /* 0x000fe20000000f00 */
[----:B------:R-:W-:-:S02]  /*10ec0*/  IMAD.MOV.U32 R15, RZ, RZ, R29 ;  /* 0x000000ffff0f7224 */ /* 0x000fc400078e001d */
[----:B------:R-:W3:Y:S04]  /*10ed0*/  LDL.LU R28, [R1+0x1770] ;  /* 0x00177000011c7983 */ /* 0x000ee80000300800 */
[----:B------:R-:W3:Y:S04]  /*10ee0*/  LDL.LU R29, [R1+0x176c] ;  /* 0x00176c00011d7983 */ /* 0x000ee80000300800 */
[----:B------:R-:W-:Y:S04]  /*10ef0*/  STL.64 [R1+0x1738], R14 ;  /* 0x0017380e01007387 */ /* 0x000fe80000100a00 */
[----:B--2---:R0:W-:Y:S04]  /*10f00*/  STL.64 [R1+0x1730], R12 ;  /* 0x0017300c01007387 */ /* 0x0041e80000100a00 */
[----:B0-----:R-:W2:Y:S01]  /*10f10*/  LDL.LU R12, [R1+0xa0] ;  /* 0x0000a000010c7983 */ /* 0x001ea20000300800 */
[----:B---3--:R-:W-:Y:S01]  /*10f20*/  IMAD.MOV.U32 R14, RZ, RZ, R10 ;  /* 0x000000ffff0e7224 */ /* 0x008fe200078e000a */
[----:B------:R-:W-:-:S02]  /*10f30*/  MOV R15, R11 ;  /* 0x0000000b000f7202 */ /* 0x000fc40000000f00 */
[----:B----4-:R-:W-:Y:S02]  /*10f40*/  MOV R13, R2 ;  /* 0x00000002000d7202 */ /* 0x010fe40000000f00 */
[----:B------:R-:W3:Y:S04]  /*10f50*/  LDL.LU R2, [R1+0x1768] ;  /* 0x0017680001027983 */ /* 0x000ee80000300800 */
[----:B------:R-:W4:Y:S04]  /*10f60*/  LDL.LU R10, [R1+0x1764] ;  /* 0x00176400010a7983 */ /* 0x000f280000300800 */
[----:B------:R-:W4:Y:S04]  /*10f70*/  LDL.LU R11, [R1+0x1760] ;  /* 0x00176000010b7983 */ /* 0x000f280000300800 */
[----:B------:R-:W-:Y:S04]  /*10f80*/  STL.64 [R1+0x1758], R14 ;  /* 0x0017580e01007387 */ /* 0x000fe80000100a00 */
[----:B--2---:R0:W-:Y:S04]  /*10f90*/  STL.64 [R1+0x1750], R12 ;  /* 0x0017500c01007387 */ /* 0x0041e80000100a00 */
[----:B---3--:R-:W2:Y:S04]  /*10fa0*/  LDSM.16.MT88.4 R20, [R2+0x3000] ;  /* 0x003000000214783b */ /* 0x008ea80000004200 */
[----:B------:R-:W3:Y:S04]  /*10fb0*/  LDSM.16.MT88.4 R24, [R2+0x3080] ;  /* 0x003080000218783b */ /* 0x000ee80000004200 */
[----:B0-----:R-:W4:Y:S04]  /*10fc0*/  LDL.LU R12, [R1+0xb0] ;  /* 0x0000b000010c7983 */ /* 0x001f280000300800 */
[----:B------:R-:W4:Y:S01]  /*10fd0*/  LDL.LU R13, [R1+0xb4] ;  /* 0x0000b400010d7983 */ /* 0x000f220000300800 */
[----:B------:R-:W-:Y:S01]  /*10fe0*/  IMAD.MOV.U32 R14, RZ, RZ, R29 ;  /* 0x000000ffff0e7224 */ /* 0x000fe200078e001d */
[----:B------:R-:W-:-:S02]  /*10ff0*/  MOV R15, R28 ;  /* 0x0000001c000f7202 */ /* 0x000fc40000000f00 */
[----:B------:R-:W-:Y:S04]  /*11000*/  STL [R1+0x16b0], R3 ;  /* 0x0016b00301007387 */ /* 0x000fe80000100800 */
[----:B------:R-:W-:Y:S01]  /*11010*/  STL [R1+0x16a0], R2 ;  /* 0x0016a00201007387 */ /* 0x000fe20000100800 */
[-C--:B----4-:R-:W-:Y:S03]  /*11020*/  HMMA.16816.F32 R4, R4, R10.reuse, R12 ;  /* 0x0000000a0404723c */ /* 0x090fe6000000180c */
[----:B------:R-:W4:Y:S04]  /*11030*/  LDL.LU.64 R14, [R1+0x1758] ;  /* 0x00175800010e7983 */ /* 0x000f280000300a00 */
[----:B------:R-:W4:Y:S11]  /*11040*/  LDL.LU.64 R12, [R1+0x1750] ;  /* 0x00175000010c7983 */ /* 0x000f360000300a00 */
[----:B------:R-:W-:Y:S05]  /*11050*/  @!UPT UIADD3 URZ, URZ, URZ, URZ ;  /* 0x0000003f3f3ff290 */ /* 0x000fea000fffe03f */
[----:B------:R0:W-:Y:S01]  /*11060*/  STL.64 [R1+0xb0], R4 ;  /* 0x0000b00401007387 */ /* 0x0001e20000100a00 */
[----:B------:R-:W-:Y:S01]  /*11070*/  IMAD.MOV.U32 R29, RZ, RZ, R6 ;  /* 0x000000ffff1d7224 */ /* 0x000fe200078e0006 */
[----:B------:R-:W-:Y:S02]  /*11080*/  MOV R28, R7 ;  /* 0x00000007001c7202 */ /* 0x000fe40000000f00 */
[----:B------:R-:W4:Y:S04]  /*11090*/  LDL.LU.64 R6, [R1+0x1748] ;  /* 0x0017480001067983 */ /* 0x000f280000300a00 */
[----:B0-----:R-:W4:Y:S04]  /*110a0*/  LDL.LU.64 R4, [R1+0x1740] ;  /* 0x0017400001047983 */ /* 0x001f280000300a00 */
[----:B------:R-:W-:Y:S04]  /*110b0*/  STL [R1+0x16a8], R28 ;  /* 0x0016a81c01007387 */ /* 0x000fe80000100800 */
[----:B------:R-:W-:Y:S01]  /*110c0*/  STL [R1+0x16a4], R29 ;  /* 0x0016a41d01007387 */ /* 0x000fe20000100800 */
[----:B----4-:R-:W-:Y:S03]  /*110d0*/  HMMA.16816.F32 R4, R4, R10, R12 ;  /* 0x0000000a0404723c */ /* 0x010fe6000000180c */
[----:B------:R-:W4:Y:S04]  /*110e0*/  LDL.LU.64 R14, [R1+0x1738] ;  /* 0x00173800010e7983 */ /* 0x000f280000300a00 */
[----:B------:R-:W4:Y:S11]  /*110f0*/  LDL.LU.64 R12, [R1+0x1730] ;  /* 0x00173000010c7983 */ /* 0x000f360000300a00 */
[----:B------:R-:W-:Y:S05]  /*11100*/  @!UPT UIADD3 URZ, URZ, URZ, URZ ;  /* 0x0000003f3f3ff290 */ /* 0x000fea000fffe03f */
[----:B------:R-:W-:Y:S01]  /*11110*/  STL.64 [R1+0x90], R4 ;  /* 0x0000900401007387 */ /* 0x000fe20000100a00 */
[----:B------:R-:W-:-:S03]  /*11120*/  IMAD.MOV.U32 R2, RZ, RZ, R7 ;  /* 0x000000ffff027224 */ /* 0x000fc600078e0007 */
[----:B------:R0:W-:Y:S04]  /*11130*/  STL [R1+0x98], R6 ;  /* 0x0000980601007387 */ /* 0x0001e80000100800 */
[----:B0-----:R-:W4:Y:S04]  /*11140*/  LDL.LU.64 R6, [R1+0x1728] ;  /* 0x0017280001067983 */ /* 0x001f280000300a00 */
[----:B------:R-:W4:Y:S04]  /*11150*/  LDL.LU.64 R4, [R1+0x1720] ;  /* 0x0017200001047983 */ /* 0x000f280000300a00 */
[----:B------:R-:W-:Y:S01]  /*11160*/  STL [R1+0x16ac], R2 ;  /* 0x0016ac0201007387 */ /* 0x000fe20000100800 */
[-C--:B----4-:R-:W-:Y:S03]  /*11170*/  HMMA.16816.F32 R4, R4, R10.reuse, R12 ;  /* 0x0000000a0404723c */ /* 0x090fe6000000180c */
[----:B------:R-:W4:Y:S04]  /*11180*/  LDL.LU.64 R14, [R1+0x1718] ;  /* 0x00171800010e7983 */ /* 0x000f280000300a00 */
[----:B------:R-:W4:Y:S11]  /*11190*/  LDL.LU.64 R12, [R1+0x1710] ;  /* 0x00171000010c7983 */ /* 0x000f360000300a00 */
[----:B------:R-:W-:Y:S05]  /*111a0*/  @!UPT UIADD3 URZ, URZ, URZ, URZ ;  /* 0x0000003f3f3ff290 */ /* 0x000fea000fffe03f */
[----:B------:R0:W-:Y:S01]  /*111b0*/  STL.64 [R1+0x80], R4 ;  /* 0x0000800401007387 */ /* 0x0001e20000100a00 */
[----:B------:R-:W-:Y:S01]  /*111c0*/  MOV R28, R6 ;  /* 0x00000006001c7202 */ /* 0x000fe20000000f00 */
[----:B------:R-:W-:Y:S02]  /*111d0*/  IMAD.MOV.U32 R29, RZ, RZ, R7 ;  /* 0x000000ffff1d7224 */ /* 0x000fe400078e0007 */
        /* <DEDUP_REMOVED lines=9> */
[----:B------:R-:W-:-:S03]  /*11270*/  MOV R2, R7 ;  /* 0x0000000700027202 */ /* 0x000fc60000000f00 */
[----:B------:R0:W-:Y:S04]  /*11280*/  STL [R1+0x78], R6 ;  /* 0x0000780601007387 */ /* 0x0001e80000100800 */
[----:B0-----:R-:W4:Y:S04]  /*11290*/  LDL.LU.64 R6, [R1+0x16e8] ;  /* 0x0016e80001067983 */ /* 0x001f280000300a00 */
[----:B------:R-:W4:Y:S04]  /*112a0*/  LDL.LU.64 R4, [R1+0x16e0] ;  /* 0x0016e00001047983 */ /* 0x000f280000300a00 */
[----:B------:R0:W-:Y:S01]  /*112b0*/  STL [R1+0x16bc], R2 ;  /* 0x0016bc0201007387 */ /* 0x0001e20000100800 */
[-C--:B----4-:R-:W-:Y:S03]  /*112c0*/  HMMA.16816.F32 R12, R12, R10.reuse, R4 ;  /* 0x0000000a0c0c723c */ /* 0x090fe60000001804 */
[----:B------:R-:W1:Y:S04]  /*112d0*/  LDL.LU.64 R6, [R1+0x16d8] ;  /* 0x0016d80001067983 */ /* 0x000e680000300a00 */
[----:B------:R-:W1:Y:S11]  /*112e0*/  LDL.LU.64 R4, [R1+0x16d0] ;  /* 0x0016d00001047983 */ /* 0x000e760000300a00 */
[----:B------:R-:W-:Y:S05]  /*112f0*/  @!UPT UIADD3 URZ, URZ, URZ, URZ ;  /* 0x0000003f3f3ff290 */ /* 0x000fea000fffe03f */
[----:B------:R-:W-:Y:S01]  /*11300*/  STL [R1+0x60], R12 ;  /* 0x0000600c01007387 */ /* 0x000fe20000100800 */
[----:B-1----:R-:W-:Y:S03]  /*11310*/  HMMA.16816.F32 R16, R16, R10, R4 ;  /* 0x0000000a1010723c */ /* 0x002fe60000001804 */
[----:B------:R-:W3:Y:S04]  /*11320*/  LDL.LU.64 R6, [R1+0x16c8] ;  /* 0x0016c80001067983 */ /* 0x000ee80000300a00 */
[----:B------:R-:W3:Y:S11]  /*11330*/  LDL.LU.64 R4, [R1+0x16c0] ;  /* 0x0016c00001047983 */ /* 0x000ef60000300a00 */
[----:B------:R-:W-:Y:S05]  /*11340*/  @!UPT UIADD3 URZ, URZ, URZ, URZ ;  /* 0x0000003f3f3ff290 */ /* 0x000fea000fffe03f */
[----:B------:R1:W-:Y:S01]  /*11350*/  STL.64 [R1+0x50], R16 ;  /* 0x0000501001007387 */ /* 0x0003e20000100a00 */
[----:B0-----:R-:W-:-:S03]  /*11360*/  MOV R2, R19 ;  /* 0x0000001300027202 */ /* 0x001fc60000000f00 */
[----:B------:R0:W-:Y:S04]  /*11370*/  STL [R1+0x58], R18 ;  /* 0x0000581201007387 */ /* 0x0001e80000100800 */
[----:B-1----:R-:W2:Y:S04]  /*11380*/  LDL.LU R16, [R1+0x40] ;  /* 0x0000400001107983 */ /* 0x002ea80000300800 */
[----:B------:R-:W2:Y:S04]  /*11390*/  LDL.LU R17, [R1+0x44] ;  /* 0x0000440001117983 */ /* 0x000ea80000300800 */
[----:B0-----:R-:W2:Y:S04]  /*113a0*/  LDL.LU R18, [R1+0x48] ;  /* 0x0000480001127983 */ /* 0x001ea80000300800 */
[----:B------:R-:W2:Y:S01]  /*113b0*/  LDL.LU R19, [R1+0x4c] ;  /* 0x00004c0001137983 */ /* 0x000ea20000300800 */
[----:B------:R-:W-:-:S03]  /*113c0*/  MOV R28, R14 ;  /* 0x0000000e001c7202 */ /* 0x000fc60000000f00 */
[----:B------:R-:W0:Y:S01]  /*113d0*/  S2R R14, SR_TID.X ;  /* 0x00000000000e7919 */ /* 0x000e220000002100 */
[----:B------:R-:W-:Y:S02]  /*113e0*/  IMAD.MOV.U32 R29, RZ, RZ, R13 ;  /* 0x000000ffff1d7224 */ /* 0x000fe400078e000d */
[----:B------:R-:W-:Y:S01]  /*113f0*/  IMAD.MOV.U32 R3, RZ, RZ, R15 ;  /* 0x000000ffff037224 */ /* 0x000fe200078e000f */
[C---:B0-----:R-:W-:Y:S02]  /*11400*/  LOP3.LUT R15, R14.reuse, 0x7, RZ, 0xc0, !PT ;  /* 0x000000070e0f7812 */ /* 0x041fe400078ec0ff */
[C---:B------:R-:W-:Y:S01]  /*11410*/  LOP3.LUT R13, R14.reuse, 0x60, RZ, 0xc0, !PT ;  /* 0x000000600e0d7812 */ /* 0x040fe200078ec0ff */
[----:B------:R-:W-:Y:S01]  /*11420*/  IMAD.SHL.U32 R14, R14, 0x2, RZ ;  /* 0x000000020e0e7824 */ /* 0x000fe200078e00ff */
[-C--:B--2---:R-:W-:Y:S08]  /*11430*/  HMMA.16816.F32 R16, R20, R10.reuse, R16 ;  /* 0x0000000a1410723c */ /* 0x084ff00000001810 */
[----:B---3--:R-:W-:Y:S01]  /*11440*/  HMMA.16816.F32 R8, R24, R10, R4 ;  /* 0x0000000a1808723c */ /* 0x008fe20000001804 */
[----:B------:R-:W0:Y:S11]  /*11450*/  LDSM.16.MT88.4 R4, [R0+0x4000] ;  /* 0x004000000004783b */ /* 0x000e360000004200 */
[----:B------:R-:W-:Y:S03]  /*11460*/  @!UPT UIADD3 URZ, URZ, URZ, URZ ;  /* 0x0000003f3f3ff290 */ /* 0x000fe6000fffe03f */
[----:B------:R-:W-:Y:S04]  /*11470*/  STL.64 [R1+0x40], R16 ;  /* 0x0000401001007387 */ /* 0x000fe80000100a00 */
[----:B------:R1:W-:Y:S02]  /*11480*/  STL.64 [R1+0x48], R18 ;  /* 0x0000481201007387 */ /* 0x0003e40000100a00 */
[----:B-1----:R-:W-:-:S05]  /*11490*/  LEA R19, R13, R15, 0x3 ;  /* 0x0000000f0d137211 */ /* 0x002fca00078e18ff */
[----:B------:R-:W-:-:S05]  /*114a0*/  IMAD.SHL.U32 R19, R19, 0x10, RZ ;  /* 0x0000001013137824 */ /* 0x000fca00078e00ff */
[----:B------:R-:W-:Y:S01]  /*114b0*/  LOP3.LUT R19, R19, 0x30, R14, 0x78, !PT ;  /* 0x0000003013137812 */ /* 0x000fe200078e780e */
[----:B------:R-:W1:Y:S03]  /*114c0*/  S2R R18, SR_TID.X ;  /* 0x0000000000127919 */ /* 0x000e660000002100 */
[----:B------:R-:W-:Y:S01]  /*114d0*/  LEA R19, R15, R19, 0x9 ;  /* 0x000000130f137211 */ /* 0x000fe200078e48ff */
[----:B0-----:R-:W-:Y:S01]  /*114e0*/  IMAD.MOV.U32 R15, RZ, RZ, R4 ;  /* 0x000000ffff0f7224 */ /* 0x001fe200078e0004 */
[----:B------:R-:W-:Y:S01]  /*114f0*/  MOV R14, R5 ;  /* 0x00000005000e7202 */ /* 0x000fe20000000f00 */
[----:B------:R-:W-:Y:S01]  /*11500*/  IMAD.MOV.U32 R13, RZ, RZ, R6 ;  /* 0x000000ffff0d7224 */ /* 0x000fe200078e0006 */
[----:B------:R-:W-:Y:S01]  /*11510*/  MOV R12, R7 ;  /* 0x00000007000c7202 */ /* 0x000fe20000000f00 */
[----:B------:R-:W-:Y:S04]  /*11520*/  STL.64 [R1+0x1608], R10 ;  /* 0x0016080a01007387 */ /* 0x000fe80000100a00 */
[----:B------:R0:W2:Y:S04]  /*11530*/  LDSM.16.M88.4 R4, [R19+0x10080] ;  /* 0x010080001304783b */ /* 0x0000a80000000200 */
[----:B------:R-:W-:Y:S04]  /*11540*/  STL.64 [R1+0x1600], R8 ;  /* 0x0016000801007387 */ /* 0x000fe80000100a00 */
[----:B------:R-:W3:Y:S01]  /*11550*/  LDSM.16.MT88.4 R8, [R0+0x4080] ;  /* 0x004080000008783b */ /* 0x000ee20000004200 */
[----:B-1----:R-:W-:-:S02]  /*11560*/  LOP3.LUT R17, R18, 0x7, RZ, 0xc0, !PT ;  /* 0x0000000712117812 */ /* 0x002fc400078ec0ff */
[C---:B0-----:R-:W-:Y:S01]  /*11570*/  LOP3.LUT R19, R18.reuse, 0x10, RZ, 0xc0, !PT ;  /* 0x0000001012137812 */ /* 0x041fe200078ec0ff */
[----:B------:R-:W-:Y:S02]  /*11580*/  IMAD.SHL.U32 R18, R18, 0x2, RZ ;  /* 0x0000000212127824 */ /* 0x000fe400078e00ff */
[----:B------:R-:W-:Y:S01]  /*11590*/  IMAD R23, R17, 0x110, RZ ;  /* 0x0000011011177824 */ /* 0x000fe200078e02ff */
[----:B------:R-:W-:-:S04]  /*115a0*/  SHF.L.U32 R19, R19, 0x7, RZ ;  /* 0x0000000713137819 */ /* 0x000fc800000006ff */
[----:B------:R-:W-:-:S04]  /*115b0*/  LOP3.LUT R23, R23, 0x10, R18, 0x78, !PT ;  /* 0x0000001017177812 */ /* 0x000fc800078e7812 */
[----:B------:R-:W-:-:S04]  /*115c0*/  LOP3.LUT R23, R23, R19, RZ, 0xfc, !PT ;  /* 0x0000001317177212 */ /* 0x000fc800078efcff */
[----:B------:R-:W-:Y:S01]  /*115d0*/  LOP3.LUT R23, R23, 0x20, RZ, 0x3c, !PT ;  /* 0x0000002017177812 */ /* 0x000fe200078e3cff */
[----:B--2---:R0:W-:Y:S04]  /*115e0*/  STL [R1+0x15cc], R6 ;  /* 0x0015cc0601007387 */ /* 0x0041e80000100800 */
[----:B------:R1:W-:Y:S01]  /*115f0*/  STL [R1+0x15c8], R7 ;  /* 0x0015c80701007387 */ /* 0x0003e20000100800 */
[----:B---3--:R-:W-:Y:S01]  /*11600*/  IMAD.MOV.U32 R17, RZ, RZ, R8 ;  /* 0x000000ffff117224 */ /* 0x008fe200078e0008 */
[----:B------:R-:W-:Y:S02]  /*11610*/  MOV R16, R9 ;  /* 0x0000000900107202 */ /* 0x000fe40000000f00 */
[----:B0-----:R-:W-:Y:S01]  /*11620*/  MOV R6, R11 ;  /* 0x0000000b00067202 */ /* 0x001fe20000000f00 */
[----:B-1----:R-:W-:-:S02]  /*11630*/  IMAD.MOV.U32 R7, RZ, RZ, R10 ;  /* 0x000000ffff077224 */ /* 0x002fc400078e000a */
[----:B------:R-:W0:Y:S02]  /*11640*/  LDSM.16.MT88.4 R8, [R23+0x4000] ;  /* 0x004000001708783b */ /* 0x000e240000004200 */
[----:B0-----:R-:W-:Y:S01]  /*11650*/  IMAD.MOV.U32 R21, RZ, RZ, R8 ;  /* 0x000000ffff157224 */ /* 0x001fe200078e0008 */
[----:B------:R-:W-:Y:S01]  /*11660*/  MOV R20, R9 ;  /* 0x0000000900147202 */ /* 0x000fe20000000f00 */
[----:B------:R-:W-:Y:S01]  /*11670*/  IMAD.MOV.U32 R19, RZ, RZ, R10 ;  /* 0x000000ffff137224 */ /* 0x000fe200078e000a */
[----:B------:R-:W-:Y:S02]  /*11680*/  MOV R18, R11 ;  /* 0x0000000b00127202 */ /* 0x000fe40000000f00 */
[----:B------:R-:W0:Y:S02]  /*11690*/  LDSM.16.MT88.4 R8, [R23+0x4080] ;  /* 0x004080001708783b */ /* 0x000e240000004200 */
[----:B0-----:R-:W-:Y:S01]  /*116a0*/  IMAD.MOV.U32 R25, RZ, RZ, R8 ;  /* 0x000000ffff197224 */ /* 0x001fe200078e0008 */
[----:B------:R-:W-:Y:S01]  /*116b0*/  MOV R24, R9 ;  /* 0x0000000900187202 */ /* 0x000fe20000000f00 */
[----:B------:R-:W2:Y:S01]  /*116c0*/  LDL.LU R8, [R1+0x50] ;  /* 0x0000500001087983 */ /* 0x000ea20000300800 */
[----:B------:R-:W-:-:S03]  /*116d0*/  IMAD.MOV.U32 R23, RZ, RZ, R10 ;  /* 0x000000ffff177224 */ /* 0x000fc600078e000a */
[----:B------:R-:W2:Y:S04]  /*116e0*/  LDL.LU R9, [R1+0x54] ;  /* 0x0000540001097983 */ /* 0x000ea80000300800 */
[----:B------:R-:W3:Y:S01]  /*116f0*/  LDL.LU R10, [R1+0x58] ;  /* 0x00005800010a7983 */ /* 0x000ee20000300800 */
[----:B------:R-:W-:Y:S01]  /*11700*/  MOV R22, R11 ;  /* 0x0000000b00167202 */ /* 0x000fe20000000f00 */
[----:B------:R-:W-:Y:S02]  /*11710*/  IMAD.MOV.U32 R11, RZ, RZ, R2 ;  /* 0x000000ffff0b7224 */ /* 0x000fe400078e0002 */
[----:B------:R-:W4:Y:S04]  /*11720*/  LDL.LU R2, [R1+0x16bc] ;  /* 0x0016bc0001027983 */ /* 0x000f280000300800 */
[----:B---3--:R-:W-:Y:S04]  /*11730*/  STL.64 [R1+0x1618], R10 ;  /* 0x0016180a01007387 */ /* 0x008fe80000100a00 */
[----:B--2---:R0:W-:Y:S04]  /*11740*/  STL.64 [R1+0x1610], R8 ;  /* 0x0016100801007387 */ /* 0x0041e80000100a00 */
[----:B0-----:R-:W2:Y:S01]  /*11750*/  LDL.LU R8, [R1+0x60] ;  /* 0x0000600001087983 */ /* 0x001ea20000300800 */
[----:B------:R-:W-:Y:S01]  /*11760*/  MOV R9, R29 ;  /* 0x0000001d00097202 */ /* 0x000fe20000000f00 */
[----:B------:R-:W-:Y:S01]  /*11770*/  IMAD.MOV.U32 R10, RZ, RZ, R28 ;  /* 0x000000ffff0a7224 */ /* 0x000fe200078e001c */
[----:B------:R-:W-:Y:S01]  /*11780*/  MOV R11, R3 ;  /* 0x00000003000b7202 */ /* 0x000fe20000000f00 */
[----:B------:R-:W3:Y:S04]  /*11790*/  LDL.LU R29, [R1+0x16b8] ;  /* 0x0016b800011d7983 */ /* 0x000ee80000300800 */
[----:B------:R-:W3:Y:S04]  /*117a0*/  LDL.LU R28, [R1+0x16b4] ;  /* 0x0016b400011c7983 */ /* 0x000ee80000300800 */
[----:B------:R-:W3:Y:S04]  /*117b0*/  LDL.LU R3, [R1+0x16b0] ;  /* 0x0016b00001037983 */ /* 0x000ee80000300800 */
[----:B------:R0:W-:Y:S02]  /*117c0*/  STL.64 [R1+0x1628], R10 ;  /* 0x0016280a01007387 */ /* 0x0001e40000100a00 */
[----:B0-----:R-:W-:Y:S01]  /*117d0*/  IMAD.MOV.U32 R10, RZ, RZ, R23 ;  /* 0x000000ffff0a7224 */ /* 0x001fe200078e0017 */
[----:B------:R-:W-:Y:S01]  /*117e0*/  MOV R11, R22 ;  /* 0x00000016000b7202 */ /* 0x000fe20000000f00 */
[----:B--2---:R0:W-:Y:S04]  /*117f0*/  STL.64 [R1+0x1620], R8 ;  /* 0x0016200801007387 */ /* 0x0041e80000100a00 */
        /* <DEDUP_REMOVED lines=14> */
[----:B------:R-:W-:Y:S02]  /*118e0*/  MOV R9, R16 ;  /* 0x0000001000097202 */ /* 0x000fe40000000f00 */
[----:B---3--:R-:W-:Y:S01]  /*118f0*/  LDSM.16.MT88.4 R16, [R3+0x4080] ;  /* 0x004080000310783b */ /* 0x008fe20000004200 */
[----:B-1----:R-:W-:Y:S01]  /*11900*/  IMAD.MOV.U32 R10, RZ, RZ, R13 ;  /* 0x000000ffff0a7224 */ /* 0x002fe200078e000d */
[----:B------:R-:W-:-:S02]  /*11910*/  MOV R11, R12 ;  /* 0x0000000c000b7202 */ /* 0x000fc40000000f00 */
[----:B------:R0:W-:Y:S02]  /*11920*/  STL.64 [R1+0x1680], R8 ;  /* 0x0016800801007387 */ /* 0x0001e40000100a00 */
[----:B0-----:R-:W-:Y:S01]  /*11930*/  IMAD.MOV.U32 R8, RZ, RZ, R15 ;  /* 0x000000ffff087224 */ /* 0x001fe200078e000f */
[----:B------:R-:W-:Y:S02]  /*11940*/  MOV R9, R14 ;  /* 0x0000000e00097202 */ /* 0x000fe40000000f00 */
[----:B------:R-:W0:Y:S04]  /*11950*/  LDSM.16.MT88.4 R12, [R3+0x4000] ;  /* 0x00400000030c783b */ /* 0x000e280000004200 */
[----:B0-----:R-:W-:Y:S04]  /*11960*/  STL.64 [R1+0x1638], R14 ;  /* 0x0016380e01007387 */ /* 0x001fe80000100a00 */
[----:B------:R0:W-:Y:S04]  /*11970*/  STL.64 [R1+0x1630], R12 ;  /* 0x0016300c01007387 */ /* 0x0001e80000100a00 */
[----:B0-----:R-:W2:Y:S04]  /*11980*/  LDL.LU R12, [R1+0x70] ;  /* 0x00007000010c7983 */ /* 0x001ea80000300800 */
[----:B------:R-:W2:Y:S04]  /*11990*/  LDL.LU R13, [R1+0x74] ;  /* 0x00007400010d7983 */ /* 0x000ea80000300800 */
[----:B------:R-:W3:Y:S01]  /*119a0*/  LDL.LU R14, [R1+0x78] ;  /* 0x00007800010e7983 */ /* 0x000ee20000300800 */
[----:B----4-:R-:W-:-:S03]  /*119b0*/  IMAD.MOV.U32 R15, RZ, RZ, R2 ;  /* 0x000000ffff0f7224 */ /* 0x010fc600078e0002 */
[----:B------:R-:W4:Y:S04]  /*119c0*/  LDL.LU R2, [R1+0x16ac] ;  /* 0x0016ac0001027983 */ /* 0x000f280000300800 */
[----:B---3--:R-:W-:Y:S04]  /*119d0*/  STL.64 [R1+0x1658], R14 ;  /* 0x0016580e01007387 */ /* 0x008fe80000100a00 */
[----:B--2---:R0:W-:Y:S04]  /*119e0*/  STL.64 [R1+0x1650], R12 ;  /* 0x0016500c01007387 */ /* 0x0041e80000100a00 */
        /* <DEDUP_REMOVED lines=8> */
[----:B0-----:R-:W2:Y:S04]  /*11a70*/  LDL.LU R12, [R1+0x90] ;  /* 0x00009000010c7983 */ /* 0x001ea80000300800 */
[----:B------:R-:W2:Y:S04]  /*11a80*/  LDL.LU R13, [R1+0x94] ;  /* 0x00009400010d7983 */ /* 0x000ea80000300800 */
[----:B------:R-:W2:Y:S01]  /*11a90*/  LDL.LU R14, [R1+0x98] ;  /* 0x00009800010e7983 */ /* 0x000ea20000300800 */
[----:B----4-:R-:W-:-:S03]  /*11aa0*/  MOV R15, R2 ;  /* 0x00000002000f7202 */ /* 0x010fc60000000f00 */
[----:B------:R-:W4:Y:S04]  /*11ab0*/  LDL.LU R2, [R1+0x16a0] ;  /* 0x0016a00001027983 */ /* 0x000f280000300800 */
[----:B--2---:R-:W-:Y:S04]  /*11ac0*/  STL.64 [R1+0x1698], R14 ;  /* 0x0016980e01007387 */ /* 0x004fe80000100a00 */
[----:B------:R0:W-:Y:S04]  /*11ad0*/  STL.64 [R1+0x1690], R12 ;  /* 0x0016900c01007387 */ /* 0x0001e80000100a00 */
[----:B----4-:R-:W-:Y:S04]  /*11ae0*/  LDSM.16.MT88.4 R20, [R2+0x4000] ;  /* 0x004000000214783b */ /* 0x010fe80000004200 */
[----:B------:R-:W1:Y:S04]  /*11af0*/  LDSM.16.MT88.4 R24, [R2+0x4080] ;  /* 0x004080000218783b */ /* 0x000e680000004200 */
[----:B0-----:R-:W2:Y:S04]  /*11b00*/  LDL.LU R12, [R1+0xb0] ;  /* 0x0000b000010c7983 */ /* 0x001ea80000300800 */
[----:B------:R-:W2:Y:S01]  /*11b10*/  LDL.LU R13, [R1+0xb4] ;  /* 0x0000b400010d7983 */ /* 0x000ea20000300800 */
[----:B---3--:R-:W-:Y:S01]  /*11b20*/  IMAD.MOV.U32 R14, RZ, RZ, R29 ;  /* 0x000000ffff0e7224 */ /* 0x008fe200078e001d */
        /* <DEDUP_REMOVED lines=35> */
[----:B0-----:R-:W2:Y:S04]  /*11d60*/  LDL.LU.64 R8, [R1+0x1640] ;  /* 0x0016400001087983 */ /* 0x001ea80000300a00 */
[----:B------:R-:W-:Y:S04]  /*11d70*/  STL [R1+0x15f0], R29 ;  /* 0x0015f01d01007387 */ /* 0x000fe80000100800 */
[----:B------:R-:W-:Y:S01]  /*11d80*/  STL [R1+0x15ec], R28 ;  /* 0x0015ec1c01007387 */ /* 0x000fe20000100800 */
[-C--:B--2---:R-:W-:Y:S03]  /*11d90*/  HMMA.16816.F32 R8, R8, R4.reuse, R12 ;  /* 0x000000040808723c */ /* 0x084fe6000000180c */
[----:B------:R-:W2:Y:S04]  /*11da0*/  LDL.LU.64 R14, [R1+0x1638] ;  /* 0x00163800010e7983 */ /* 0x000ea80000300a00 */
[----:B------:R-:W2:Y:S11]  /*11db0*/  LDL.LU.64 R12, [R1+0x1630] ;  /* 0x00163000010c7983 */ /* 0x000eb60000300a00 */
[----:B------:R-:W-:Y:S06]  /*11dc0*/  @!UPT UIADD3 URZ, URZ, URZ, URZ ;  /* 0x0000003f3f3ff290 */ /* 0x000fec000fffe03f */
[----:B------:R-:W-:Y:S01]  /*11dd0*/  MOV R3, R11 ;  /* 0x0000000b00037202 */ /* 0x000fe20000000f00 */
[----:B------:R-:W-:Y:S01]  /*11de0*/  IMAD.MOV.U32 R2, RZ, RZ, R10 ;  /* 0x000000ffff027224 */ /* 0x000fe200078e000a */
[----:B------:R-:W-:Y:S01]  /*11df0*/  MOV R6, R9 ;  /* 0x0000000900067202 */ /* 0x000fe20000000f00 */
[----:B------:R-:W-:Y:S01]  /*11e00*/  IMAD.MOV.U32 R7, RZ, RZ, R8 ;  /* 0x000000ffff077224 */ /* 0x000fe200078e0008 */
[----:B------:R-:W2:Y:S04]  /*11e10*/  LDL.LU.64 R10, [R1+0x1628] ;  /* 0x00162800010a7983 */ /* 0x000ea80000300a00 */
[----:B------:R-:W2:Y:S04]  /*11e20*/  LDL.LU.64 R8, [R1+0x1620] ;  /* 0x0016200001087983 */ /* 0x000ea80000300a00 */
[----:B------:R0:W-:Y:S04]  /*11e30*/  STL [R1+0x15fc], R2 ;  /* 0x0015fc0201007387 */ /* 0x0001e80000100800 */
[----:B------:R3:W-:Y:S04]  /*11e40*/  STL [R1+0x15f8], R6 ;  /* 0x0015f80601007387 */ /* 0x0007e80000100800 */
[----:B------:R4:W-:Y:S01]  /*11e50*/  STL [R1+0x15f4], R7 ;  /* 0x0015f40701007387 */ /* 0x0009e20000100800 */
[-C--:B--2---:R-:W-:Y:S03]  /*11e60*/  HMMA.16816.F32 R12, R12, R4.reuse, R8 ;  /* 0x000000040c0c723c */ /* 0x084fe60000001808 */
[----:B------:R-:W2:Y:S04]  /*11e70*/  LDL.LU.64 R10, [R1+0x1618] ;  /* 0x00161800010a7983 */ /* 0x000ea80000300a00 */
[----:B------:R-:W2:Y:S01]  /*11e80*/  LDL.LU.64 R8, [R1+0x1610] ;  /* 0x0016100001087983 */ /* 0x000ea20000300a00 */
[----:B0-----:R-:W-:Y:S11]  /*11e90*/  MOV R2, R3 ;  /* 0x0000000300027202 */ /* 0x001ff60000000f00 */
[----:B------:R-:W-:Y:S04]  /*11ea0*/  @!UPT UIADD3 URZ, URZ, URZ, URZ ;  /* 0x0000003f3f3ff290 */ /* 0x000fe8000fffe03f */
[----:B------:R-:W-:Y:S01]  /*11eb0*/  STL [R1+0x60], R12 ;  /* 0x0000600c01007387 */ /* 0x000fe20000100800 */
[----:B------:R-:W-:Y:S01]  /*11ec0*/  IMAD.MOV.U32 R3, RZ, RZ, R15 ;  /* 0x000000ffff037224 */ /* 0x000fe200078e000f */
[----:B------:R-:W-:Y:S01]  /*11ed0*/  MOV R15, R2 ;  /* 0x00000002000f7202 */ /* 0x000fe20000000f00 */
[----:B--2---:R-:W-:Y:S01]  /*11ee0*/  HMMA.16816.F32 R16, R16, R4, R8 ;  /* 0x000000041010723c */ /* 0x004fe20000001808 */
[----:B------:R-:W1:Y:S04]  /*11ef0*/  LDL.LU.64 R10, [R1+0x1608] ;  /* 0x00160800010a7983 */ /* 0x000e680000300a00 */
[----:B------:R-:W1:Y:S11]  /*11f00*/  LDL.LU.64 R8, [R1+0x1600] ;  /* 0x0016000001087983 */ /* 0x000e760000300a00 */
[----:B------:R-:W-:Y:S07]  /*11f10*/  @!UPT UIADD3 URZ, URZ, URZ, URZ ;  /* 0x0000003f3f3ff290 */ /* 0x000fee000fffe03f */
[----:B------:R0:W-:Y:S01]  /*11f20*/  STL [R1+0x50], R16 ;  /* 0x0000501001007387 */ /* 0x0001e20000100800 */
[----:B------:R-:W-:Y:S01]  /*11f30*/  IMAD.MOV.U32 R2, RZ, RZ, R17 ;  /* 0x000000ffff027224 */ /* 0x000fe200078e0011 */
[----:B---3--:R-:W-:Y:S01]  /*11f40*/  MOV R6, R18 ;  /* 0x0000001200067202 */ /* 0x008fe20000000f00 */
[----:B----4-:R-:W-:Y:S01]  /*11f50*/  IMAD.MOV.U32 R7, RZ, RZ, R19 ;  /* 0x000000ffff077224 */ /* 0x010fe200078e0013 */
[----:B0-----:R-:W2:Y:S04]  /*11f60*/  LDL.LU R16, [R1+0x40] ;  /* 0x0000400001107983 */ /* 0x001ea80000300800 */
[----:B------:R-:W2:Y:S04]  /*11f70*/  LDL.LU R17, [R1+0x44] ;  /* 0x0000440001117983 */ /* 0x000ea80000300800 */
[----:B------:R-:W2:Y:S04]  /*11f80*/  LDL.LU R18, [R1+0x48] ;  /* 0x0000480001127983 */ /* 0x000ea80000300800 */
[----:B------:R-:W2:Y:S01]  /*11f90*/  LDL.LU R19, [R1+0x4c] ;  /* 0x00004c0001137983 */ /* 0x000ea20000300800 */
[----:B------:R-:W-:-:S03]  /*11fa0*/  IMAD.MOV.U32 R29, RZ, RZ, R13 ;  /* 0x000000ffff1d7224 */ /* 0x000fc600078e000d */
[----:B------:R-:W0:Y:S01]  /*11fb0*/  S2R R13, SR_TID.X ;  /* 0x00000000000d7919 */ /* 0x000e220000002100 */
[----:B------:R-:W-:Y:S02]  /*11fc0*/  MOV R28, R14 ;  /* 0x0000000e001c7202 */ /* 0x000fe40000000f00 */
[----:B0-----:R-:W-:Y:S01]  /*11fd0*/  SHF.L.U32 R14, R13, 0x1, RZ ;  /* 0x000000010d0e7819 */ /* 0x001fe200000006ff */
[-C--:B-1----:R-:W-:Y:S08]  /*11fe0*/  HMMA.16816.F32 R8, R24, R4.reuse, R8 ;  /* 0x000000041808723c */ /* 0x082ff00000001808 */
[----:B--2---:R-:W-:Y:S11]  /*11ff0*/  HMMA.16816.F32 R20, R20, R4, R16 ;  /* 0x000000041414723c */ /* 0x004ff60000001810 */
[----:B------:R-:W-:Y:S11]  /*12000*/  @!UPT UIADD3 URZ, URZ, URZ, URZ ;  /* 0x0000003f3f3ff290 */ /* 0x000ff6000fffe03f */
[----:B------:R-:W-:Y:S01]  /*12010*/  @!UPT UIADD3 URZ, URZ, URZ, URZ ;  /* 0x0000003f3f3ff290 */ /* 0x000fe2000fffe03f */
[----:B------:R-:W-:Y:S04]  /*12020*/  STL.64 [R1+0x40], R20 ;  /* 0x0000401401007387 */ /* 0x000fe80000100a00 */
[----:B------:R0:W-:Y:S04]  /*12030*/  STL.64 [R1+0x48], R22 ;  /* 0x0000481601007387 */ /* 0x0001e80000100a00 */
[----:B------:R-:W-:Y:S04]  /*12040*/  STL.64 [R1+0x1530], R10 ;  /* 0x0015300a01007387 */ /* 0x000fe80000100a00 */
[----:B------:R-:W-:Y:S04]  /*12050*/  STL.64 [R1+0x1528], R8 ;  /* 0x0015280801007387 */ /* 0x000fe80000100a00 */
[----:B------:R-:W1:Y:S01]  /*12060*/  LDSM.16.MT88.4 R8, [R0+0x5000] ;  /* 0x005000000008783b */ /* 0x000e620000004200 */
[----:B------:R-:W-:-:S02]  /*12070*/  MOV R19, R15 ;  /* 0x0000000f00137202 */ /* 0x000fc40000000f00 */
[C---:B------:R-:W-:Y:S02]  /*12080*/  LOP3.LUT R15, R13.reuse, 0x10, RZ, 0xc0, !PT ;  /* 0x000000100d0f7812 */ /* 0x040fe400078ec0ff */
[----:B------:R-:W-:-:S05]  /*12090*/  LOP3.LUT R18, R13, 0x7, RZ, 0xc0, !PT ;  /* 0x000000070d127812 */ /* 0x000fca00078ec0ff */
[----:B0-----:R-:W-:Y:S02]  /*120a0*/  IMAD R23, R18, 0x110, RZ ;  /* 0x0000011012177824 */ /* 0x001fe400078e02ff */
[----:B------:R-:W-:Y:S02]  /*120b0*/  IMAD.SHL.U32 R15, R15, 0x80, RZ ;  /* 0x000000800f0f7824 */ /* 0x000fe400078e00ff */
[----:B-1----:R-:W-:Y:S01]  /*120c0*/  IMAD.MOV.U32 R13, RZ, RZ, R8 ;  /* 0x000000ffff0d7224 */ /* 0x002fe200078e0008 */
[----:B------:R-:W-:Y:S01]  /*120d0*/  MOV R12, R9 ;  /* 0x00000009000c7202 */ /* 0x000fe20000000f00 */
[----:B------:R-:W-:Y:S01]  /*120e0*/  IMAD.MOV.U32 R5, RZ, RZ, R10 ;  /* 0x000000ffff057224 */ /* 0x000fe200078e000a */
[----:B------:R-:W-:Y:S02]  /*120f0*/  MOV R4, R11 ;  /* 0x0000000b00047202 */ /* 0x000fe40000000f00 */
[----:B------:R-:W0:Y:S01]  /*12100*/  LDSM.16.MT88.4 R8, [R0+0x5080] ;  /* 0x005080000008783b */ /* 0x000e220000004200 */
[----:B------:R-:W-:-:S04]  /*12110*/  LOP3.LUT R23, R23, 0x10, R14, 0x78, !PT ;  /* 0x0000001017177812 */ /* 0x000fc800078e780e */
[----:B------:R-:W-:-:S04]  /*12120*/  LOP3.LUT R23, R23, R15, RZ, 0xfc, !PT ;  /* 0x0000000f17177212 */ /* 0x000fc800078efcff */
[----:B------:R-:W-:Y:S01]  /*12130*/  LOP3.LUT R23, R23, 0x20, RZ, 0x3c, !PT ;  /* 0x0000002017177812 */ /* 0x000fe200078e3cff */
[----:B0-----:R-:W-:Y:S01]  /*12140*/  IMAD.MOV.U32 R17, RZ, RZ, R8 ;  /* 0x000000ffff117224 */ /* 0x001fe200078e0008 */
[----:B------:R-:W-:Y:S01]  /*12150*/  MOV R16, R9 ;  /* 0x0000000900107202 */ /* 0x000fe20000000f00 */
[----:B------:R-:W-:Y:S01]  /*12160*/  IMAD.MOV.U32 R15, RZ, RZ, R10 ;  /* 0x000000ffff0f7224 */ /* 0x000fe200078e000a */
[----:B------:R-:W-:Y:S02]  /*12170*/  MOV R14, R11 ;  /* 0x0000000b000e7202 */ /* 0x000fe40000000f00 */
[----:B------:R-:W0:Y:S02]  /*12180*/  LDSM.16.MT88.4 R8, [R23+0x5000] ;  /* 0x005000001708783b */ /* 0x000e240000004200 */
[----:B0-----:R-:W-:Y:S01]  /*12190*/  IMAD.MOV.U32 R22, RZ, RZ, R8 ;  /* 0x000000ffff167224 */ /* 0x001fe200078e0008 */
[----:B------:R-:W-:Y:S01]  /*121a0*/  MOV R21, R9 ;  /* 0x0000000900157202 */ /* 0x000fe20000000f00 */
[----:B------:R-:W-:Y:S01]  /*121b0*/  IMAD.MOV.U32 R20, RZ, RZ, R10 ;  /* 0x000000ffff147224 */ /* 0x000fe200078e000a */
[----:B------:R-:W-:-:S02]  /*121c0*/  MOV R18, R11 ;  /* 0x0000000b00127202 */ /* 0x000fc40000000f00 */
[----:B------:R-:W0:Y:S02]  /*121d0*/  LDSM.16.MT88.4 R8, [R23+0x5080] ;  /* 0x005080001708783b */ /* 0x000e240000004200 */
[----:B0-----:R-:W-:Y:S02]  /*121e0*/  IMAD.MOV.U32 R26, RZ, RZ, R8 ;  /* 0x000000ffff1a7224 */ /* 0x001fe400078e0008 */
[----:B------:R-:W2:Y:S01]  /*121f0*/  LDL.LU R8, [R1+0x50] ;  /* 0x0000500001087983 */ /* 0x000ea20000300800 */
[----:B------:R-:W-:Y:S01]  /*12200*/  IMAD.MOV.U32 R24, RZ, RZ, R10 ;  /* 0x000000ffff187224 */ /* 0x000fe200078e000a */
[----:B------:R-:W-:Y:S01]  /*12210*/  MOV R23, R11 ;  /* 0x0000000b00177202 */ /* 0x000fe20000000f00 */
[----:B------:R-:W-:Y:S01]  /*12220*/  IMAD.MOV.U32 R11, RZ, RZ, R7 ;  /* 0x000000ffff0b7224 */ /* 0x000fe200078e0007 */
[----:B------:R-:W-:Y:S01]  /*12230*/  MOV R25, R9 ;  /* 0x0000000900197202 */ /* 0x000fe20000000f00 */
[----:B------:R-:W-:Y:S01]  /*12240*/  IMAD.MOV.U32 R9, RZ, RZ, R2 ;  /* 0x000000ffff097224 */ /* 0x000fe200078e0002 */
[----:B------:R-:W-:Y:S01]  /*12250*/  MOV R10, R6 ;  /* 0x00000006000a7202 */ /* 0x000fe20000000f00 */
[----:B------:R-:W3:Y:S04]  /*12260*/  LDL.LU R2, [R1+0x15fc] ;  /* 0x0015fc0001027983 */ /* 0x000ee80000300800 */
[----:B------:R-:W4:Y:S04]  /*12270*/  LDL.LU R6, [R1+0x15f8] ;  /* 0x0015f80001067983 */ /* 0x000f280000300800 */
[----:B------:R-:W3:Y:S04]  /*12280*/  LDL.LU R7, [R1+0x15f4] ;  /* 0x0015f40001077983 */ /* 0x000ee80000300800 */
[----:B------:R0:W-:Y:S02]  /*12290*/  STL.64 [R1+0x1540], R10 ;  /* 0x0015400a01007387 */ /* 0x0001e40000100a00 */
[----:B0-----:R-:W-:Y:S01]  /*122a0*/  IMAD.MOV.U32 R10, RZ, RZ, R28 ;  /* 0x000000ffff0a7224 */ /* 0x001fe200078e001c */
[----:B------:R-:W-:Y:S01]  /*122b0*/  MOV R11, R3 ;  /* 0x00000003000b7202 */ /* 0x000fe20000000f00 */
[----:B--2---:R0:W-:Y:S04]  /*122c0*/  STL.64 [R1+0x1538], R8 ;  /* 0x0015380801007387 */ /* 0x0041e80000100a00 */
[----:B0-----:R-:W2:Y:S01]  /*122d0*/  LDL.LU R8, [R1+0x60] ;  /* 0x0000600001087983 */ /* 0x001ea20000300800 */
[----:B------:R-:W-:-:S03]  /*122e0*/  MOV R9, R29 ;  /* 0x0000001d00097202 */ /* 0x000fc60000000f00 */
        /* <DEDUP_REMOVED lines=19> */
[----:B------:R-:W-:Y:S01]  /*12420*/  STL.64 [R1+0x15b0], R10 ;  /* 0x0015b00a01007387 */ /* 0x000fe20000100a00 */
[----:B0-----:R-:W-:Y:S01]  /*12430*/  IMAD.MOV.U32 R8, RZ, RZ, R17 ;  /* 0x000000ffff087224 */ /* 0x001fe200078e0011 */
[----:B------:R-:W-:-:S05]  /*12440*/  MOV R9, R16 ;  /* 0x0000001000097202 */ /* 0x000fca0000000f00 */
[----:B------:R0:W-:Y:S02]  /*12450*/  STL.64 [R1+0x15a8], R8 ;  /* 0x0015a80801007387 */ /* 0x0001e40000100a00 */
[----:B0-----:R-:W-:Y:S01]  /*12460*/  IMAD.MOV.U32 R8, RZ, RZ, R13 ;  /* 0x000000ffff087224 */ /* 0x001fe200078e000d */
[----:B------:R-:W-:Y:S02]  /*12470*/  MOV R9, R12 ;  /* 0x0000000c00097202 */ /* 0x000fe40000000f00 */
[----:B---3--:R-:W0:Y:S04]  /*12480*/  LDSM.16.MT88.4 R12, [R3+0x5000] ;  /* 0x00500000030c783b */ /* 0x008e280000004200 */
[----:B0-----:R0:W-:Y:S04]  /*12490*/  STL.64 [R1+0x1560], R14 ;  /* 0x0015600e01007387 */ /* 0x0011e80000100a00 */
[----:B------:R1:W-:Y:S01]  /*124a0*/  STL.64 [R1+0x1558], R12 ;  /* 0x0015580c01007387 */ /* 0x0003e20000100a00 */
[----:B0-----:R-:W-:Y:S01]  /*124b0*/  IMAD.MOV.U32 R14, RZ, RZ, R2 ;  /* 0x000000ffff0e7224 */ /* 0x001fe200078e0002 */
[----:B------:R-:W-:Y:S01]  /*124c0*/  MOV R15, R19 ;  /* 0x00000013000f7202 */ /* 0x000fe20000000f00 */
[----:B------:R-:W-:Y:S01]  /*124d0*/  IMAD.MOV.U32 R10, RZ, RZ, R5 ;  /* 0x000000ffff0a7224 */ /* 0x000fe200078e0005 */
[----:B------:R-:W-:Y:S01]  /*124e0*/  MOV R11, R4 ;  /* 0x00000004000b7202 */ /* 0x000fe20000000f00 */
[----:B-1----:R-:W-:Y:S01]  /*124f0*/  IMAD.MOV.U32 R12, RZ, RZ, R7 ;  /* 0x000000ffff0c7224 */ /* 0x002fe200078e0007 */
[----:B----4-:R-:W-:Y:S01]  /*12500*/  MOV R13, R6 ;  /* 0x00000006000d7202 */ /* 0x010fe20000000f00 */
        /* <DEDUP_REMOVED lines=8> */
[----:B------:R-:W-:Y:S01]  /*12590*/  IMAD.MOV.U32 R14, RZ, RZ, R28 ;  /* 0x000000ffff0e7224 */ /* 0x000fe200078e001c */
[----:B------:R-:W-:-:S02]  /*125a0*/  MOV R15, R29 ;  /* 0x0000001d000f7202 */ /* 0x000fc40000000f00 */
[----:B------:R-:W3:Y:S04]  /*125b0*/  LDL.LU R28, [R1+0x15d8] ;  /* 0x0015d800011c7983 */ /* 0x000ee80000300800 */
[----:B------:R-:W3:Y:S04]  /*125c0*/  LDL.LU R29, [R1+0x15d4] ;  /* 0x0015d400011d7983 */ /* 0x000ee80000300800 */
[----:B------:R-:W-:Y:S04]  /*125d0*/  STL.64 [R1+0x15a0], R14 ;  /* 0x0015a00e01007387 */ /* 0x000fe80000100a00 */
[----:B--2---:R0:W-:Y:S04]  /*125e0*/  STL.64 [R1+0x1598], R12 ;  /* 0x0015980c01007387 */ /* 0x0041e80000100a00 */
[----:B0-----:R-:W2:Y:S01]  /*125f0*/  LDL.LU R12, [R1+0x90] ;  /* 0x00009000010c7983 */ /* 0x001ea20000300800 */
[----:B---3--:R-:W-:Y:S01]  /*12600*/  MOV R14, R6 ;  /* 0x00000006000e7202 */ /* 0x008fe20000000f00 */
[----:B------:R-:W-:-:S02]  /*12610*/  IMAD.MOV.U32 R15, RZ, RZ, R7 ;  /* 0x000000ffff0f7224 */ /* 0x000fc400078e0007 */
[----:B----4-:R-:W-:Y:S02]  /*12620*/  IMAD.MOV.U32 R13, RZ, RZ, R2 ;  /* 0x000000ffff0d7224 */ /* 0x010fe400078e0002 */
        /* <DEDUP_REMOVED lines=9> */
[----:B------:R-:W-:Y:S01]  /*126c0*/  MOV R14, R29 ;  /* 0x0000001d000e7202 */ /* 0x000fe20000000f00 */
[----:B------:R-:W-:-:S02]  /*126d0*/  IMAD.MOV.U32 R15, RZ, RZ, R28 ;  /* 0x000000ffff0f7224 */ /* 0x000fc400078e001c */
[----:B------:R-:W-:Y:S04]  /*126e0*/  STL [R1+0x1518], R3 ;  /* 0x0015180301007387 */ /* 0x000fe80000100800 */
        /* <DEDUP_REMOVED lines=44> */
[----:B------:R-:W1:Y:S04]  /*129b0*/  LDL.LU.64 R10, [R1+0x1540] ;  /* 0x00154000010a7983 */ /* 0x000e680000300a00 */
[----:B------:R-:W1:Y:S11]  /*129c0*/  LDL.LU.64 R8, [R1+0x1538] ;  /* 0x0015380001087983 */ /* 0x000e760000300a00 */
[----:B------:R-:W-:Y:S05]  /*129d0*/  @!UPT UIADD3 URZ, URZ, URZ, URZ ;  /* 0x0000003f3f3ff290 */ /* 0x000fea000fffe03f */
[----:B------:R0:W-:Y:S01]  /*129e0*/  STL [R1+0x60], R12 ;  /* 0x0000600c01007387 */ /* 0x0001e20000100800 */
[----:B------:R-:W-:Y:S01]  /*129f0*/  MOV R29, R13 ;  /* 0x0000000d001d7202 */ /* 0x000fe20000000f00 */
[----:B------:R-:W-:Y:S01]  /*12a00*/  IMAD.MOV.U32 R28, RZ, RZ, R14 ;  /* 0x000000ffff1c7224 */ /* 0x000fe200078e000e */
[----:B------:R-:W-:Y:S01]  /*12a10*/  MOV R3, R15 ;  /* 0x0000000f00037202 */ /* 0x000fe20000000f00 */
[----:B0-----:R-:W2:Y:S04]  /*12a20*/  LDL.LU R12, [R1+0x40] ;  /* 0x00004000010c7983 */ /* 0x001ea80000300800 */
[----:B------:R-:W2:Y:S04]  /*12a30*/  LDL.LU R13, [R1+0x44] ;  /* 0x00004400010d7983 */ /* 0x000ea80000300800 */
[----:B------:R-:W2:Y:S04]  /*12a40*/  LDL.LU R14, [R1+0x48] ;  /* 0x00004800010e7983 */ /* 0x000ea80000300800 */
[----:B------:R-:W2:Y:S01]  /*12a50*/  LDL.LU R15, [R1+0x4c] ;  /* 0x00004c00010f7983 */ /* 0x000ea20000300800 */
[----:B-1----:R-:W-:Y:S03]  /*12a60*/  HMMA.16816.F32 R16, R16, R6, R8 ;  /* 0x000000061010723c */ /* 0x002fe60000001808 */
[----:B------:R-:W3:Y:S04]  /*12a70*/  LDL.LU.64 R10, [R1+0x1530] ;  /* 0x00153000010a7983 */ /* 0x000ee80000300a00 */
[----:B------:R-:W3:Y:S11]  /*12a80*/  LDL.LU.64 R8, [R1+0x1528] ;  /* 0x0015280001087983 */ /* 0x000ef60000300a00 */
[----:B------:R-:W-:Y:S05]  /*12a90*/  @!UPT UIADD3 URZ, URZ, URZ, URZ ;  /* 0x0000003f3f3ff290 */ /* 0x000fea000fffe03f */
[----:B------:R-:W-:Y:S01]  /*12aa0*/  STL.64 [R1+0x50], R16 ;  /* 0x0000501001007387 */ /* 0x000fe20000100a00 */
[----:B------:R-:W-:-:S03]  /*12ab0*/  IMAD.MOV.U32 R2, RZ, RZ, R19 ;  /* 0x000000ffff027224 */ /* 0x000fc600078e0013 */
[----:B------:R0:W-:Y:S04]  /*12ac0*/  STL [R1+0x58], R18 ;  /* 0x0000581201007387 */ /* 0x0001e80000100800 */
[----:B------:R-:W4:Y:S01]  /*12ad0*/  LDL R19, [R1+0xd20] ;  /* 0x000d200001137983 */ /* 0x000f220000100800 */
[-C--:B--2---:R-:W-:Y:S03]  /*12ae0*/  HMMA.16816.F32 R12, R20, R6.reuse, R12 ;  /* 0x00000006140c723c */ /* 0x084fe6000000180c */
[----:B------:R-:W1:Y:S04]  /*12af0*/  LDSM.16.MT88.4 R20, [R0+0x6000] ;  /* 0x006000000014783b */ /* 0x000e680000004200 */
[----:B0-----:R-:W0:Y:S02]  /*12b00*/  S2R R18, SR_TID.X ;  /* 0x0000000000127919 */ /* 0x001e240000002100 */
[C---:B0-----:R-:W-:Y:S01]  /*12b10*/  LOP3.LUT R17, R18.reuse, 0x7, RZ, 0xc0, !PT ;  /* 0x0000000712117812 */ /* 0x041fe200078ec0ff */
[----:B---3--:R-:W-:Y:S11]  /*12b20*/  HMMA.16816.F32 R4, R24, R6, R8 ;  /* 0x000000061804723c */ /* 0x008ff60000001808 */
[----:B------:R-:W-:Y:S11]  /*12b30*/  @!UPT UIADD3 URZ, URZ, URZ, URZ ;  /* 0x0000003f3f3ff290 */ /* 0x000ff6000fffe03f */
[----:B------:R-:W-:Y:S01]  /*12b40*/  @!UPT UIADD3 URZ, URZ, URZ, URZ ;  /* 0x0000003f3f3ff290 */ /* 0x000fe2000fffe03f */
[----:B------:R-:W-:Y:S04]  /*12b50*/  STL.64 [R1+0x1470], R6 ;  /* 0x0014700601007387 */ /* 0x000fe80000100a00 */
[----:B------:R1:W-:Y:S04]  /*12b60*/  STL.64 [R1+0x40], R12 ;  /* 0x0000400c01007387 */ /* 0x0003e80000100a00 */
[----:B------:R-:W-:Y:S04]  /*12b70*/  STL.64 [R1+0x48], R14 ;  /* 0x0000480e01007387 */ /* 0x000fe80000100a00 */
[----:B----4-:R0:W2:Y:S04]  /*12b80*/  LDSM.16.M88.4 R8, [R19+0x10080] ;  /* 0x010080001308783b */ /* 0x0100a80000000200 */
[----:B------:R-:W-:Y:S04]  /*12b90*/  STL.64 [R1+0x1468], R4 ;  /* 0x0014680401007387 */ /* 0x000fe80000100a00 */
[----:B------:R-:W3:Y:S01]  /*12ba0*/  LDSM.16.MT88.4 R4, [R0+0x6080] ;  /* 0x006080000004783b */ /* 0x000ee20000004200 */
[----:B-1----:R-:W-:Y:S01]  /*12bb0*/  IMAD.MOV.U32 R12, RZ, RZ, R23 ;  /* 0x000000ffff0c7224 */ /* 0x002fe200078e0017 */
[C---:B0-----:R-:W-:Y:S01]  /*12bc0*/  LOP3.LUT R19, R18.reuse, 0x10, RZ, 0xc0, !PT ;  /* 0x0000001012137812 */ /* 0x041fe200078ec0ff */
[----:B------:R-:W-:Y:S01]  /*12bd0*/  IMAD R23, R17, 0x110, RZ ;  /* 0x0000011011177824 */ /* 0x000fe200078e02ff */
[----:B------:R-:W-:-:S03]  /*12be0*/  SHF.L.U32 R18, R18, 0x1, RZ ;  /* 0x0000000112127819 */ /* 0x000fc600000006ff */
[----:B------:R-:W-:Y:S01]  /*12bf0*/  IMAD.SHL.U32 R19, R19, 0x80, RZ ;  /* 0x0000008013137824 */ /* 0x000fe200078e00ff */
[----:B------:R-:W-:-:S04]  /*12c00*/  LOP3.LUT R23, R23, 0x10, R18, 0x78, !PT ;  /* 0x0000001017177812 */ /* 0x000fc800078e7812 */
[----:B------:R-:W-:-:S04]  /*12c10*/  LOP3.LUT R23, R23, R19, RZ, 0xfc, !PT ;  /* 0x0000001317177212 */ /* 0x000fc800078efcff */
[----:B------:R-:W-:Y:S01]  /*12c20*/  LOP3.LUT R23, R23, 0x20, RZ, 0x3c, !PT ;  /* 0x0000002017177812 */ /* 0x000fe200078e3cff */
[----:B--2---:R0:W-:Y:S04]  /*12c30*/  STL [R1+0x1434], R10 ;  /* 0x0014340a01007387 */ /* 0x0041e80000100800 */
[----:B------:R1:W-:Y:S01]  /*12c40*/  STL [R1+0x1430], R11 ;  /* 0x0014300b01007387 */ /* 0x0003e20000100800 */
[----:B---3--:R-:W-:Y:S01]  /*12c50*/  MOV R17, R4 ;  /* 0x0000000400117202 */ /* 0x008fe20000000f00 */
[----:B------:R-:W-:Y:S02]  /*12c60*/  IMAD.MOV.U32 R16, RZ, RZ, R5 ;  /* 0x000000ffff107224 */ /* 0x000fe400078e0005 */
[----:B0-----:R-:W-:Y:S01]  /*12c70*/  IMAD.MOV.U32 R10, RZ, RZ, R7 ;  /* 0x000000ffff0a7224 */ /* 0x001fe200078e0007 */
[----:B-1----:R-:W-:-:S02]  /*12c80*/  MOV R11, R6 ;  /* 0x00000006000b7202 */ /* 0x002fc40000000f00 */
[----:B------:R-:W0:Y:S01]  /*12c90*/  LDSM.16.MT88.4 R4, [R23+0x6000] ;  /* 0x006000001704783b */ /* 0x000e220000004200 */
[----:B------:R-:W-:Y:S01]  /*12ca0*/  MOV R15, R20 ;  /* 0x00000014000f7202 */ /* 0x000fe20000000f00 */
[----:B------:R-:W-:Y:S01]  /*12cb0*/  IMAD.MOV.U32 R14, RZ, RZ, R21 ;  /* 0x000000ffff0e7224 */ /* 0x000fe200078e0015 */
[----:B0-----:R-:W-:Y:S01]  /*12cc0*/  MOV R21, R4 ;  /* 0x0000000400157202 */ /* 0x001fe20000000f00 */
[----:B------:R-:W-:Y:S01]  /*12cd0*/  IMAD.MOV.U32 R20, RZ, RZ, R5 ;  /* 0x000000ffff147224 */ /* 0x000fe200078e0005 */
[----:B------:R-:W-:Y:S01]  /*12ce0*/  MOV R19, R6 ;  /* 0x0000000600137202 */ /* 0x000fe20000000f00 */
[----:B------:R-:W-:Y:S02]  /*12cf0*/  IMAD.MOV.U32 R18, RZ, RZ, R7 ;  /* 0x000000ffff127224 */ /* 0x000fe400078e0007 */
[----:B------:R-:W0:Y:S02]  /*12d00*/  LDSM.16.MT88.4 R4, [R23+0x6080] ;  /* 0x006080001704783b */ /* 0x000e240000004200 */
[----:B0-----:R-:W-:Y:S01]  /*12d10*/  MOV R25, R4 ;  /* 0x0000000400197202 */ /* 0x001fe20000000f00 */
[----:B------:R-:W-:Y:S01]  /*12d20*/  IMAD.MOV.U32 R24, RZ, RZ, R5 ;  /* 0x000000ffff187224 */ /* 0x000fe200078e0005 */
[----:B------:R-:W2:Y:S01]  /*12d30*/  LDL.LU R4, [R1+0x50] ;  /* 0x0000500001047983 */ /* 0x000ea20000300800 */
[----:B------:R-:W-:-:S03]  /*12d40*/  MOV R23, R6 ;  /* 0x0000000600177202 */ /* 0x000fc60000000f00 */
[----:B------:R-:W2:Y:S04]  /*12d50*/  LDL.LU R5, [R1+0x54] ;  /* 0x0000540001057983 */ /* 0x000ea80000300800 */
[----:B------:R-:W3:Y:S01]  /*12d60*/  LDL.LU R6, [R1+0x58] ;  /* 0x0000580001067983 */ /* 0x000ee20000300800 */
[----:B------:R-:W-:Y:S01]  /*12d70*/  MOV R13, R22 ;  /* 0x00000016000d7202 */ /* 0x000fe20000000f00 */
[----:B------:R-:W-:Y:S01]  /*12d80*/  IMAD.MOV.U32 R22, RZ, RZ, R7 ;  /* 0x000000ffff167224 */ /* 0x000fe200078e0007 */
[----:B------:R-:W-:Y:S02]  /*12d90*/  MOV R7, R2 ;  /* 0x0000000200077202 */ /* 0x000fe40000000f00 */
[----:B------:R-:W4:Y:S04]  /*12da0*/  LDL.LU R2, [R1+0x1524] ;  /* 0x0015240001027983 */ /* 0x000f280000300800 */
[----:B---3--:R-:W-:Y:S04]  /*12db0*/  STL.64 [R1+0x1480], R6 ;  /* 0x0014800601007387 */ /* 0x008fe80000100a00 */
[----:B--2---:R0:W-:Y:S04]  /*12dc0*/  STL.64 [R1+0x1478], R4 ;  /* 0x0014780401007387 */ /* 0x0041e80000100a00 */
[----:B0-----:R-:W2:Y:S01]  /*12dd0*/  LDL.LU R4, [R1+0x60] ;  /* 0x0000600001047983 */ /* 0x001ea20000300800 */
[----:B------:R-:W-:Y:S01]  /*12de0*/  IMAD.MOV.U32 R5, RZ, RZ, R29 ;  /* 0x000000ffff057224 */ /* 0x000fe200078e001d */
[----:B------:R-:W-:Y:S01]  /*12df0*/  MOV R6, R28 ;  /* 0x0000001c00067202 */ /* 0x000fe20000000f00 */
[----:B------:R-:W-:Y:S01]  /*12e00*/  IMAD.MOV.U32 R7, RZ, RZ, R3 ;  /* 0x000000ffff077224 */ /* 0x000fe200078e0003 */
[----:B------:R-:W3:Y:S04]  /*12e10*/  LDL.LU R29, [R1+0x1520] ;  /* 0x00152000011d7983 */ /* 0x000ee80000300800 */
[----:B------:R-:W3:Y:S04]  /*12e20*/  LDL.LU R28, [R1+0x151c] ;  /* 0x00151c00011c7983 */ /* 0x000ee80000300800 */
[----:B------:R-:W3:Y:S04]  /*12e30*/  LDL.LU R3, [R1+0x1518] ;  /* 0x0015180001037983 */ /* 0x000ee80000300800 */
[----:B------:R0:W-:Y:S02]  /*12e40*/  STL.64 [R1+0x1490], R6 ;  /* 0x0014900601007387 */ /* 0x0001e40000100a00 */
[----:B0-----:R-:W-:Y:S01]  /*12e50*/  MOV R6, R23 ;  /* 0x0000001700067202 */ /* 0x001fe20000000f00 */
[----:B------:R-:W-:Y:S01]  /*12e60*/  IMAD.MOV.U32 R7, RZ, RZ, R22 ;  /* 0x000000ffff077224 */ /* 0x000fe200078e0016 */
[----:B--2---:R0:W-:Y:S04]  /*12e70*/  STL.64 [R1+0x1488], R4 ;  /* 0x0014880401007387 */ /* 0x0041e80000100a00 */
        /* <DEDUP_REMOVED lines=14> */
[----:B------:R-:W-:Y:S02]  /*12f60*/  IMAD.MOV.U32 R5, RZ, RZ, R16 ;  /* 0x000000ffff057224 */ /* 0x000fe400078e0010 */
[----:B---3--:R-:W-:Y:S01]  /*12f70*/  LDSM.16.MT88.4 R16, [R3+0x6080] ;  /* 0x006080000310783b */ /* 0x008fe20000004200 */
[----:B-1----:R-:W-:Y:S01]  /*12f80*/  MOV R6, R13 ;  /* 0x0000000d00067202 */ /* 0x002fe20000000f00 */
[----:B------:R-:W-:-:S02]  /*12f90*/  IMAD.MOV.U32 R7, RZ, RZ, R12 ;  /* 0x000000ffff077224 */ /* 0x000fc400078e000c */
[----:B------:R0:W-:Y:S02]  /*12fa0*/  STL.64 [R1+0x14e8], R4 ;  /* 0x0014e80401007387 */ /* 0x0001e40000100a00 */
[----:B0-----:R-:W-:Y:S01]  /*12fb0*/  MOV R4, R15 ;  /* 0x0000000f00047202 */ /* 0x001fe20000000f00 */
[----:B------:R-:W-:Y:S02]  /*12fc0*/  IMAD.MOV.U32 R5, RZ, RZ, R14 ;  /* 0x000000ffff057224 */ /* 0x000fe400078e000e */
[----:B------:R-:W0:Y:S04]  /*12fd0*/  LDSM.16.MT88.4 R12, [R3+0x6000] ;  /* 0x00600000030c783b */ /* 0x000e280000004200 */
[----:B0-----:R-:W-:Y:S04]  /*12fe0*/  STL.64 [R1+0x14a0], R14 ;  /* 0x0014a00e01007387 */ /* 0x001fe80000100a00 */
[----:B------:R0:W-:Y:S04]  /*12ff0*/  STL.64 [R1+0x1498], R12 ;  /* 0x0014980c01007387 */ /* 0x0001e80000100a00 */
[----:B0-----:R-:W2:Y:S04]  /*13000*/  LDL.LU R12, [R1+0x70] ;  /* 0x00007000010c7983 */ /* 0x001ea80000300800 */
[----:B------:R-:W2:Y:S04]  /*13010*/  LDL.LU R13, [R1+0x74] ;  /* 0x00007400010d7983 */ /* 0x000ea80000300800 */
[----:B------:R-:W3:Y:S01]  /*13020*/  LDL.LU R14, [R1+0x78] ;  /* 0x00007800010e7983 */ /* 0x000ee20000300800 */
[----:B----4-:R-:W-:-:S03]  /*13030*/  MOV R15, R2 ;  /* 0x00000002000f7202 */ /* 0x010fc60000000f00 */
[----:B------:R-:W4:Y:S04]  /*13040*/  LDL.LU R2, [R1+0x1514] ;  /* 0x0015140001027983 */ /* 0x000f280000300800 */
[----:B---3--:R-:W-:Y:S04]  /*13050*/  STL.64 [R1+0x14c0], R14 ;  /* 0x0014c00e01007387 */ /* 0x008fe80000100a00 */
[----:B--2---:R0:W-:Y:S04]  /*13060*/  STL.64 [R1+0x14b8], R12 ;  /* 0x0014b80c01007387 */ /* 0x0041e80000100a00 */
        /* <DEDUP_REMOVED lines=8> */
[----:B0-----:R-:W2:Y:S04]  /*130f0*/  LDL.LU R12, [R1+0x90] ;  /* 0x00009000010c7983 */ /* 0x001ea80000300800 */
[----:B------:R-:W2:Y:S04]  /*13100*/  LDL.LU R13, [R1+0x94] ;  /* 0x00009400010d7983 */ /* 0x000ea80000300800 */
[----:B------:R-:W2:Y:S01]  /*13110*/  LDL.LU R14, [R1+0x98] ;  /* 0x00009800010e7983 */ /* 0x000ea20000300800 */
[----:B----4-:R-:W-:-:S03]  /*13120*/  IMAD.MOV.U32 R15, RZ, RZ, R2 ;  /* 0x000000ffff0f7224 */ /* 0x010fc600078e0002 */
[----:B------:R-:W4:Y:S04]  /*13130*/  LDL.LU R2, [R1+0x1508] ;  /* 0x0015080001027983 */ /* 0x000f280000300800 */
[----:B--2---:R-:W-:Y:S04]  /*13140*/  STL.64 [R1+0x1500], R14 ;  /* 0x0015000e01007387 */ /* 0x004fe80000100a00 */
[----:B------:R0:W-:Y:S04]  /*13150*/  STL.64 [R1+0x14f8], R12 ;  /* 0x0014f80c01007387 */ /* 0x0001e80000100a00 */
[----:B----4-:R-:W-:Y:S04]  /*13160*/  LDSM.16.MT88.4 R20, [R2+0x6000] ;  /* 0x006000000214783b */ /* 0x010fe80000004200 */
[----:B------:R-:W1:Y:S04]  /*13170*/  LDSM.16.MT88.4 R24, [R2+0x6080] ;  /* 0x006080000218783b */ /* 0x000e680000004200 */
[----:B0-----:R-:W2:Y:S04]  /*13180*/  LDL.LU R12, [R1+0xa0] ;  /* 0x0000a000010c7983 */ /* 0x001ea80000300800 */
[----:B------:R-:W2:Y:S01]  /*13190*/  LDL.LU R13, [R1+0xa4] ;  /* 0x0000a400010d7983 */ /* 0x000ea20000300800 */
[----:B---3--:R-:W-:Y:S01]  /*131a0*/  MOV R14, R29 ;  /* 0x0000001d000e7202 */ /* 0x008fe20000000f00 */
[----:B------:R-:W-:-:S02]  /*131b0*/  IMAD.MOV.U32 R15, RZ, RZ, R28 ;  /* 0x000000ffff0f7224 */ /* 0x000fc400078e001c */
        /* <DEDUP_REMOVED lines=18> */
[----:B------:R-:W-:Y:S01]  /*132e0*/  IMAD.MOV.U32 R10, RZ, RZ, R6 ;  /* 0x000000ffff0a7224 */ /* 0x000fe200078e0006 */
[----:B------:R-:W-:Y:S02]  /*132f0*/  MOV R11, R7 ;  /* 0x00000007000b7202 */ /* 0x000fe40000000f00 */
[----:B------:R-:W-:Y:S01]  /*13300*/  MOV R2, R5 ;  /* 0x0000000500027202 */ /* 0x000fe20000000f00 */
        /* <DEDUP_REMOVED lines=20> */
[----:B------:R-:W-:Y:S01]  /*13450*/  IMAD.MOV.U32 R11, RZ, RZ, R6 ;  /* 0x000000ffff0b7224 */ /* 0x000fe200078e0006 */
[----:B------:R-:W-:Y:S01]  /*13460*/  MOV R3, R7 ;  /* 0x0000000700037202 */ /* 0x000fe20000000f00 */
[----:B------:R-:W-:Y:S01]  /*13470*/  IMAD.MOV.U32 R10, RZ, RZ, R4 ;  /* 0x000000ffff0a7224 */ /* 0x000fe200078e0004 */
[----:B------:R-:W-:Y:S01]  /*13480*/  MOV R2, R5 ;  /* 0x0000000500027202 */ /* 0x000fe20000000f00 */
[----:B------:R-:W2:Y:S04]  /*13490*/  LDL.LU.64 R6, [R1+0x1490] ;  /* 0x0014900001067983 */ /* 0x000ea80000300a00 */
[----:B------:R-:W2:Y:S04]  /*134a0*/  LDL.LU.64 R4, [R1+0x1488] ;  /* 0x0014880001047983 */ /* 0x000ea80000300a00 */
[----:B------:R0:W-:Y:S04]  /*134b0*/  STL [R1+0x1460], R2 ;  /* 0x0014600201007387 */ /* 0x0001e80000100800 */
[----:B------:R3:W-:Y:S01]  /*134c0*/  STL [R1+0x145c], R10 ;  /* 0x00145c0a01007387 */ /* 0x0007e20000100800 */
[-C--:B--2---:R-:W-:Y:S03]  /*134d0*/  HMMA.16816.F32 R12, R12, R8.reuse, R4 ;  /* 0x000000080c0c723c */ /* 0x084fe60000001804 */
[----:B------:R-:W2:Y:S04]  /*134e0*/  LDL.LU.64 R6, [R1+0x1480] ;  /* 0x0014800001067983 */ /* 0x000ea80000300a00 */
[----:B------:R-:W2:Y:S01]  /*134f0*/  LDL.LU.64 R4, [R1+0x1478] ;  /* 0x0014780001047983 */ /* 0x000ea20000300a00 */
[----:B0-----:R-:W-:Y:S01]  /*13500*/  IMAD.MOV.U32 R2, RZ, RZ, R11 ;  /* 0x000000ffff027224 */ /* 0x001fe200078e000b */
[----:B---3--:R-:W-:Y:S11]  /*13510*/  MOV R10, R3 ;  /* 0x00000003000a7202 */ /* 0x008ff60000000f00 */
[----:B------:R-:W-:Y:S04]  /*13520*/  @!UPT UIADD3 URZ, URZ, URZ, URZ ;  /* 0x0000003f3f3ff290 */ /* 0x000fe8000fffe03f */
[----:B------:R-:W-:Y:S01]  /*13530*/  MOV R3, R15 ;  /* 0x0000000f00037202 */ /* 0x000fe20000000f00 */
[----:B------:R-:W-:Y:S01]  /*13540*/  IMAD.MOV.U32 R11, RZ, RZ, R14 ;  /* 0x000000ffff0b7224 */ /* 0x000fe200078e000e */
[----:B------:R-:W-:Y:S01]  /*13550*/  MOV R15, R2 ;  /* 0x00000002000f7202 */ /* 0x000fe20000000f00 */
[----:B------:R-:W-:Y:S01]  /*13560*/  IMAD.MOV.U32 R14, RZ, RZ, R10 ;  /* 0x000000ffff0e7224 */ /* 0x000fe200078e000a */
[----:B--2---:R-:W-:Y:S01]  /*13570*/  HMMA.16816.F32 R16, R16, R8, R4 ;  /* 0x000000081010723c */ /* 0x004fe20000001804 */
[----:B------:R-:W1:Y:S04]  /*13580*/  LDL.LU.64 R6, [R1+0x1470] ;  /* 0x0014700001067983 */ /* 0x000e680000300a00 */
[----:B------:R-:W1:Y:S11]  /*13590*/  LDL.LU.64 R4, [R1+0x1468] ;  /* 0x0014680001047983 */ /* 0x000e760000300a00 */
[----:B------:R-:W-:Y:S07]  /*135a0*/  @!UPT UIADD3 URZ, URZ, URZ, URZ ;  /* 0x0000003f3f3ff290 */ /* 0x000fee000fffe03f */
[----:B------:R0:W-:Y:S01]  /*135b0*/  STL.64 [R1+0x50], R16 ;  /* 0x0000501001007387 */ /* 0x0001e20000100a00 */
[----:B------:R-:W-:Y:S01]  /*135c0*/  IMAD.MOV.U32 R2, RZ, RZ, R18 ;  /* 0x000000ffff027224 */ /* 0x000fe200078e0012 */
[----:B------:R-:W-:Y:S02]  /*135d0*/  MOV R10, R19 ;  /* 0x00000013000a7202 */ /* 0x000fe40000000f00 */
[----:B0-----:R-:W2:Y:S04]  /*135e0*/  LDL.LU R16, [R1+0x40] ;  /* 0x0000400001107983 */ /* 0x001ea80000300800 */
[----:B------:R-:W2:Y:S04]  /*135f0*/  LDL.LU R17, [R1+0x44] ;  /* 0x0000440001117983 */ /* 0x000ea80000300800 */
[----:B------:R-:W2:Y:S04]  /*13600*/  LDL.LU R18, [R1+0x48] ;  /* 0x0000480001127983 */ /* 0x000ea80000300800 */
[----:B------:R-:W2:Y:S01]  /*13610*/  LDL.LU R19, [R1+0x4c] ;  /* 0x00004c0001137983 */ /* 0x000ea20000300800 */
[----:B------:R-:W-:-:S03]  /*13620*/  MOV R28, R13 ;  /* 0x0000000d001c7202 */ /* 0x000fc60000000f00 */
[----:B------:R-:W0:Y:S01]  /*13630*/  S2R R13, SR_TID.X ;  /* 0x00000000000d7919 */ /* 0x000e220000002100 */
[----:B------:R-:W-:Y:S01]  /*13640*/  IMAD.MOV.U32 R29, RZ, RZ, R12 ;  /* 0x000000ffff1d7224 */ /* 0x000fe200078e000c */
        /* <DEDUP_REMOVED lines=8> */
[----:B------:R-:W2:Y:S01]  /*136d0*/  LDSM.16.MT88.4 R4, [R0+0x7000] ;  /* 0x007000000004783b */ /* 0x000ea20000004200 */
[----:B------:R-:W-:Y:S01]  /*136e0*/  IMAD.MOV.U32 R19, RZ, RZ, R14 ;  /* 0x000000ffff137224 */ /* 0x000fe200078e000e */
[----:B------:R-:W-:-:S02]  /*136f0*/  MOV R18, R15 ;  /* 0x0000000f00127202 */ /* 0x000fc40000000f00 */
[C---:B0-----:R-:W-:Y:S02]  /*13700*/  LOP3.LUT R15, R13.reuse, 0x10, RZ, 0xc0, !PT ;  /* 0x000000100d0f7812 */ /* 0x041fe400078ec0ff */
[C---:B------:R-:W-:Y:S02]  /*13710*/  SHF.L.U32 R14, R13.reuse, 0x1, RZ ;  /* 0x000000010d0e7819 */ /* 0x040fe400000006ff */
[----:B------:R-:W-:Y:S01]  /*13720*/  LOP3.LUT R17, R13, 0x7, RZ, 0xc0, !PT ;  /* 0x000000070d117812 */ /* 0x000fe200078ec0ff */
[----:B------:R-:W-:-:S04]  /*13730*/  IMAD.SHL.U32 R15, R15, 0x80, RZ ;  /* 0x000000800f0f7824 */ /* 0x000fc800078e00ff */
[----:B-1----:R-:W-:Y:S02]  /*13740*/  IMAD R23, R17, 0x110, RZ ;  /* 0x0000011011177824 */ /* 0x002fe400078e02ff */
[----:B--2---:R-:W-:Y:S01]  /*13750*/  IMAD.MOV.U32 R13, RZ, RZ, R4 ;  /* 0x000000ffff0d7224 */ /* 0x004fe200078e0004 */
        /* <DEDUP_REMOVED lines=12> */
[----:B------:R1:W-:Y:S01]  /*13820*/  STL [R1+0x1388], R0 ;  /* 0x0013880001007387 */ /* 0x0003e20000100800 */
[----:B0-----:R-:W-:Y:S01]  /*13830*/  IMAD.MOV.U32 R22, RZ, RZ, R4 ;  /* 0x000000ffff167224 */ /* 0x001fe200078e0004 */
[----:B------:R-:W-:Y:S01]  /*13840*/  MOV R21, R5 ;  /* 0x0000000500157202 */ /* 0x000fe20000000f00 */
[----:B------:R-:W-:Y:S01]  /*13850*/  IMAD.MOV.U32 R20, RZ, RZ, R6 ;  /* 0x000000ffff147224 */ /* 0x000fe200078e0006 */
[----:B-1----:R-:W-:-:S02]  /*13860*/  MOV R0, R7 ;  /* 0x0000000700007202 */ /* 0x002fc40000000f00 */
[----:B------:R-:W0:Y:S02]  /*13870*/  LDSM.16.MT88.4 R4, [R23+0x7080] ;  /* 0x007080001704783b */ /* 0x000e240000004200 */
[----:B0-----:R-:W-:Y:S01]  /*13880*/  IMAD.MOV.U32 R26, RZ, RZ, R4 ;  /* 0x000000ffff1a7224 */ /* 0x001fe200078e0004 */
[----:B------:R-:W-:Y:S01]  /*13890*/  MOV R25, R5 ;  /* 0x0000000500197202 */ /* 0x000fe20000000f00 */
[----:B------:R-:W2:Y:S04]  /*138a0*/  LDL.LU R4, [R1+0x50] ;  /* 0x0000500001047983 */ /* 0x000ea80000300800 */
[----:B------:R-:W2:Y:S01]  /*138b0*/  LDL.LU R5, [R1+0x54] ;  /* 0x0000540001057983 */ /* 0x000ea20000300800 */
[----:B------:R-:W-:Y:S01]  /*138c0*/  IMAD.MOV.U32 R24, RZ, RZ, R6 ;  /* 0x000000ffff187224 */ /* 0x000fe200078e0006 */
[----:B------:R-:W-:Y:S01]  /*138d0*/  MOV R23, R7 ;  /* 0x0000000700177202 */ /* 0x000fe20000000f00 */
[----:B------:R-:W-:Y:S01]  /*138e0*/  IMAD.MOV.U32 R6, RZ, RZ, R2 ;  /* 0x000000ffff067224 */ /* 0x000fe200078e0002 */
[----:B------:R-:W-:Y:S01]  /*138f0*/  MOV R7, R10 ;  /* 0x0000000a00077202 */ /* 0x000fe20000000f00 */
[----:B------:R-:W3:Y:S04]  /*13900*/  LDL.LU R2, [R1+0x1460] ;  /* 0x0014600001027983 */ /* 0x000ee80000300800 */
[----:B------:R-:W4:Y:S04]  /*13910*/  LDL.LU R10, [R1+0x145c] ;  /* 0x00145c00010a7983 */ /* 0x000f280000300800 */
[----:B------:R0:W-:Y:S02]  /*13920*/  STL.64 [R1+0x13a8], R6 ;  /* 0x0013a80601007387 */ /* 0x0001e40000100a00 */
[----:B0-----:R-:W-:Y:S01]  /*13930*/  IMAD.MOV.U32 R6, RZ, RZ, R11 ;  /* 0x000000ffff067224 */ /* 0x001fe200078e000b */
[----:B------:R-:W-:Y:S01]  /*13940*/  MOV R7, R3 ;  /* 0x0000000300077202 */ /* 0x000fe20000000f00 */
[----:B--2---:R0:W-:Y:S02]  /*13950*/  STL.64 [R1+0x13a0], R4 ;  /* 0x0013a00401007387 */ /* 0x0041e40000100a00 */
[----:B0-----:R-:W-:Y:S01]  /*13960*/  IMAD.MOV.U32 R4, RZ, RZ, R29 ;  /* 0x000000ffff047224 */ /* 0x001fe200078e001d */
[----:B------:R-:W-:Y:S01]  /*13970*/  MOV R5, R28 ;  /* 0x0000001c00057202 */ /* 0x000fe20000000f00 */
[----:B------:R-:W2:Y:S04]  /*13980*/  LDL.LU R29, [R1+0x1458] ;  /* 0x00145800011d7983 */ /* 0x000ea80000300800 */
[----:B------:R-:W2:Y:S04]  /*13990*/  LDL.LU R28, [R1+0x1454] ;  /* 0x00145400011c7983 */ /* 0x000ea80000300800 */
[----:B------:R-:W2:Y:S04]  /*139a0*/  LDL.LU R11, [R1+0x1450] ;  /* 0x00145000010b7983 */ /* 0x000ea80000300800 */
[----:B------:R-:W2:Y:S04]  /*139b0*/  LDL.LU R3, [R1+0x144c] ;  /* 0x00144c0001037983 */ /* 0x000ea80000300800 */
        /* <DEDUP_REMOVED lines=18> */
[----:B------:R-:W-:Y:S04]  /*13ae0*/  STL.64 [R1+0x1418], R6 ;  /* 0x0014180601007387 */ /* 0x000fe80000100a00 */
[----:B------:R0:W-:Y:S02]  /*13af0*/  STL.64 [R1+0x1410], R4 ;  /* 0x0014100401007387 */ /* 0x0001e40000100a00 */
[----:B0-----:R-:W-:Y:S01]  /*13b00*/  IMAD.MOV.U32 R4, RZ, RZ, R13 ;  /* 0x000000ffff047224 */ /* 0x001fe200078e000d */
[----:B------:R-:W-:Y:S02]  /*13b10*/  MOV R5, R12 ;  /* 0x0000000c00057202 */ /* 0x000fe40000000f00 */
[----:B--2---:R-:W0:Y:S04]  /*13b20*/  LDSM.16.MT88.4 R12, [R3+0x7000] ;  /* 0x00700000030c783b */ /* 0x004e280000004200 */
[----:B0-----:R0:W-:Y:S04]  /*13b30*/  STL.64 [R1+0x13c8], R14 ;  /* 0x0013c80e01007387 */ /* 0x0011e80000100a00 */
[----:B------:R4:W-:Y:S01]  /*13b40*/  STL.64 [R1+0x13c0], R12 ;  /* 0x0013c00c01007387 */ /* 0x0009e20000100a00 */
[----:B0-----:R-:W-:Y:S01]  /*13b50*/  IMAD.MOV.U32 R14, RZ, RZ, R18 ;  /* 0x000000ffff0e7224 */ /* 0x001fe200078e0012 */
[----:B------:R-:W-:Y:S01]  /*13b60*/  MOV R15, R19 ;  /* 0x00000013000f7202 */ /* 0x000fe20000000f00 */
[----:B------:R-:W-:Y:S01]  /*13b70*/  IMAD.MOV.U32 R6, RZ, RZ, R9 ;  /* 0x000000ffff067224 */ /* 0x000fe200078e0009 */
[----:B------:R-:W-:Y:S01]  /*13b80*/  MOV R7, R8 ;  /* 0x0000000800077202 */ /* 0x000fe20000000f00 */
[----:B----4-:R-:W-:Y:S01]  /*13b90*/  IMAD.MOV.U32 R12, RZ, RZ, R10 ;  /* 0x000000ffff0c7224 */ /* 0x010fe200078e000a */
[----:B---3--:R-:W-:Y:S01]  /*13ba0*/  MOV R13, R2 ;  /* 0x00000002000d7202 */ /* 0x008fe20000000f00 */
[----:B------:R-:W2:Y:S04]  /*13bb0*/  LDL.LU R10, [R1+0x1448] ;  /* 0x00144800010a7983 */ /* 0x000ea80000300800 */
[----:B------:R-:W3:Y:S04]  /*13bc0*/  LDL.LU R2, [R1+0x1444] ;  /* 0x0014440001027983 */ /* 0x000ee80000300800 */
[----:B------:R-:W-:Y:S04]  /*13bd0*/  STL.64 [R1+0x13e8], R14 ;  /* 0x0013e80e01007387 */ /* 0x000fe80000100a00 */
[----:B------:R0:W-:Y:S04]  /*13be0*/  STL.64 [R1+0x13e0], R12 ;  /* 0x0013e00c01007387 */ /* 0x0001e80000100a00 */
[----:B------:R-:W1:Y:S04]  /*13bf0*/  LDSM.16.MT88.4 R16, [R3+0x7080] ;  /* 0x007080000310783b */ /* 0x000e680000004200 */
[----:B0-----:R-:W4:Y:S04]  /*13c00*/  LDL.LU R12, [R1+0x80] ;  /* 0x00008000010c7983 */ /* 0x001f280000300800 */
[----:B------:R-:W4:Y:S01]  /*13c10*/  LDL.LU R13, [R1+0x84] ;  /* 0x00008400010d7983 */ /* 0x000f220000300800 */
[----:B------:R-:W-:Y:S01]  /*13c20*/  IMAD.MOV.U32 R14, RZ, RZ, R28 ;  /* 0x000000ffff0e7224 */ /* 0x000fe200078e001c */
[----:B------:R-:W-:-:S02]  /*13c30*/  MOV R15, R29 ;  /* 0x0000001d000f7202 */ /* 0x000fc40000000f00 */
[----:B------:R-:W2:Y:S04]  /*13c40*/  LDL.LU R28, [R1+0x1440] ;  /* 0x00144000011c7983 */ /* 0x000ea80000300800 */
[----:B------:R-:W2:Y:S04]  /*13c50*/  LDL.LU R29, [R1+0x143c] ;  /* 0x00143c00011d7983 */ /* 0x000ea80000300800 */
[----:B------:R-:W-:Y:S04]  /*13c60*/  STL.64 [R1+0x1408], R14 ;  /* 0x0014080e01007387 */ /* 0x000fe80000100a00 */
[----:B----4-:R0:W-:Y:S04]  /*13c70*/  STL.64 [R1+0x1400], R12 ;  /* 0x0014000c01007387 */ /* 0x0101e80000100a00 */
[----:B0-----:R-:W4:Y:S01]  /*13c80*/  LDL.LU R12, [R1+0x90] ;  /* 0x00009000010c7983 */ /* 0x001f220000300800 */
[----:B--2---:R-:W-:Y:S01]  /*13c90*/  MOV R14, R10 ;  /* 0x0000000a000e7202 */ /* 0x004fe20000000f00 */
[----:B------:R-:W-:-:S02]  /*13ca0*/  IMAD.MOV.U32 R15, RZ, RZ, R11 ;  /* 0x000000ffff0f7224 */ /* 0x000fc400078e000b */
[----:B---3--:R-:W-:Y:S02]  /*13cb0*/  IMAD.MOV.U32 R13, RZ, RZ, R2 ;  /* 0x000000ffff0d7224 */ /* 0x008fe400078e0002 */
[----:B------:R-:W2:Y:S04]  /*13cc0*/  LDL.LU R2, [R1+0x1438] ;  /* 0x0014380001027983 */ /* 0x000ea80000300800 */
[----:B------:R-:W3:Y:S04]  /*13cd0*/  LDL.LU R10, [R1+0x1434] ;  /* 0x00143400010a7983 */ /* 0x000ee80000300800 */
[----:B------:R-:W3:Y:S04]  /*13ce0*/  LDL.LU R11, [R1+0x1430] ;  /* 0x00143000010b7983 */ /* 0x000ee80000300800 */
[----:B------:R-:W-:Y:S04]  /*13cf0*/  STL.64 [R1+0x1428], R14 ;  /* 0x0014280e01007387 */ /* 0x000fe80000100a00 */
[----:B----4-:R0:W-:Y:S04]  /*13d00*/  STL.64 [R1+0x1420], R12 ;  /* 0x0014200c01007387 */ /* 0x0101e80000100a00 */
[----:B--2---:R-:W2:Y:S04]  /*13d10*/  LDSM.16.MT88.4 R20, [R2+0x7000] ;  /* 0x007000000214783b */ /* 0x004ea80000004200 */
[----:B------:R-:W4:Y:S04]  /*13d20*/  LDSM.16.MT88.4 R24, [R2+0x7080] ;  /* 0x007080000218783b */ /* 0x000f280000004200 */
[----:B0-----:R-:W3:Y:S04]  /*13d30*/  LDL.LU R12, [R1+0xa0] ;  /* 0x0000a000010c7983 */ /* 0x001ee80000300800 */
[----:B------:R-:W3:Y:S01]  /*13d40*/  LDL.LU R13, [R1+0xa4] ;  /* 0x0000a400010d7983 */ /* 0x000ee20000300800 */
[----:B------:R-:W-:Y:S01]  /*13d50*/  MOV R14, R29 ;  /* 0x0000001d000e7202 */ /* 0x000fe20000000f00 */
[----:B------:R-:W-:-:S02]  /*13d60*/  IMAD.MOV.U32 R15, RZ, RZ, R28 ;  /* 0x000000ffff0f7224 */ /* 0x000fc400078e001c */
[----:B------:R-:W-:Y:S04]  /*13d70*/  STL [R1+0x1364], R3 ;  /* 0x0013640301007387 */ /* 0x000fe80000100800 */
[----:B------:R-:W-:Y:S01]  /*13d80*/  STL [R1+0x1358], R2 ;  /* 0x0013580201007387 */ /* 0x000fe20000100800 */
[-C--:B---3--:R-:W-:Y:S03]  /*13d90*/  HMMA.16816.F32 R4, R4, R10.reuse, R12 ;  /* 0x0000000a0404723c */ /* 0x088fe6000000180c */
[----:B------:R-:W3:Y:S04]  /*13da0*/  LDL.LU.64 R14, [R1+0x1428] ;  /* 0x00142800010e7983 */ /* 0x000ee80000300a00 */
[----:B------:R-:W3:Y:S11]  /*13db0*/  LDL.LU.64 R12, [R1+0x1420] ;  /* 0x00142000010c7983 */ /* 0x000ef60000300a00 */
[----:B------:R-:W-:Y:S05]  /*13dc0*/  @!UPT UIADD3 URZ, URZ, URZ, URZ ;  /* 0x0000003f3f3ff290 */ /* 0x000fea000fffe03f */
[----:B------:R0:W-:Y:S01]  /*13dd0*/  STL.64 [R1+0xa0], R4 ;  /* 0x0000a00401007387 */ /* 0x0001e20000100a00 */
[----:B------:R-:W-:Y:S01]  /*13de0*/  MOV R29, R6 ;  /* 0x00000006001d7202 */ /* 0x000fe20000000f00 */
[----:B------:R-:W-:Y:S02]  /*13df0*/  IMAD.MOV.U32 R28, RZ, RZ, R7 ;  /* 0x000000ffff1c7224 */ /* 0x000fe400078e0007 */
[----:B------:R-:W3:Y:S04]  /*13e00*/  LDL.LU.64 R6, [R1+0x1418] ;  /* 0x0014180001067983 */ /* 0x000ee80000300a00 */
[----:B0-----:R-:W3:Y:S04]  /*13e10*/  LDL.LU.64 R4, [R1+0x1410] ;  /* 0x0014100001047983 */ /* 0x001ee80000300a00 */
[----:B------:R-:W-:Y:S04]  /*13e20*/  STL [R1+0x1360], R28 ;  /* 0x0013601c01007387 */ /* 0x000fe80000100800 */
[----:B------:R-:W-:Y:S01]  /*13e30*/  STL [R1+0x135c], R29 ;  /* 0x00135c1d01007387 */ /* 0x000fe20000100800 */
[----:B---3--:R-:W-:Y:S03]  /*13e40*/  HMMA.16816.F32 R4, R4, R10, R12 ;  /* 0x0000000a0404723c */ /* 0x008fe6000000180c */
[----:B------:R-:W3:Y:S04]  /*13e50*/  LDL.LU.64 R14, [R1+0x1408] ;  /* 0x00140800010e7983 */ /* 0x000ee80000300a00 */
[----:B------:R-:W3:Y:S11]  /*13e60*/  LDL.LU.64 R12, [R1+0x1400] ;  /* 0x00140000010c7983 */ /* 0x000ef60000300a00 */
[----:B------:R-:W-:Y:S05]  /*13e70*/  @!UPT UIADD3 URZ, URZ, URZ, URZ ;  /* 0x0000003f3f3ff290 */ /* 0x000fea000fffe03f */
[----:B------:R-:W-:Y:S01]  /*13e80*/  STL.64 [R1+0x90], R4 ;  /* 0x0000900401007387 */ /* 0x000fe20000100a00 */
[----:B------:R-:W-:-:S03]  /*13e90*/  MOV R2, R7 ;  /* 0x0000000700027202 */ /* 0x000fc60000000f00 */
[----:B------:R0:W-:Y:S04]  /*13ea0*/  STL [R1+0x98], R6 ;  /* 0x0000980601007387 */ /* 0x0001e80000100800 */
[----:B0-----:R-:W3:Y:S04]  /*13eb0*/  LDL.LU.64 R6, [R1+0x13f8] ;  /* 0x0013f80001067983 */ /* 0x001ee80000300a00 */
[----:B------:R-:W3:Y:S04]  /*13ec0*/  LDL.LU.64 R4, [R1+0x13f0] ;  /* 0x0013f00001047983 */ /* 0x000ee80000300a00 */
[----:B------:R-:W-:Y:S01]  /*13ed0*/  STL [R1+0x1368], R2 ;  /* 0x0013680201007387 */ /* 0x000fe20000100800 */
[-C--:B---3--:R-:W-:Y:S03]  /*13ee0*/  HMMA.16816.F32 R4, R4, R10.reuse, R12 ;  /* 0x0000000a0404723c */ /* 0x088fe6000000180c */
[----:B------:R-:W3:Y:S04]  /*13ef0*/  LDL.LU.64 R14, [R1+0x13e8] ;  /* 0x0013e800010e7983 */ /* 0x000ee80000300a00 */
[----:B------:R-:W3:Y:S11]  /*13f00*/  LDL.LU.64 R12, [R1+0x13e0] ;  /* 0x0013e000010c7983 */ /* 0x000ef60000300a00 */
[----:B------:R-:W-:Y:S05]  /*13f10*/  @!UPT UIADD3 URZ, URZ, URZ, URZ ;  /* 0x0000003f3f3ff290 */ /* 0x000fea000fffe03f */
[----:B------:R0:W-:Y:S01]  /*13f20*/  STL [R1+0x80], R4 ;  /* 0x0000800401007387 */ /* 0x0001e20000100800 */
[----:B------:R-:W-:Y:S01]  /*13f30*/  IMAD.MOV.U32 R0, RZ, RZ, R7 ;  /* 0x000000ffff007224 */ /* 0x000fe200078e0007 */
[----:B------:R-:W-:Y:S01]  /*13f40*/  MOV R28, R5 ;  /* 0x00000005001c7202 */ /* 0x000fe20000000f00 */
[----:B------:R-:W-:Y:S02]  /*13f50*/  IMAD.MOV.U32 R29, RZ, RZ, R6 ;  /* 0x000000ffff1d7224 */ /* 0x000fe400078e0006 */
[----:B------:R-:W3:Y:S04]  /*13f60*/  LDL.LU.64 R6, [R1+0x13d8] ;  /* 0x0013d80001067983 */ /* 0x000ee80000300a00 */
[----:B0-----:R-:W3:Y:S04]  /*13f70*/  LDL.LU.64 R4, [R1+0x13d0] ;  /* 0x0013d00001047983 */ /* 0x001ee80000300a00 */
[----:B------:R0:W-:Y:S04]  /*13f80*/  STL [R1+0x1370], R29 ;  /* 0x0013701d01007387 */ /* 0x0001e80000100800 */
[----:B------:R0:W-:Y:S01]  /*13f90*/  STL [R1+0x136c], R28 ;  /* 0x00136c1c01007387 */ /* 0x0001e20000100800 */
[-C--:B---3--:R-:W-:Y:S03]  /*13fa0*/  HMMA.16816.F32 R4, R4, R10.reuse, R12 ;  /* 0x0000000a0404723c */ /* 0x088fe6000000180c */
[----:B------:R-:W3:Y:S04]  /*13fb0*/  LDL.LU.64 R14, [R1+0x13c8] ;  /* 0x0013c800010e7983 */ /* 0x000ee80000300a00 */
[----:B------:R-:W3:Y:S11]  /*13fc0*/  LDL.LU.64 R12, [R1+0x13c0] ;  /* 0x0013c000010c7983 */ /* 0x000ef60000300a00 */
[----:B------:R-:W-:Y:S06]  /*13fd0*/  @!UPT UIADD3 URZ, URZ, URZ, URZ ;  /* 0x0000003f3f3ff290 */ /* 0x000fec000fffe03f */
[----:B------:R-:W-:Y:S01]  /*13fe0*/  IMAD.MOV.U32 R8, RZ, RZ, R6 ;  /* 0x000000ffff087224 */ /* 0x000fe200078e0006 */
[----:B------:R-:W-:Y:S01]  /*13ff0*/  MOV R9, R5 ;  /* 0x0000000500097202 */ /* 0x000fe20000000f00 */
[----:B------:R-:W-:Y:S01]  /*14000*/  IMAD.MOV.U32 R2, RZ, RZ, R7 ;  /* 0x000000ffff027224 */ /* 0x000fe200078e0007 */
[----:B------:R-:W-:Y:S01]  /*14010*/  MOV R3, R4 ;  /* 0x0000000400037202 */ /* 0x000fe20000000f00 */
[----:B------:R-:W3:Y:S04]  /*14020*/  LDL.LU.64 R6, [R1+0x13b8] ;  /* 0x0013b80001067983 */ /* 0x000ee80000300a00 */
[----:B------:R-:W3:Y:S02]  /*14030*/  LDL.LU.64 R4, [R1+0x13b0] ;  /* 0x0013b00001047983 */ /* 0x000ee40000300a00 */
[-C--:B---3--:R-:W-:Y:S02]  /*14040*/  HMMA.16816.F32 R12, R12, R10.reuse, R4 ;  /* 0x0000000a0c0c723c */ /* 0x088fe40000001804 */
[----:B------:R-:W1:Y:S04]  /*14050*/  LDL.LU.64 R6, [R1+0x13a8] ;  /* 0x0013a80001067983 */ /* 0x000e680000300a00 */
[----:B------:R-:W1:Y:S11]  /*14060*/  LDL.LU.64 R4, [R1+0x13a0] ;  /* 0x0013a00001047983 */ /* 0x000e760000300a00 */
[----:B------:R-:W-:Y:S06]  /*14070*/  @!UPT UIADD3 URZ, URZ, URZ, URZ ;  /* 0x0000003f3f3ff290 */ /* 0x000fec000fffe03f */
[----:B------:R3:W-:Y:S01]  /*14080*/  STL.64 [R1+0x60], R12 ;  /* 0x0000600c01007387 */ /* 0x0007e20000100a00 */
[----:B0-----:R-:W-:Y:S01]  /*14090*/  MOV R29, R14 ;  /* 0x0000000e001d7202 */ /* 0x001fe20000000f00 */
[----:B------:R-:W-:Y:S02]  /*140a0*/  IMAD.MOV.U32 R28, RZ, RZ, R15 ;  /* 0x000000ffff1c7224 */ /* 0x000fe400078e000f */
[----:B---3--:R-:W2:Y:S04]  /*140b0*/  LDL.LU R12, [R1+0x40] ;  /* 0x00004000010c7983 */ /* 0x008ea80000300800 */
[----:B------:R-:W2:Y:S04]  /*140c0*/  LDL.LU R13, [R1+0x44] ;  /* 0x00004400010d7983 */ /* 0x000ea80000300800 */
[----:B------:R-:W2:Y:S04]  /*140d0*/  LDL.LU R14, [R1+0x48] ;  /* 0x00004800010e7983 */ /* 0x000ea80000300800 */
[----:B------:R-:W2:Y:S01]  /*140e0*/  LDL.LU R15, [R1+0x4c] ;  /* 0x00004c00010f7983 */ /* 0x000ea20000300800 */
[-C--:B-1----:R-:W-:Y:S03]  /*140f0*/  HMMA.16816.F32 R16, R16, R10.reuse, R4 ;  /* 0x0000000a1010723c */ /* 0x082fe60000001804 */
[----:B------:R-:W4:Y:S04]  /*14100*/  LDL.LU.64 R6, [R1+0x1398] ;  /* 0x0013980001067983 */ /* 0x000f280000300a00 */
[----:B------:R-:W4:Y:S11]  /*14110*/  LDL.LU.64 R4, [R1+0x1390] ;  /* 0x0013900001047983 */ /* 0x000f360000300a00 */
[----:B------:R-:W-:Y:S05]  /*14120*/  @!UPT UIADD3 URZ, URZ, URZ, URZ ;  /* 0x0000003f3f3ff290 */ /* 0x000fea000fffe03f */
[----:B------:R-:W-:Y:S04]  /*14130*/  STL.64 [R1+0x50], R16 ;  /* 0x0000501001007387 */ /* 0x000fe80000100a00 */
[----:B------:R0:W-:Y:S02]  /*14140*/  STL.64 [R1+0x58], R18 ;  /* 0x0000581201007387 */ /* 0x0001e40000100a00 */
[----:B0-----:R-:W-:Y:S02]  /*14150*/  MOV R19, R0 ;  /* 0x0000000000137202 */ /* 0x001fe40000000f00 */
[----:B------:R-:W3:Y:S01]  /*14160*/  LDL.LU R0, [R1+0x1388] ;  /* 0x0013880001007983 */ /* 0x000ee20000300800 */
[----:B--2---:R-:W-:Y:S01]  /*14170*/  HMMA.16816.F32 R20, R20, R10, R12 ;  /* 0x0000000a1414723c */ /* 0x004fe2000000180c */
[----:B------:R-:W-:Y:S01]  /*14180*/  IMAD.MOV.U32 R16, RZ, RZ, R9 ;  /* 0x000000ffff107224 */ /* 0x000fe200078e0009 */
[----:B------:R-:W-:Y:S11]  /*14190*/  MOV R18, R8 ;  /* 0x0000000800127202 */ /* 0x000ff60000000f00 */
[----:B------:R-:W-:Y:S11]  /*141a0*/  @!UPT UIADD3 URZ, URZ, URZ, URZ ;  /* 0x0000003f3f3ff290 */ /* 0x000ff6000fffe03f */
[----:B------:R-:W-:Y:S01]  /*141b0*/  IMAD.MOV.U32 R14, RZ, RZ, R22 ;  /* 0x000000ffff0e7224 */ /* 0x000fe200078e0016 */
[----:B------:R-:W-:Y:S01]  /*141c0*/  MOV R15, R23 ;  /* 0x00000017000f7202 */ /* 0x000fe20000000f00 */
[----:B------:R-:W-:Y:S01]  /*141d0*/  IMAD.MOV.U32 R13, RZ, RZ, R20 ;  /* 0x000000ffff0d7224 */ /* 0x000fe200078e0014 */
[----:B------:R-:W-:Y:S01]  /*141e0*/  MOV R12, R21 ;  /* 0x00000015000c7202 */ /* 0x000fe20000000f00 */
[----:B------:R-:W0:Y:S01]  /*141f0*/  S2R R22, SR_TID.X ;  /* 0x0000000000167919 */ /* 0x000e220000002100 */
[----:B------:R-:W-:Y:S01]  /*14200*/  IMAD.MOV.U32 R23, RZ, RZ, R3 ;  /* 0x000000ffff177224 */ /* 0x000fe200078e0003 */
[----:B0-----:R-:W-:-:S05]  /*14210*/  LOP3.LUT R3, R22, 0x7, RZ, 0xc0, !PT ;  /* 0x0000000716037812 */ /* 0x001fca00078ec0ff */
[----:B------:R-:W-:Y:S01]  /*14220*/  IMAD R3, R3, 0x110, RZ ;  /* 0x0000011003037824 */ /* 0x000fe200078e02ff */
[----:B----4-:R-:W-:Y:S11]  /*14230*/  HMMA.16816.F32 R8, R24, R10, R4 ;  /* 0x0000000a1808723c */ /* 0x010ff60000001804 */
[----:B------:R-:W-:Y:S11]  /*14240*/  @!UPT UIADD3 URZ, URZ, URZ, URZ ;  /* 0x0000003f3f3ff290 */ /* 0x000ff6000fffe03f */
[----:B------:R-:W-:Y:S01]  /*14250*/  @!UPT UIADD3 URZ, URZ, URZ, URZ ;  /* 0x0000003f3f3ff290 */ /* 0x000fe2000fffe03f */
[----:B------:R0:W-:Y:S02]  /*14260*/  STL.64 [R1+0x12a8], R10 ;  /* 0x0012a80a01007387 */ /* 0x0001e40000100a00 */
[----:B0-----:R-:W-:Y:S02]  /*14270*/  IMAD.MOV.U32 R10, RZ, RZ, R14 ;  /* 0x000000ffff0a7224 */ /* 0x001fe400078e000e */
[----:B---3--:R-:W0:Y:S04]  /*14280*/  LDSM.16.MT88.4 R4, [R0+0x8000] ;  /* 0x008000000004783b */ /* 0x008e280000004200 */
[----:B------:R-:W1:Y:S01]  /*14290*/  S2R R14, SR_TID.X ;  /* 0x00000000000e7919 */ /* 0x000e620000002100 */
[----:B------:R-:W-:-:S03]  /*142a0*/  MOV R11, R15 ;  /* 0x0000000f000b7202 */ /* 0x000fc60000000f00 */
[----:B------:R2:W-:Y:S02]  /*142b0*/  STL.64 [R1+0x12a0], R8 ;  /* 0x0012a00801007387 */ /* 0x0005e40000100a00 */
[----:B--2---:R-:W-:Y:S01]  /*142c0*/  IMAD.MOV.U32 R8, RZ, RZ, R13 ;  /* 0x000000ffff087224 */ /* 0x004fe200078e000d */
[C---:B-1----:R-:W-:Y:S02]  /*142d0*/  LOP3.LUT R15, R14.reuse, 0x7, RZ, 0xc0, !PT ;  /* 0x000000070e0f7812 */ /* 0x042fe400078ec0ff */
[----:B------:R-:W-:-:S04]  /*142e0*/  LOP3.LUT R13, R14, 0x60, RZ, 0xc0, !PT ;  /* 0x000000600e0d7812 */ /* 0x000fc800078ec0ff */
[----:B------:R-:W-:Y:S01]  /*142f0*/  LEA R17, R13, R15, 0x3 ;  /* 0x0000000f0d117211 */ /* 0x000fe200078e18ff */
[----:B------:R-:W-:-:S04]  /*14300*/  IMAD.SHL.U32 R14, R14, 0x2, RZ ;  /* 0x000000020e0e7824 */ /* 0x000fc800078e00ff */
[----:B------:R-:W-:-:S05]  /*14310*/  IMAD.SHL.U32 R17, R17, 0x10, RZ ;  /* 0x0000001011117824 */ /* 0x000fca00078e00ff */
[----:B------:R-:W-:Y:S02]  /*14320*/  LOP3.LUT R17, R17, 0x30, R14, 0x78, !PT ;  /* 0x0000003011117812 */ /* 0x000fe400078e780e */
[----:B------:R-:W-:Y:S02]  /*14330*/  MOV R9, R12 ;  /* 0x0000000c00097202 */ /* 0x000fe40000000f00 */
[----:B------:R-:W-:Y:S01]  /*14340*/  LEA R17, R15, R17, 0x9 ;  /* 0x000000110f117211 */ /* 0x000fe200078e48ff */
[----:B0-----:R-:W-:Y:S01]  /*14350*/  IMAD.MOV.U32 R15, RZ, RZ, R4 ;  /* 0x000000ffff0f7224 */ /* 0x001fe200078e0004 */
[----:B------:R-:W-:Y:S01]  /*14360*/  MOV R14, R5 ;  /* 0x00000005000e7202 */ /* 0x000fe20000000f00 */
[----:B------:R-:W-:Y:S01]  /*14370*/  IMAD.MOV.U32 R13, RZ, RZ, R6 ;  /* 0x000000ffff0d7224 */ /* 0x000fe200078e0006 */
[----:B------:R-:W-:Y:S01]  /*14380*/  MOV R12, R7 ;  /* 0x00000007000c7202 */ /* 0x000fe20000000f00 */
[----:B------:R-:W-:Y:S04]  /*14390*/  STL.64 [R1+0x1380], R10 ;  /* 0x0013800a01007387 */ /* 0x000fe80000100a00 */
[----:B------:R0:W1:Y:S04]  /*143a0*/  LDSM.16.M88.4 R4, [R17+0x10100] ;  /* 0x010100001104783b */ /* 0x0000680000000200 */
[----:B------:R-:W-:Y:S04]  /*143b0*/  STL.64 [R1+0x1378], R8 ;  /* 0x0013780801007387 */ /* 0x000fe80000100a00 */
[----:B------:R-:W2:Y:S01]  /*143c0*/  LDSM.16.MT88.4 R8, [R0+0x8080] ;  /* 0x008080000008783b */ /* 0x000ea20000004200 */
[----:B0-----:R-:W-:-:S02]  /*143d0*/  LOP3.LUT R17, R22, 0x10, RZ, 0xc0, !PT ;  /* 0x0000001016117812 */ /* 0x001fc400078ec0ff */
[----:B------:R-:W-:-:S03]  /*143e0*/  SHF.L.U32 R22, R22, 0x1, RZ ;  /* 0x0000000116167819 */ /* 0x000fc600000006ff */
[----:B------:R-:W-:Y:S01]  /*143f0*/  IMAD.SHL.U32 R17, R17, 0x80, RZ ;  /* 0x0000008011117824 */ /* 0x000fe200078e00ff */
[----:B------:R-:W-:-:S04]  /*14400*/  LOP3.LUT R3, R3, 0x10, R22, 0x78, !PT ;  /* 0x0000001003037812 */ /* 0x000fc800078e7816 */
[----:B------:R-:W-:-:S04]  /*14410*/  LOP3.LUT R3, R3, R17, RZ, 0xfc, !PT ;  /* 0x0000001103037212 */ /* 0x000fc800078efcff */
[----:B------:R-:W-:Y:S01]  /*14420*/  LOP3.LUT R3, R3, 0x20, RZ, 0x3c, !PT ;  /* 0x0000002003037812 */ /* 0x000fe200078e3cff */
[----:B-1----:R0:W-:Y:S04]  /*14430*/  STL [R1+0x127c], R6 ;  /* 0x00127c0601007387 */ /* 0x0021e80000100800 */
[----:B------:R1:W-:Y:S01]  /*14440*/  STL [R1+0x1278], R7 ;  /* 0x0012780701007387 */ /* 0x0003e20000100800 */
[----:B--2---:R-:W-:Y:S01]  /*14450*/  IMAD.MOV.U32 R21, RZ, RZ, R8 ;  /* 0x000000ffff157224 */ /* 0x004fe200078e0008 */
[----:B------:R-:W-:Y:S02]  /*14460*/  MOV R20, R9 ;  /* 0x0000000900147202 */ /* 0x000fe40000000f00 */
[----:B0-----:R-:W-:Y:S01]  /*14470*/  MOV R6, R11 ;  /* 0x0000000b00067202 */ /* 0x001fe20000000f00 */
[----:B-1----:R-:W-:-:S02]  /*14480*/  IMAD.MOV.U32 R7, RZ, RZ, R10 ;  /* 0x000000ffff077224 */ /* 0x002fc400078e000a */
[----:B------:R-:W0:Y:S04]  /*14490*/  LDSM.16.MT88.4 R8, [R3+0x8000] ;  /* 0x008000000308783b */ /* 0x000e280000004200 */
[----:B------:R1:W-:Y:S01]  /*144a0*/  STL [R1+0x1298], R0 ;  /* 0x0012980001007387 */ /* 0x0003e20000100800 */
[----:B0-----:R-:W-:Y:S01]  /*144b0*/  MOV R25, R8 ;  /* 0x0000000800197202 */ /* 0x001fe20000000f00 */
[----:B------:R-:W-:Y:S01]  /*144c0*/  IMAD.MOV.U32 R24, RZ, RZ, R9 ;  /* 0x000000ffff187224 */ /* 0x000fe200078e0009 */
[----:B------:R-:W-:Y:S01]  /*144d0*/  MOV R22, R10 ;  /* 0x0000000a00167202 */ /* 0x000fe20000000f00 */
[----:B-1----:R-:W-:Y:S02]  /*144e0*/  IMAD.MOV.U32 R0, RZ, RZ, R11 ;  /* 0x000000ffff007224 */ /* 0x002fe400078e000b */
[----:B------:R-:W0:Y:S01]  /*144f0*/  LDSM.16.MT88.4 R8, [R3+0x8080] ;  /* 0x008080000308783b */ /* 0x000e220000004200 */
[----:B------:R-:W-:Y:S01]  /*14500*/  MOV R17, R18 ;  /* 0x0000001200117202 */ /* 0x000fe20000000f00 */
[----:B------:R-:W-:Y:S01]  /*14510*/  IMAD.MOV.U32 R18, RZ, RZ, R2 ;  /* 0x000000ffff127224 */ /* 0x000fe200078e0002 */
[----:B0-----:R-:W-:Y:S01]  /*14520*/  MOV R27, R10 ;  /* 0x0000000a001b7202 */ /* 0x001fe20000000f00 */
[----:B------:R-:W-:Y:S01]  /*14530*/  IMAD.MOV.U32 R26, RZ, RZ, R11 ;  /* 0x000000ffff1a7224 */ /* 0x000fe200078e000b */
[----:B------:R-:W-:Y:S01]  /*14540*/  MOV R2, R8 ;  /* 0x0000000800027202 */ /* 0x000fe20000000f00 */
[----:B------:R-:W-:Y:S01]  /*14550*/  IMAD.MOV.U32 R3, RZ, RZ, R9 ;  /* 0x000000ffff037224 */ /* 0x000fe200078e0009 */
        /* <DEDUP_REMOVED lines=12> */
[----:B------:R-:W-:Y:S01]  /*14620*/  MOV R10, R29 ;  /* 0x0000001d000a7202 */ /* 0x000fe20000000f00 */
[----:B------:R-:W-:-:S02]  /*14630*/  IMAD.MOV.U32 R11, RZ, RZ, R28 ;  /* 0x000000ffff0b7224 */ /* 0x000fc400078e001c */
[----:B------:R-:W3:Y:S04]  /*14640*/  LDL.LU R29, [R1+0x1370] ;  /* 0x00137000011d7983 */ /* 0x000ee80000300800 */
[----:B------:R-:W4:Y:S04]  /*14650*/  LDL.LU R28, [R1+0x136c] ;  /* 0x00136c00011c7983 */ /* 0x000f280000300800 */
[----:B------:R-:W-:Y:S04]  /*14660*/  STL.64 [R1+0x12e0], R10 ;  /* 0x0012e00a01007387 */ /* 0x000fe80000100a00 */
[----:B--2---:R0:W-:Y:S02]  /*14670*/  STL.64 [R1+0x12d8], R8 ;  /* 0x0012d80801007387 */ /* 0x0041e40000100a00 */
[----:B0-----:R-:W-:Y:S01]  /*14680*/  MOV R8, R2 ;  /* 0x0000000200087202 */ /* 0x001fe20000000f00 */
[----:B------:R-:W-:Y:S01]  /*14690*/  IMAD.MOV.U32 R9, RZ, RZ, R3 ;  /* 0x000000ffff097224 */ /* 0x000fe200078e0003 */
[----:B------:R-:W2:Y:S04]  /*146a0*/  LDL.LU R2, [R1+0x1368] ;  /* 0x0013680001027983 */ /* 0x000ea80000300800 */
[----:B------:R-:W2:Y:S01]  /*146b0*/  LDL.LU R3, [R1+0x1364] ;  /* 0x0013640001037983 */ /* 0x000ea20000300800 */
[----:B------:R-:W-:Y:S01]  /*146c0*/  MOV R10, R27 ;  /* 0x0000001b000a7202 */ /* 0x000fe20000000f00 */
[----:B------:R-:W-:-:S05]  /*146d0*/  IMAD.MOV.U32 R11, RZ, RZ, R26 ;  /* 0x000000ffff0b7224 */ /* 0x000fca00078e001a */
        /* <DEDUP_REMOVED lines=17> */
[----:B------:R-:W-:Y:S02]  /*147f0*/  IMAD.MOV.U32 R9, RZ, RZ, R14 ;  /* 0x000000ffff097224 */ /* 0x000fe400078e000e */
[----:B--2---:R-:W0:Y:S04]  /*14800*/  LDSM.16.MT88.4 R12, [R3+0x8000] ;  /* 0x00800000030c783b */ /* 0x004e280000004200 */
[----:B0-----:R0:W-:Y:S04]  /*14810*/  STL.64 [R1+0x12f0], R14 ;  /* 0x0012f00e01007387 */ /* 0x0011e80000100a00 */
[----:B------:R1:W-:Y:S01]  /*14820*/  STL.64 [R1+0x12e8], R12 ;  /* 0x0012e80c01007387 */ /* 0x0003e20000100a00 */
[----:B0-----:R-:W-:Y:S01]  /*14830*/  MOV R14, R17 ;  /* 0x00000011000e7202 */ /* 0x001fe20000000f00 */
[----:B------:R-:W-:Y:S01]  /*14840*/  IMAD.MOV.U32 R15, RZ, RZ, R18 ;  /* 0x000000ffff0f7224 */ /* 0x000fe200078e0012 */
[----:B-1----:R-:W-:Y:S01]  /*14850*/  MOV R12, R23 ;  /* 0x00000017000c7202 */ /* 0x002fe20000000f00 */
[----:B------:R-:W-:-:S03]  /*14860*/  IMAD.MOV.U32 R13, RZ, RZ, R16 ;  /* 0x000000ffff0d7224 */ /* 0x000fc600078e0010 */
[----:B------:R-:W-:Y:S04]  /*14870*/  STL.64 [R1+0x1310], R14 ;  /* 0x0013100e01007387 */ /* 0x000fe80000100a00 */
[----:B------:R0:W-:Y:S04]  /*14880*/  STL.64 [R1+0x1308], R12 ;  /* 0x0013080c01007387 */ /* 0x0001e80000100a00 */
[----:B0-----:R-:W2:Y:S01]  /*14890*/  LDL.LU R12, [R1+0x80] ;  /* 0x00008000010c7983 */ /* 0x001ea20000300800 */
[----:B---3--:R-:W-:Y:S01]  /*148a0*/  IMAD.MOV.U32 R14, RZ, RZ, R29 ;  /* 0x000000ffff0e7224 */ /* 0x008fe200078e001d */
[----:B------:R-:W-:-:S02]  /*148b0*/  MOV R15, R19 ;  /* 0x00000013000f7202 */ /* 0x000fc40000000f00 */
[----:B----4-:R-:W-:Y:S01]  /*148c0*/  MOV R13, R28 ;  /* 0x0000001c000d7202 */ /* 0x010fe20000000f00 */
[----:B------:R-:W0:Y:S04]  /*148d0*/  LDSM.16.MT88.4 R16, [R3+0x8080] ;  /* 0x008080000310783b */ /* 0x000e280000004200 */
[----:B------:R-:W3:Y:S04]  /*148e0*/  LDL.LU R28, [R1+0x1360] ;  /* 0x00136000011c7983 */ /* 0x000ee80000300800 */
[----:B------:R-:W4:Y:S04]  /*148f0*/  LDL.LU R29, [R1+0x135c] ;  /* 0x00135c00011d7983 */ /* 0x000f280000300800 */
[----:B------:R-:W-:Y:S04]  /*14900*/  STL.64 [R1+0x1330], R14 ;  /* 0x0013300e01007387 */ /* 0x000fe80000100a00 */
[----:B--2---:R1:W-:Y:S04]  /*14910*/  STL.64 [R1+0x1328], R12 ;  /* 0x0013280c01007387 */ /* 0x0043e80000100a00 */
[----:B-1----:R-:W2:Y:S04]  /*14920*/  LDL.LU R12, [R1+0x90] ;  /* 0x00009000010c7983 */ /* 0x002ea80000300800 */
[----:B------:R-:W2:Y:S04]  /*14930*/  LDL.LU R13, [R1+0x94] ;  /* 0x00009400010d7983 */ /* 0x000ea80000300800 */
[----:B------:R-:W2:Y:S01]  /*14940*/  LDL.LU R14, [R1+0x98] ;  /* 0x00009800010e7983 */ /* 0x000ea20000300800 */
[----:B------:R-:W-:-:S03]  /*14950*/  IMAD.MOV.U32 R15, RZ, RZ, R2 ;  /* 0x000000ffff0f7224 */ /* 0x000fc600078e0002 */
[----:B------:R-:W3:Y:S04]  /*14960*/  LDL.LU R2, [R1+0x1358] ;  /* 0x0013580001027983 */ /* 0x000ee80000300800 */
[----:B--2---:R-:W-:Y:S04]  /*14970*/  STL.64 [R1+0x1350], R14 ;  /* 0x0013500e01007387 */ /* 0x004fe80000100a00 */
[----:B------:R1:W-:Y:S04]  /*14980*/  STL.64 [R1+0x1348], R12 ;  /* 0x0013480c01007387 */ /* 0x0003e80000100a00 */
[----:B---3--:R-:W2:Y:S04]  /*14990*/  LDSM.16.MT88.4 R20, [R2+0x8000] ;  /* 0x008000000214783b */ /* 0x008ea80000004200 */
[----:B------:R-:W3:Y:S04]  /*149a0*/  LDSM.16.MT88.4 R24, [R2+0x8080] ;  /* 0x008080000218783b */ /* 0x000ee80000004200 */
[----:B-1----:R-:W2:Y:S04]  /*149b0*/  LDL.LU R12, [R1+0xa0] ;  /* 0x0000a000010c7983 */ /* 0x002ea80000300800 */
[----:B------:R-:W2:Y:S01]  /*149c0*/  LDL.LU R13, [R1+0xa4] ;  /* 0x0000a400010d7983 */ /* 0x000ea20000300800 */
[----:B----4-:R-:W-:Y:S01]  /*149d0*/  MOV R14, R29 ;  /* 0x0000001d000e7202 */ /* 0x010fe20000000f00 */
        /* <DEDUP_REMOVED lines=11> */
[----:B-1----:R-:W2:Y:S04]  /*14a90*/  LDL.LU.64 R8, [R1+0x1338] ;  /* 0x0013380001087983 */ /* 0x002ea80000300a00 */
        /* <DEDUP_REMOVED lines=11> */
[----:B-1----:R-:W2:Y:S04]  /*14b50*/  LDL.LU.64 R8, [R1+0x1318] ;  /* 0x0013180001087983 */ /* 0x002ea80000300a00 */
        /* <DEDUP_REMOVED lines=11> */
[----:B-1----:R-:W2:Y:S02]  /*14c10*/  LDL.LU.64 R8, [R1+0x12f8] ;  /* 0x0012f80001087983 */ /* 0x002ea40000300a00 */
[-C--:B--2---:R-:W-:Y:S02]  /*14c20*/  HMMA.16816.F32 R8, R8, R4.reuse, R12 ;  /* 0x000000040808723c */ /* 0x084fe4000000180c */
[----:B------:R-:W2:Y:S04]  /*14c30*/  LDL.LU.64 R14, [R1+0x12f0] ;  /* 0x0012f000010e7983 */ /* 0x000ea80000300a00 */
[----:B------:R-:W2:Y:S11]  /*14c40*/  LDL.LU.64 R12, [R1+0x12e8] ;  /* 0x0012e800010c7983 */ /* 0x000eb60000300a00 */
[----:B------:R-:W-:Y:S07]  /*14c50*/  @!UPT UIADD3 URZ, URZ, URZ, URZ ;  /* 0x0000003f3f3ff290 */ /* 0x000fee000fffe03f */
[----:B------:R-:W-:Y:S01]  /*14c60*/  IMAD.MOV.U32 R3, RZ, RZ, R11 ;  /* 0x000000ffff037224 */ /* 0x000fe200078e000b */
[----:B------:R-:W-:Y:S01]  /*14c70*/  MOV R2, R10 ;  /* 0x0000000a00027202 */ /* 0x000fe20000000f00 */
[----:B------:R-:W-:Y:S01]  /*14c80*/  IMAD.MOV.U32 R6, RZ, RZ, R9 ;  /* 0x000000ffff067224 */ /* 0x000fe200078e0009 */
[----:B------:R-:W-:Y:S01]  /*14c90*/  MOV R7, R8 ;  /* 0x0000000800077202 */ /* 0x000fe20000000f00 */
[----:B------:R-:W2:Y:S04]  /*14ca0*/  LDL.LU.64 R10, [R1+0x12e0] ;  /* 0x0012e000010a7983 */ /* 0x000ea80000300a00 */
[----:B------:R-:W2:Y:S02]  /*14cb0*/  LDL.LU.64 R8, [R1+0x12d8] ;  /* 0x0012d80001087983 */ /* 0x000ea40000300a00 */
[----:B--2---:R-:W-:Y:S11]  /*14cc0*/  HMMA.16816.F32 R8, R12, R4, R8 ;  /* 0x000000040c08723c */ /* 0x004ff60000001808 */
[----:B------:R-:W-:Y:S11]  /*14cd0*/  @!UPT UIADD3 URZ, URZ, URZ, URZ ;  /* 0x0000003f3f3ff290 */ /* 0x000ff6000fffe03f */
[----:B------:R-:W-:Y:S02]  /*14ce0*/  @!UPT UIADD3 URZ, URZ, URZ, URZ ;  /* 0x0000003f3f3ff290 */ /* 0x000fe4000fffe03f */
[----:B------:R-:W-:Y:S01]  /*14cf0*/  IMAD.MOV.U32 R13, RZ, RZ, R10 ;  /* 0x000000ffff0d7224 */ /* 0x000fe200078e000a */
[----:B------:R-:W-:Y:S01]  /*14d00*/  MOV R12, R11 ;  /* 0x0000000b000c7202 */ /* 0x000fe20000000f00 */
[----:B------:R-:W-:Y:S01]  /*14d10*/  IMAD.MOV.U32 R0, RZ, RZ, R8 ;  /* 0x000000ffff007224 */ /* 0x000fe200078e0008 */
[----:B------:R-:W-:Y:S01]  /*14d20*/  MOV R14, R9 ;  /* 0x00000009000e7202 */ /* 0x000fe20000000f00 */
[----:B------:R-:W0:Y:S04]  /*14d30*/  LDL.LU.64 R10, [R1+0x12d0] ;  /* 0x0012d000010a7983 */ /* 0x000e280000300a00 */
[----:B------:R-:W0:Y:S01]  /*14d40*/  LDL.LU.64 R8, [R1+0x12c8] ;  /* 0x0012c80001087983 */ /* 0x000e220000300a00 */
[----:B------:R-:W-:-:S03]  /*14d50*/  IMAD.MOV.U32 R15, RZ, RZ, R3 ;  /* 0x000000ffff0f7224 */ /* 0x000fc600078e0003 */
[----:B------:R-:W2:Y:S01]  /*14d60*/  LDL.LU R3, [R1+0x12c0] ;  /* 0x0012c00001037983 */ /* 0x000ea20000300800 */
[-C--:B0-----:R-:W-:Y:S11]  /*14d70*/  HMMA.16816.F32 R8, R16, R4.reuse, R8 ;  /* 0x000000041008723c */ /* 0x081ff60000001808 */
[----:B------:R-:W-:Y:S11]  /*14d80*/  @!UPT UIADD3 URZ, URZ, URZ, URZ ;  /* 0x0000003f3f3ff290 */ /* 0x000ff6000fffe03f */
[----:B------:R-:W-:Y:S02]  /*14d90*/  @!UPT UIADD3 URZ, URZ, URZ, URZ ;  /* 0x0000003f3f3ff290 */ /* 0x000fe4000fffe03f */
[----:B------:R-:W-:Y:S01]  /*14da0*/  MOV R17, R10 ;  /* 0x0000000a00117202 */ /* 0x000fe20000000f00 */
[----:B------:R-:W-:Y:S01]  /*14db0*/  IMAD.MOV.U32 R16, RZ, RZ, R11 ;  /* 0x000000ffff107224 */ /* 0x000fe200078e000b */
[----:B------:R-:W-:Y:S01]  /*14dc0*/  MOV R19, R8 ;  /* 0x0000000800137202 */ /* 0x000fe20000000f00 */
[----:B------:R-:W-:Y:S01]  /*14dd0*/  IMAD.MOV.U32 R18, RZ, RZ, R9 ;  /* 0x000000ffff127224 */ /* 0x000fe200078e0009 */
        /* <DEDUP_REMOVED lines=12> */
[----:B0-----:R-:W-:Y:S01]  /*14ea0*/  MOV R10, R17 ;  /* 0x00000011000a7202 */ /* 0x001fe20000000f00 */
[----:B------:R-:W-:-:S05]  /*14eb0*/  IMAD.MOV.U32 R11, RZ, RZ, R16 ;  /* 0x000000ffff0b7224 */ /* 0x000fca00078e0010 */
[----:B------:R-:W-:Y:S01]  /*14ec0*/  STL.64 [R1+0x11f0], R10 ;  /* 0x0011f00a01007387 */ /* 0x000fe20000100a00 */
[----:B-1----:R-:W-:Y:S01]  /*14ed0*/  MOV R8, R19 ;  /* 0x0000001300087202 */ /* 0x002fe20000000f00 */
[----:B------:R-:W-:-:S05]  /*14ee0*/  IMAD.MOV.U32 R9, RZ, RZ, R18 ;  /* 0x000000ffff097224 */ /* 0x000fca00078e0012 */
[----:B------:R0:W-:Y:S02]  /*14ef0*/  STL.64 [R1+0x11e8], R8 ;  /* 0x0011e80801007387 */ /* 0x0001e40000100a00 */
[----:B0-----:R-:W-:Y:S02]  /*14f00*/  MOV R8, R0 ;  /* 0x0000000000087202 */ /* 0x001fe40000000f00 */
[----:B------:R-:W3:Y:S01]  /*14f10*/  LDL.LU R0, [R1+0x1298] ;  /* 0x0012980001007983 */ /* 0x000ee20000300800 */
[----:B------:R-:W-:Y:S01]  /*14f20*/  MOV R10, R13 ;  /* 0x0000000d000a7202 */ /* 0x000fe20000000f00 */
[----:B------:R-:W-:Y:S02]  /*14f30*/  IMAD.MOV.U32 R11, RZ, RZ, R12 ;  /* 0x000000ffff0b7224 */ /* 0x000fe400078e000c */
[----:B------:R-:W-:-:S03]  /*14f40*/  IMAD.MOV.U32 R9, RZ, RZ, R14 ;  /* 0x000000ffff097224 */ /* 0x000fc600078e000e */
[----:B------:R-:W-:Y:S04]  /*14f50*/  STL.64 [R1+0x1200], R10 ;  /* 0x0012000a01007387 */ /* 0x000fe80000100a00 */
[----:B------:R-:W-:Y:S04]  /*14f60*/  STL.64 [R1+0x11f8], R8 ;  /* 0x0011f80801007387 */ /* 0x000fe80000100a00 */
[----:B------:R-:W0:Y:S01]  /*14f70*/  S2R R13, SR_TID.X ;  /* 0x00000000000d7919 */ /* 0x000e220000002100 */
[----:B------:R-:W-:Y:S02]  /*14f80*/  MOV R19, R15 ;  /* 0x0000000f00137202 */ /* 0x000fe40000000f00 */
[----:B0-----:R-:W-:-:S02]  /*14f90*/  LOP3.LUT R15, R13, 0x10, RZ, 0xc0, !PT ;  /* 0x000000100d0f7812 */ /* 0x001fc400078ec0ff */
[C---:B------:R-:W-:Y:S02]  /*14fa0*/  SHF.L.U32 R14, R13.reuse, 0x1, RZ ;  /* 0x000000010d0e7819 */ /* 0x040fe400000006ff */
[----:B------:R-:W-:Y:S01]  /*14fb0*/  LOP3.LUT R18, R13, 0x7, RZ, 0xc0, !PT ;  /* 0x000000070d127812 */ /* 0x000fe200078ec0ff */
[----:B------:R-:W-:-:S04]  /*14fc0*/  IMAD.SHL.U32 R15, R15, 0x80, RZ ;  /* 0x000000800f0f7824 */ /* 0x000fc800078e00ff */
[----:B------:R-:W-:-:S05]  /*14fd0*/  IMAD R23, R18, 0x110, RZ ;  /* 0x0000011012177824 */ /* 0x000fca00078e02ff */
[----:B------:R-:W-:-:S04]  /*14fe0*/  LOP3.LUT R23, R23, 0x10, R14, 0x78, !PT ;  /* 0x0000001017177812 */ /* 0x000fc800078e780e */
[----:B------:R-:W-:-:S04]  /*14ff0*/  LOP3.LUT R23, R23, R15, RZ, 0xfc, !PT ;  /* 0x0000000f17177212 */ /* 0x000fc800078efcff */
[----:B------:R-:W-:Y:S01]  /*15000*/  LOP3.LUT R23, R23, 0x20, RZ, 0x3c, !PT ;  /* 0x0000002017177812 */ /* 0x000fe200078e3cff */
[----:B---3--:R-:W0:Y:S02]  /*15010*/  LDSM.16.MT88.4 R8, [R0+0x9000] ;  /* 0x009000000008783b */ /* 0x008e240000004200 */
        /* <DEDUP_REMOVED lines=10> */
[----:B0-----:R-:W-:Y:S01]  /*150c0*/  IMAD.MOV.U32 R22, RZ, RZ, R8 ;  /* 0x000000ffff167224 */ /* 0x001fe200078e0008 */
[----:B------:R-:W-:Y:S01]  /*150d0*/  MOV R21, R9 ;  /* 0x0000000900157202 */ /* 0x000fe20000000f00 */
[----:B------:R-:W-:Y:S01]  /*150e0*/  IMAD.MOV.U32 R20, RZ, RZ, R10 ;  /* 0x000000ffff147224 */ /* 0x000fe200078e000a */
[----:B------:R-:W-:Y:S02]  /*150f0*/  MOV R18, R11 ;  /* 0x0000000b00127202 */ /* 0x000fe40000000f00 */
[----:B------:R-:W0:Y:S04]  /*15100*/  LDSM.16.MT88.4 R8, [R23+0x9080] ;  /* 0x009080001708783b */ /* 0x000e280000004200 */
[----:B0-----:R0:W-:Y:S04]  /*15110*/  STL.64 [R1+0x1220], R10 ;  /* 0x0012200a01007387 */ /* 0x0011e80000100a00 */
        /* <DEDUP_REMOVED lines=22> */
[----:B-1----:R-:W-:Y:S01]  /*15280*/  IMAD.MOV.U32 R12, RZ, RZ, R7 ;  /* 0x000000ffff0c7224 */ /* 0x002fe200078e0007 */
[----:B------:R-:W-:Y:S01]  /*15290*/  MOV R13, R6 ;  /* 0x00000006000d7202 */ /* 0x000fe20000000f00 */
        /* <DEDUP_REMOVED lines=71> */
[----:B------:R-:W4:Y:S02]  /*15710*/  LDL.LU.64 R8, [R1+0x11f8] ;  /* 0x0011f80001087983 */ /* 0x000f240000300a00 */
[-C--:B----4-:R-:W-:Y:S02]  /*15720*/  HMMA.16816.F32 R12, R12, R6.reuse, R8 ;  /* 0x000000060c0c723c */ /* 0x090fe40000001808 */
[----:B------:R-:W1:Y:S04]  /*15730*/  LDL.LU.64 R10, [R1+0x11f0] ;  /* 0x0011f000010a7983 */ /* 0x000e680000300a00 */
[----:B------:R-:W1:Y:S11]  /*15740*/  LDL.LU.64 R8, [R1+0x11e8] ;  /* 0x0011e80001087983 */ /* 0x000e760000300a00 */
[----:B------:R-:W-:Y:S06]  /*15750*/  @!UPT UIADD3 URZ, URZ, URZ, URZ ;  /* 0x0000003f3f3ff290 */ /* 0x000fec000fffe03f */
        /* <DEDUP_REMOVED lines=15> */
[----:B------:R-:W3:Y:S04]  /*15850*/  LDL.LU.64 R10, [R1+0x11e0] ;  /* 0x0011e000010a7983 */ /* 0x000ee80000300a00 */
[----:B------:R-:W3:Y:S01]  /*15860*/  LDL.LU.64 R8, [R1+0x11d8] ;  /* 0x0011d80001087983 */ /* 0x000ee20000300a00 */
[-C--:B--2---:R-:W-:Y:S03]  /*15870*/  HMMA.16816.F32 R12, R20, R6.reuse, R12 ;  /* 0x00000006140c723c */ /* 0x084fe6000000180c */
[----:B------:R-:W2:Y:S11]  /*15880*/  LDL R23, [R1+0xd20] ;  /* 0x000d200001177983 */ /* 0x000eb60000100800 */
[----:B------:R-:W-:Y:S09]  /*15890*/  @!UPT UIADD3 URZ, URZ, URZ, URZ ;  /* 0x0000003f3f3ff290 */ /* 0x000ff2000fffe03f */
[----:B------:R-:W-:Y:S04]  /*158a0*/  STL.64 [R1+0x40], R12 ;  /* 0x0000400c01007387 */ /* 0x000fe80000100a00 */
[----:B------:R-:W-:Y:S01]  /*158b0*/  STL.64 [R1+0x48], R14 ;  /* 0x0000480e01007387 */ /* 0x000fe20000100a00 */
[----:B---3--:R-:W-:Y:S03]  /*158c0*/  HMMA.16816.F32 R4, R24, R6, R8 ;  /* 0x000000061804723c */ /* 0x008fe60000001808 */
[----:B------:R-:W0:Y:S11]  /*158d0*/  LDSM.16.MT88.4 R8, [R0+0xa000] ;  /* 0x00a000000008783b */ /* 0x000e360000004200 */
[----:B------:R-:W-:Y:S09]  /*158e0*/  @!UPT UIADD3 URZ, URZ, URZ, URZ ;  /* 0x0000003f3f3ff290 */ /* 0x000ff2000fffe03f */
[----:B------:R1:W-:Y:S04]  /*158f0*/  STL.64 [R1+0x1120], R6 ;  /* 0x0011200601007387 */ /* 0x0003e80000100a00 */
[----:B------:R3:W-:Y:S01]  /*15900*/  STL.64 [R1+0x1118], R4 ;  /* 0x0011180401007387 */ /* 0x0007e20000100a00 */
[----:B-1----:R-:W-:Y:S01]  /*15910*/  IMAD.MOV.U32 R6, RZ, RZ, R17 ;  /* 0x000000ffff067224 */ /* 0x002fe200078e0011 */
[----:B------:R-:W-:Y:S01]  /*15920*/  MOV R7, R16 ;  /* 0x0000001000077202 */ /* 0x000fe20000000f00 */
[----:B---3--:R-:W-:Y:S01]  /*15930*/  IMAD.MOV.U32 R4, RZ, RZ, R19 ;  /* 0x000000ffff047224 */ /* 0x008fe200078e0013 */
[----:B------:R-:W-:-:S03]  /*15940*/  MOV R5, R18 ;  /* 0x0000001200057202 */ /* 0x000fc60000000f00 */
[----:B------:R-:W-:Y:S04]  /*15950*/  STL.64 [R1+0x1130], R6 ;  /* 0x0011300601007387 */ /* 0x000fe80000100a00 */
[----:B------:R1:W-:Y:S04]  /*15960*/  STL.64 [R1+0x1128], R4 ;  /* 0x0011280401007387 */ /* 0x0003e80000100a00 */
[----:B-1----:R-:W3:Y:S01]  /*15970*/  LDL.LU R4, [R1+0x60] ;  /* 0x0000600001047983 */ /* 0x002ee20000300800 */
[----:B------:R-:W-:Y:S01]  /*15980*/  MOV R5, R29 ;  /* 0x0000001d00057202 */ /* 0x000fe20000000f00 */
[----:B------:R-:W-:Y:S01]  /*15990*/  IMAD.MOV.U32 R6, RZ, RZ, R28 ;  /* 0x000000ffff067224 */ /* 0x000fe200078e001c */
[----:B------:R-:W-:Y:S01]  /*159a0*/  MOV R7, R3 ;  /* 0x0000000300077202 */ /* 0x000fe20000000f00 */
[----:B------:R-:W4:Y:S04]  /*159b0*/  LDL.LU R29, [R1+0x11d0] ;  /* 0x0011d000011d7983 */ /* 0x000f280000300800 */
[----:B------:R-:W4:Y:S04]  /*159c0*/  LDL.LU R28, [R1+0x11cc] ;  /* 0x0011cc00011c7983 */ /* 0x000f280000300800 */
[----:B------:R-:W4:Y:S01]  /*159d0*/  LDL.LU R3, [R1+0x11c8] ;  /* 0x0011c80001037983 */ /* 0x000f220000300800 */
[----:B0-----:R-:W-:-:S03]  /*159e0*/  IMAD.MOV.U32 R15, RZ, RZ, R8 ;  /* 0x000000ffff0f7224 */ /* 0x001fc600078e0008 */
[----:B------:R-:W0:Y:S01]  /*159f0*/  S2R R18, SR_TID.X ;  /* 0x0000000000127919 */ /* 0x000e220000002100 */
[----:B------:R-:W-:Y:S01]  /*15a00*/  MOV R14, R9 ;  /* 0x00000009000e7202 */ /* 0x000fe20000000f00 */
[----:B------:R-:W-:Y:S01]  /*15a10*/  IMAD.MOV.U32 R13, RZ, RZ, R10 ;  /* 0x000000ffff0d7224 */ /* 0x000fe200078e000a */
[----:B------:R-:W-:Y:S01]  /*15a20*/  MOV R12, R11 ;  /* 0x0000000b000c7202 */ /* 0x000fe20000000f00 */
[----:B------:R-:W-:Y:S04]  /*15a30*/  STL.64 [R1+0x1140], R6 ;  /* 0x0011400601007387 */ /* 0x000fe80000100a00 */
[----:B--2---:R1:W2:Y:S01]  /*15a40*/  LDSM.16.M88.4 R8, [R23+0x10100] ;  /* 0x010100001708783b */ /* 0x0042a20000000200 */
[C---:B0-----:R-:W-:Y:S02]  /*15a50*/  LOP3.LUT R17, R18.reuse, 0x7, RZ, 0xc0, !PT ;  /* 0x0000000712117812 */ /* 0x041fe400078ec0ff */
[----:B------:R-:W-:-:S02]  /*15a60*/  LOP3.LUT R19, R18, 0x10, RZ, 0xc0, !PT ;  /* 0x0000001012137812 */ /* 0x000fc400078ec0ff */
[----:B------:R-:W-:Y:S01]  /*15a70*/  SHF.L.U32 R18, R18, 0x1, RZ ;  /* 0x0000000112127819 */ /* 0x000fe200000006ff */
[----:B-1----:R-:W-:Y:S02]  /*15a80*/  IMAD R23, R17, 0x110, RZ ;  /* 0x0000011011177824 */ /* 0x002fe400078e02ff */
[----:B------:R-:W-:-:S03]  /*15a90*/  IMAD.SHL.U32 R19, R19, 0x80, RZ ;  /* 0x0000008013137824 */ /* 0x000fc600078e00ff */
[----:B------:R-:W-:-:S04]  /*15aa0*/  LOP3.LUT R23, R23, 0x10, R18, 0x78, !PT ;  /* 0x0000001017177812 */ /* 0x000fc800078e7812 */
[----:B------:R-:W-:-:S04]  /*15ab0*/  LOP3.LUT R23, R23, R19, RZ, 0xfc, !PT ;  /* 0x0000001317177212 */ /* 0x000fc800078efcff */
[----:B------:R-:W-:Y:S01]  /*15ac0*/  LOP3.LUT R23, R23, 0x20, RZ, 0x3c, !PT ;  /* 0x0000002017177812 */ /* 0x000fe200078e3cff */
[----:B---3--:R-:W-:Y:S04]  /*15ad0*/  STL.64 [R1+0x1138], R4 ;  /* 0x0011380401007387 */ /* 0x008fe80000100a00 */
[----:B------:R-:W0:Y:S04]  /*15ae0*/  LDSM.16.MT88.4 R4, [R0+0xa080] ;  /* 0x00a080000004783b */ /* 0x000e280000004200 */
[----:B--2---:R-:W-:Y:S04]  /*15af0*/  STL [R1+0x10fc], R10 ;  /* 0x0010fc0a01007387 */ /* 0x004fe80000100800 */
[----:B------:R1:W-:Y:S01]  /*15b00*/  STL [R1+0x10f8], R11 ;  /* 0x0010f80b01007387 */ /* 0x0003e20000100800 */
[----:B0-----:R-:W-:Y:S01]  /*15b10*/  MOV R17, R4 ;  /* 0x0000000400117202 */ /* 0x001fe20000000f00 */
[----:B-1----:R-:W-:Y:S01]  /*15b20*/  IMAD.MOV.U32 R11, RZ, RZ, R6 ;  /* 0x000000ffff0b7224 */ /* 0x002fe200078e0006 */
[----:B------:R-:W-:-:S02]  /*15b30*/  MOV R16, R5 ;  /* 0x0000000500107202 */ /* 0x000fc40000000f00 */
[----:B------:R-:W-:Y:S02]  /*15b40*/  MOV R10, R7 ;  /* 0x00000007000a7202 */ /* 0x000fe40000000f00 */
[----:B------:R-:W0:Y:S02]  /*15b50*/  LDSM.16.MT88.4 R4, [R23+0xa000] ;  /* 0x00a000001704783b */ /* 0x000e240000004200 */
[----:B0-----:R-:W-:Y:S01]  /*15b60*/  MOV R21, R4 ;  /* 0x0000000400157202 */ /* 0x001fe20000000f00 */
[----:B------:R-:W-:Y:S01]  /*15b70*/  IMAD.MOV.U32 R20, RZ, RZ, R5 ;  /* 0x000000ffff147224 */ /* 0x000fe200078e0005 */
[----:B------:R-:W-:Y:S02]  /*15b80*/  MOV R19, R6 ;  /* 0x0000000600137202 */ /* 0x000fe40000000f00 */
[----:B------:R-:W-:Y:S02]  /*15b90*/  MOV R18, R7 ;  /* 0x0000000700127202 */ /* 0x000fe40000000f00 */
[----:B------:R-:W0:Y:S04]  /*15ba0*/  LDSM.16.MT88.4 R4, [R23+0xa080] ;  /* 0x00a080001704783b */ /* 0x000e280000004200 */
[----:B0-----:R0:W-:Y:S04]  /*15bb0*/  STL.64 [R1+0x1160], R6 ;  /* 0x0011600601007387 */ /* 0x0011e80000100a00 */
[----:B------:R1:W-:Y:S01]  /*15bc0*/  STL.64 [R1+0x1158], R4 ;  /* 0x0011580401007387 */ /* 0x0003e20000100a00 */
[----:B0-----:R-:W-:Y:S01]  /*15bd0*/  MOV R6, R19 ;  /* 0x0000001300067202 */ /* 0x001fe20000000f00 */
[----:B------:R-:W-:-:S02]  /*15be0*/  IMAD.MOV.U32 R7, RZ, RZ, R18 ;  /* 0x000000ffff077224 */ /* 0x000fc400078e0012 */
[----:B-1----:R-:W-:Y:S01]  /*15bf0*/  IMAD.MOV.U32 R4, RZ, RZ, R21 ;  /* 0x000000ffff047224 */ /* 0x002fe200078e0015 */
[----:B------:R-:W-:Y:S02]  /*15c00*/  MOV R5, R20 ;  /* 0x0000001400057202 */ /* 0x000fe40000000f00 */
[----:B------:R0:W-:Y:S04]  /*15c10*/  STL.64 [R1+0x1180], R6 ;  /* 0x0011800601007387 */ /* 0x0001e80000100a00 */
[----:B------:R1:W-:Y:S01]  /*15c20*/  STL.64 [R1+0x1178], R4 ;  /* 0x0011780401007387 */ /* 0x0003e20000100a00 */
[----:B0-----:R-:W-:Y:S01]  /*15c30*/  IMAD.MOV.U32 R6, RZ, RZ, R11 ;  /* 0x000000ffff067224 */ /* 0x001fe200078e000b */
[----:B------:R-:W-:Y:S02]  /*15c40*/  MOV R7, R10 ;  /* 0x0000000a00077202 */ /* 0x000fe40000000f00 */
[----:B-1----:R-:W-:-:S02]  /*15c50*/  MOV R4, R17 ;  /* 0x0000001100047202 */ /* 0x002fc40000000f00 */
[----:B------:R-:W-:Y:S01]  /*15c60*/  MOV R5, R16 ;  /* 0x0000001000057202 */ /* 0x000fe20000000f00 */
[----:B------:R0:W-:Y:S04]  /*15c70*/  STL.64 [R1+0x11a0], R6 ;  /* 0x0011a00601007387 */ /* 0x0001e80000100a00 */
[----:B------:R1:W-:Y:S04]  /*15c80*/  STL.64 [R1+0x1198], R4 ;  /* 0x0011980401007387 */ /* 0x0003e80000100a00 */
[----:B----4-:R-:W-:Y:S01]  /*15c90*/  LDSM.16.MT88.4 R16, [R3+0xa080] ;  /* 0x00a080000310783b */ /* 0x010fe20000004200 */
[----:B0-----:R-:W-:-:S02]  /*15ca0*/  MOV R6, R13 ;  /* 0x0000000d00067202 */ /* 0x001fc40000000f00 */
[----:B------:R-:W-:Y:S02]  /*15cb0*/  MOV R7, R12 ;  /* 0x0000000c00077202 */ /* 0x000fe40000000f00 */
[----:B-1----:R-:W-:Y:S01]  /*15cc0*/  MOV R4, R15 ;  /* 0x0000000f00047202 */ /* 0x002fe20000000f00 */
[----:B------:R-:W-:Y:S02]  /*15cd0*/  IMAD.MOV.U32 R5, RZ, RZ, R14 ;  /* 0x000000ffff057224 */ /* 0x000fe400078e000e */
[----:B------:R-:W0:Y:S04]  /*15ce0*/  LDSM.16.MT88.4 R12, [R3+0xa000] ;  /* 0x00a00000030c783b */ /* 0x000e280000004200 */
[----:B0-----:R-:W-:Y:S04]  /*15cf0*/  STL.64 [R1+0x1150], R14 ;  /* 0x0011500e01007387 */ /* 0x001fe80000100a00 */
[----:B------:R0:W-:Y:S04]  /*15d00*/  STL.64 [R1+0x1148], R12 ;  /* 0x0011480c01007387 */ /* 0x0001e80000100a00 */
[----:B0-----:R-:W2:Y:S04]  /*15d10*/  LDL.LU R12, [R1+0x70] ;  /* 0x00007000010c7983 */ /* 0x001ea80000300800 */
[----:B------:R-:W2:Y:S04]  /*15d20*/  LDL.LU R13, [R1+0x74] ;  /* 0x00007400010d7983 */ /* 0x000ea80000300800 */
[----:B------:R-:W3:Y:S01]  /*15d30*/  LDL.LU R14, [R1+0x78] ;  /* 0x00007800010e7983 */ /* 0x000ee20000300800 */
[----:B------:R-:W-:-:S03]  /*15d40*/  IMAD.MOV.U32 R15, RZ, RZ, R2 ;  /* 0x000000ffff0f7224 */ /* 0x000fc600078e0002 */
[----:B------:R-:W4:Y:S04]  /*15d50*/  LDL.LU R2, [R1+0x11c4] ;  /* 0x0011c40001027983 */ /* 0x000f280000300800 */
[----:B---3--:R-:W-:Y:S04]  /*15d60*/  STL.64 [R1+0x1170], R14 ;  /* 0x0011700e01007387 */ /* 0x008fe80000100a00 */
[----:B--2---:R0:W-:Y:S04]  /*15d70*/  STL.64 [R1+0x1168], R12 ;  /* 0x0011680c01007387 */ /* 0x0041e80000100a00 */
[----:B0-----:R-:W2:Y:S04]  /*15d80*/  LDL.LU R12, [R1+0x80] ;  /* 0x00008000010c7983 */ /* 0x001ea80000300800 */
[----:B------:R-:W2:Y:S01]  /*15d90*/  LDL.LU R13, [R1+0x84] ;  /* 0x00008400010d7983 */ /* 0x000ea20000300800 */
[----:B------:R-:W-:-:S02]  /*15da0*/  MOV R14, R28 ;  /* 0x0000001c000e7202 */ /* 0x000fc40000000f00 */
[----:B------:R-:W-:Y:S01]  /*15db0*/  MOV R15, R29 ;  /* 0x0000001d000f7202 */ /* 0x000fe20000000f00 */
[----:B------:R-:W3:Y:S04]  /*15dc0*/  LDL.LU R28, [R1+0x11c0] ;  /* 0x0011c000011c7983 */ /* 0x000ee80000300800 */
[----:B------:R-:W3:Y:S04]  /*15dd0*/  LDL.LU R29, [R1+0x11bc] ;  /* 0x0011bc00011d7983 */ /* 0x000ee80000300800 */
[----:B------:R4:W-:Y:S02]  /*15de0*/  STL.64 [R1+0x1190], R14 ;  /* 0x0011900e01007387 */ /* 0x0009e40000100a00 */
[----:B----4-:R-:W-:-:S02]  /*15df0*/  IMAD.MOV.U32 R14, RZ, RZ, R2 ;  /* 0x000000ffff0e7224 */ /* 0x010fc400078e0002 */
[----:B--2---:R0:W-:Y:S04]  /*15e00*/  STL.64 [R1+0x1188], R12 ;  /* 0x0011880c01007387 */ /* 0x0041e80000100a00 */
[----:B0-----:R-:W2:Y:S04]  /*15e10*/  LDL.LU R12, [R1+0x90] ;  /* 0x00009000010c7983 */ /* 0x001ea80000300800 */
[----:B------:R-:W2:Y:S04]  /*15e20*/  LDL.LU R13, [R1+0x94] ;  /* 0x00009400010d7983 */ /* 0x000ea80000300800 */
[----:B------:R-:W4:Y:S04]  /*15e30*/  LDL.LU R2, [R1+0x11b8] ;  /* 0x0011b80001027983 */ /* 0x000f280000300800 */
[----:B------:R-:W2:Y:S04]  /*15e40*/  LDL.LU R15, [R1+0x9c] ;  /* 0x00009c00010f7983 */ /* 0x000ea80000300800 */
[----:B----4-:R-:W-:Y:S04]  /*15e50*/  LDSM.16.MT88.4 R20, [R2+0xa000] ;  /* 0x00a000000214783b */ /* 0x010fe80000004200 */
[----:B--2---:R-:W-:Y:S04]  /*15e60*/  STL.64 [R1+0x11b0], R14 ;  /* 0x0011b00e01007387 */ /* 0x004fe80000100a00 */
[----:B------:R0:W-:Y:S04]  /*15e70*/  STL.64 [R1+0x11a8], R12 ;  /* 0x0011a80c01007387 */ /* 0x0001e80000100a00 */
[----:B------:R-:W1:Y:S04]  /*15e80*/  LDSM.16.MT88.4 R24, [R2+0xa080] ;  /* 0x00a080000218783b */ /* 0x000e680000004200 */
[----:B0-----:R-:W2:Y:S04]  /*15e90*/  LDL.LU R12, [R1+0xa0] ;  /* 0x0000a000010c7983 */ /* 0x001ea80000300800 */
[----:B------:R-:W2:Y:S01]  /*15ea0*/  LDL.LU R13, [R1+0xa4] ;  /* 0x0000a400010d7983 */ /* 0x000ea20000300800 */
[----:B---3--:R-:W-:-:S02]  /*15eb0*/  MOV R14, R29 ;  /* 0x0000001d000e7202 */ /* 0x008fc40000000f00 */
[----:B------:R-:W-:Y:S01]  /*15ec0*/  MOV R15, R28 ;  /* 0x0000001c000f7202 */ /* 0x000fe20000000f00 */
[----:B------:R-:W-:Y:S06]  /*15ed0*/  STL [R1+0x1100], R2 ;  /* 0x0011000201007387 */ /* 0x000fec0000100800 */
[-C--:B--2---:R-:W-:Y:S01]  /*15ee0*/  HMMA.16816.F32 R4, R4, R8.reuse, R12 ;  /* 0x000000080404723c */ /* 0x084fe2000000180c */
[----:B------:R-:W2:Y:S04]  /*15ef0*/  LDL.LU.64 R14, [R1+0x11b0] ;  /* 0x0011b000010e7983 */ /* 0x000ea80000300a00 */
[----:B------:R-:W2:Y:S11]  /*15f00*/  LDL.LU.64 R12, [R1+0x11a8] ;  /* 0x0011a800010c7983 */ /* 0x000eb60000300a00 */
[----:B------:R-:W-:Y:S07]  /*15f10*/  @!UPT UIADD3 URZ, URZ, URZ, URZ ;  /* 0x0000003f3f3ff290 */ /* 0x000fee000fffe03f */
        /* <DEDUP_REMOVED lines=32> */
[----:B------:R-:W-:Y:S06]  /*16120*/  @!UPT UIADD3 URZ, URZ, URZ, URZ ;  /* 0x0000003f3f3ff290 */ /* 0x000fec000fffe03f */
[----:B------:R0:W-:Y:S01]  /*16130*/  STL [R1+0x70], R4 ;  /* 0x0000700401007387 */ /* 0x0001e20000100800 */
[----:B------:R-:W-:Y:S01]  /*16140*/  MOV R10, R6 ;  /* 0x00000006000a7202 */ /* 0x000fe20000000f00 */
[----:B------:R-:W-:Y:S01]  /*16150*/  IMAD.MOV.U32 R2, RZ, RZ, R7 ;  /* 0x000000ffff027224 */ /* 0x000fe200078e0007 */
[----:B------:R-:W-:Y:S01]  /*16160*/  MOV R11, R5 ;  /* 0x00000005000b7202 */ /* 0x000fe20000000f00 */
[----:B------:R-:W2:Y:S04]  /*16170*/  LDL.LU.64 R6, [R1+0x1140] ;  /* 0x0011400001067983 */ /* 0x000ea80000300a00 */
[----:B0-----:R-:W2:Y:S02]  /*16180*/  LDL.LU.64 R4, [R1+0x1138] ;  /* 0x0011380001047983 */ /* 0x001ea40000300a00 */
[----:B--2---:R-:W-:Y:S11]  /*16190*/  HMMA.16816.F32 R4, R12, R8, R4 ;  /* 0x000000080c04723c */ /* 0x004ff60000001804 */
[----:B------:R-:W-:Y:S11]  /*161a0*/  @!UPT UIADD3 URZ, URZ, URZ, URZ ;  /* 0x0000003f3f3ff290 */ /* 0x000ff6000fffe03f */
[----:B------:R-:W-:Y:S02]  /*161b0*/  @!UPT UIADD3 URZ, URZ, URZ, URZ ;  /* 0x0000003f3f3ff290 */ /* 0x000fe4000fffe03f */
[----:B------:R-:W-:Y:S01]  /*161c0*/  IMAD.MOV.U32 R13, RZ, RZ, R6 ;  /* 0x000000ffff0d7224 */ /* 0x000fe200078e0006 */
[----:B------:R-:W-:Y:S02]  /*161d0*/  MOV R12, R7 ;  /* 0x00000007000c7202 */ /* 0x000fe40000000f00 */
[----:B------:R-:W-:Y:S01]  /*161e0*/  MOV R15, R4 ;  /* 0x00000004000f7202 */ /* 0x000fe20000000f00 */
[----:B------:R-:W2:Y:S01]  /*161f0*/  LDL.LU.64 R6, [R1+0x1130] ;  /* 0x0011300001067983 */ /* 0x000ea20000300a00 */
[----:B------:R-:W-:-:S03]  /*16200*/  MOV R14, R5 ;  /* 0x00000005000e7202 */ /* 0x000fc60000000f00 */
[----:B------:R-:W2:Y:S02]  /*16210*/  LDL.LU.64 R4, [R1+0x1128] ;  /* 0x0011280001047983 */ /* 0x000ea40000300a00 */
[-C--:B--2---:R-:W-:Y:S02]  /*16220*/  HMMA.16816.F32 R16, R16, R8.reuse, R4 ;  /* 0x000000081010723c */ /* 0x084fe40000001804 */
[----:B------:R-:W1:Y:S04]  /*16230*/  LDL.LU.64 R6, [R1+0x1120] ;  /* 0x0011200001067983 */ /* 0x000e680000300a00 */
[----:B------:R-:W1:Y:S11]  /*16240*/  LDL.LU.64 R4, [R1+0x1118] ;  /* 0x0011180001047983 */ /* 0x000e760000300a00 */
[----:B------:R-:W-:Y:S06]  /*16250*/  @!UPT UIADD3 URZ, URZ, URZ, URZ ;  /* 0x0000003f3f3ff290 */ /* 0x000fec000fffe03f */
[----:B------:R0:W-:Y:S04]  /*16260*/  STL.64 [R1+0x50], R16 ;  /* 0x0000501001007387 */ /* 0x0001e80000100a00 */
[----:B------:R2:W-:Y:S04]  /*16270*/  STL.64 [R1+0x58], R18 ;  /* 0x0000581201007387 */ /* 0x0005e80000100a00 */
[----:B0-----:R-:W3:Y:S04]  /*16280*/  LDL.LU R16, [R1+0x40] ;  /* 0x0000400001107983 */ /* 0x001ee80000300800 */
[----:B------:R-:W3:Y:S04]  /*16290*/  LDL.LU R17, [R1+0x44] ;  /* 0x0000440001117983 */ /* 0x000ee80000300800 */
[----:B--2---:R-:W3:Y:S04]  /*162a0*/  LDL.LU R18, [R1+0x48] ;  /* 0x0000480001127983 */ /* 0x004ee80000300800 */
[----:B------:R-:W3:Y:S01]  /*162b0*/  LDL.LU R19, [R1+0x4c] ;  /* 0x00004c0001137983 */ /* 0x000ee20000300800 */
[-C--:B-1----:R-:W-:Y:S08]  /*162c0*/  HMMA.16816.F32 R4, R24, R8.reuse, R4 ;  /* 0x000000081804723c */ /* 0x082ff00000001804 */
[----:B---3--:R-:W-:Y:S11]  /*162d0*/  HMMA.16816.F32 R16, R20, R8, R16 ;  /* 0x000000081410723c */ /* 0x008ff60000001810 */
[----:B------:R-:W-:Y:S04]  /*162e0*/  @!UPT UIADD3 URZ, URZ, URZ, URZ ;  /* 0x0000003f3f3ff290 */ /* 0x000fe8000fffe03f */
[----:B------:R0:W-:Y:S02]  /*162f0*/  STL.64 [R1+0x1070], R6 ;  /* 0x0010700601007387 */ /* 0x0001e40000100a00 */
[----:B0-----:R-:W-:Y:S02]  /*16300*/  MOV R6, R13 ;  /* 0x0000000d00067202 */ /* 0x001fe40000000f00 */
[----:B------:R-:W-:-:S04]  /*16310*/  MOV R7, R12 ;  /* 0x0000000c00077202 */ /* 0x000fc80000000f00 */
[----:B------:R-:W-:Y:S04]  /*16320*/  STL.64 [R1+0x40], R16 ;  /* 0x0000401001007387 */ /* 0x000fe80000100a00 */
[----:B------:R-:W-:Y:S04]  /*16330*/  STL.64 [R1+0x48], R18 ;  /* 0x0000481201007387 */ /* 0x000fe80000100a00 */
[----:B------:R0:W-:Y:S04]  /*16340*/  STL.64 [R1+0x1068], R4 ;  /* 0x0010680401007387 */ /* 0x0001e80000100a00 */
[----:B------:R-:W-:Y:S01]  /*16350*/  STL.64 [R1+0x1080], R6 ;  /* 0x0010800601007387 */ /* 0x000fe20000100a00 */
[----:B0-----:R-:W-:Y:S01]  /*16360*/  MOV R4, R15 ;  /* 0x0000000f00047202 */ /* 0x001fe20000000f00 */
[----:B------:R-:W-:-:S05]  /*16370*/  IMAD.MOV.U32 R5, RZ, RZ, R14 ;  /* 0x000000ffff057224 */ /* 0x000fca00078e000e */
[----:B------:R-:W-:Y:S04]  /*16380*/  STL.64 [R1+0x1078], R4 ;  /* 0x0010780401007387 */ /* 0x000fe80000100a00 */
[----:B------:R-:W0:Y:S04]  /*16390*/  LDSM.16.MT88.4 R4, [R0+0xb000] ;  /* 0x00b000000004783b */ /* 0x000e280000004200 */
[----:B------:R-:W1:Y:S02]  /*163a0*/  S2R R13, SR_TID.X ;  /* 0x00000000000d7919 */ /* 0x000e640000002100 */
[----:B-1----:R-:W-:-:S02]  /*163b0*/  LOP3.LUT R15, R13, 0x10, RZ, 0xc0, !PT ;  /* 0x000000100d0f7812 */ /* 0x002fc400078ec0ff */
[C---:B------:R-:W-:Y:S02]  /*163c0*/  SHF.L.U32 R14, R13.reuse, 0x1, RZ ;  /* 0x000000010d0e7819 */ /* 0x040fe400000006ff */
[----:B------:R-:W-:Y:S02]  /*163d0*/  LOP3.LUT R19, R13, 0x7, RZ, 0xc0, !PT ;  /* 0x000000070d137812 */ /* 0x000fe400078ec0ff */
[----:B0-----:R-:W-:Y:S01]  /*163e0*/  MOV R13, R4 ;  /* 0x00000004000d7202 */ /* 0x001fe20000000f00 */
[----:B------:R-:W-:Y:S01]  /*163f0*/  IMAD.MOV.U32 R12, RZ, RZ, R5 ;  /* 0x000000ffff0c7224 */ /* 0x000fe200078e0005 */
[----:B------:R-:W-:Y:S02]  /*16400*/  MOV R9, R6 ;  /* 0x0000000600097202 */ /* 0x000fe40000000f00 */
[----:B------:R-:W-:Y:S02]  /*16410*/  MOV R8, R7 ;  /* 0x0000000700087202 */ /* 0x000fe40000000f00 */
[----:B------:R-:W0:Y:S01]  /*16420*/  LDSM.16.MT88.4 R4, [R0+0xb080] ;  /* 0x00b080000004783b */ /* 0x000e220000004200 */
[----:B------:R-:W-:-:S02]  /*16430*/  IMAD R23, R19, 0x110, RZ ;  /* 0x0000011013177824 */ /* 0x000fc400078e02ff */
        /* <DEDUP_REMOVED lines=9> */
[----:B0-----:R-:W-:Y:S01]  /*164d0*/  MOV R21, R4 ;  /* 0x0000000400157202 */ /* 0x001fe20000000f00 */
[----:B------:R-:W-:Y:S01]  /*164e0*/  IMAD.MOV.U32 R19, RZ, RZ, R6 ;  /* 0x000000ffff137224 */ /* 0x000fe200078e0006 */
[----:B------:R-:W-:-:S02]  /*164f0*/  MOV R20, R5 ;  /* 0x0000000500147202 */ /* 0x000fc40000000f00 */
[----:B------:R-:W-:Y:S02]  /*16500*/  MOV R18, R7 ;  /* 0x0000000700127202 */ /* 0x000fe40000000f00 */
[----:B------:R-:W0:Y:S04]  /*16510*/  LDSM.16.MT88.4 R4, [R23+0xb080] ;  /* 0x00b080001704783b */ /* 0x000e280000004200 */
[----:B0-----:R0:W-:Y:S04]  /*16520*/  STL.64 [R1+0x10a0], R6 ;  /* 0x0010a00601007387 */ /* 0x0011e80000100a00 */
[----:B------:R1:W-:Y:S01]  /*16530*/  STL.64 [R1+0x1098], R4 ;  /* 0x0010980401007387 */ /* 0x0003e20000100a00 */
[----:B0-----:R-:W-:-:S02]  /*16540*/  MOV R6, R19 ;  /* 0x0000001300067202 */ /* 0x001fc40000000f00 */
[----:B------:R-:W-:Y:S02]  /*16550*/  MOV R7, R18 ;  /* 0x0000001200077202 */ /* 0x000fe40000000f00 */
[----:B-1----:R-:W-:Y:S01]  /*16560*/  MOV R4, R21 ;  /* 0x0000001500047202 */ /* 0x002fe20000000f00 */
[----:B------:R-:W-:Y:S02]  /*16570*/  IMAD.MOV.U32 R5, RZ, RZ, R20 ;  /* 0x000000ffff057224 */ /* 0x000fe400078e0014 */
[----:B------:R0:W-:Y:S04]  /*16580*/  STL.64 [R1+0x10c0], R6 ;  /* 0x0010c00601007387 */ /* 0x0001e80000100a00 */
[----:B------:R1:W-:Y:S01]  /*16590*/  STL.64 [R1+0x10b8], R4 ;  /* 0x0010b80401007387 */ /* 0x0003e20000100a00 */
[----:B0-----:R-:W-:Y:S01]  /*165a0*/  MOV R6, R15 ;  /* 0x0000000f00067202 */ /* 0x001fe20000000f00 */
[----:B------:R-:W-:-:S02]  /*165b0*/  IMAD.MOV.U32 R7, RZ, RZ, R14 ;  /* 0x000000ffff077224 */ /* 0x000fc400078e000e */
[----:B-1----:R-:W-:Y:S01]  /*165c0*/  IMAD.MOV.U32 R4, RZ, RZ, R17 ;  /* 0x000000ffff047224 */ /* 0x002fe200078e0011 */
[----:B------:R-:W-:Y:S02]  /*165d0*/  MOV R5, R16 ;  /* 0x0000001000057202 */ /* 0x000fe40000000f00 */
[----:B------:R-:W-:Y:S04]  /*165e0*/  STL.64 [R1+0x10e0], R6 ;  /* 0x0010e00601007387 */ /* 0x000fe80000100a00 */
[----:B------:R0:W-:Y:S04]  /*165f0*/  STL.64 [R1+0x10d8], R4 ;  /* 0x0010d80401007387 */ /* 0x0001e80000100a00 */
[----:B------:R-:W-:Y:S01]  /*16600*/  LDSM.16.MT88.4 R16, [R3+0xb080] ;  /* 0x00b080000310783b */ /* 0x000fe20000004200 */
[----:B0-----:R-:W-:-:S02]  /*16610*/  MOV R4, R13 ;  /* 0x0000000d00047202 */ /* 0x001fc40000000f00 */
[----:B------:R-:W-:Y:S02]  /*16620*/  MOV R5, R12 ;  /* 0x0000000c00057202 */ /* 0x000fe40000000f00 */
[----:B------:R-:W0:Y:S04]  /*16630*/  LDSM.16.MT88.4 R12, [R3+0xb000] ;  /* 0x00b00000030c783b */ /* 0x000e280000004200 */
[----:B0-----:R-:W-:Y:S04]  /*16640*/  STL.64 [R1+0x1090], R14 ;  /* 0x0010900e01007387 */ /* 0x001fe80000100a00 */
[----:B------:R0:W-:Y:S04]  /*16650*/  STL.64 [R1+0x1088], R12 ;  /* 0x0010880c01007387 */ /* 0x0001e80000100a00 */
[----:B0-----:R-:W2:Y:S01]  /*16660*/  LDL.LU R12, [R1+0x70] ;  /* 0x00007000010c7983 */ /* 0x001ea20000300800 */
[----:B------:R-:W-:Y:S01]  /*16670*/  IMAD.MOV.U32 R14, RZ, RZ, R10 ;  /* 0x000000ffff0e7224 */ /* 0x000fe200078e000a */
[----:B------:R-:W-:-:S02]  /*16680*/  MOV R15, R2 ;  /* 0x00000002000f7202 */ /* 0x000fc40000000f00 */
[----:B------:R-:W-:Y:S02]  /*16690*/  MOV R13, R11 ;  /* 0x0000000b000d7202 */ /* 0x000fe40000000f00 */
[----:B------:R-:W3:Y:S04]  /*166a0*/  LDL.LU R11, [R1+0x1114] ;  /* 0x00111400010b7983 */ /* 0x000ee80000300800 */
[----:B------:R-:W4:Y:S04]  /*166b0*/  LDL.LU R10, [R1+0x1110] ;  /* 0x00111000010a7983 */ /* 0x000f280000300800 */
[----:B------:R-:W3:Y:S04]  /*166c0*/  LDL.LU R2, [R1+0x110c] ;  /* 0x00110c0001027983 */ /* 0x000ee80000300800 */
[----:B------:R-:W-:Y:S04]  /*166d0*/  STL.64 [R1+0x10b0], R14 ;  /* 0x0010b00e01007387 */ /* 0x000fe80000100a00 */
        /* <DEDUP_REMOVED lines=10> */
[----:B----4-:R-:W-:Y:S01]  /*16780*/  MOV R14, R10 ;  /* 0x0000000a000e7202 */ /* 0x010fe20000000f00 */
[----:B---3--:R-:W-:Y:S01]  /*16790*/  IMAD.MOV.U32 R15, RZ, RZ, R11 ;  /* 0x000000ffff0f7224 */ /* 0x008fe200078e000b */
[----:B------:R-:W-:-:S02]  /*167a0*/  MOV R13, R2 ;  /* 0x00000002000d7202 */ /* 0x000fc40000000f00 */
[----:B------:R-:W3:Y:S04]  /*167b0*/  LDL.LU R2, [R1+0x1100] ;  /* 0x0011000001027983 */ /* 0x000ee80000300800 */
[----:B------:R-:W4:Y:S04]  /*167c0*/  LDL.LU R10, [R1+0x10fc] ;  /* 0x0010fc00010a7983 */ /* 0x000f280000300800 */
[----:B------:R-:W4:Y:S04]  /*167d0*/  LDL.LU R11, [R1+0x10f8] ;  /* 0x0010f800010b7983 */ /* 0x000f280000300800 */
[----:B------:R-:W-:Y:S04]  /*167e0*/  STL.64 [R1+0x10f0], R14 ;  /* 0x0010f00e01007387 */ /* 0x000fe80000100a00 */
[----:B--2---:R0:W-:Y:S01]  /*167f0*/  STL.64 [R1+0x10e8], R12 ;  /* 0x0010e80c01007387 */ /* 0x0041e20000100a00 */
[----:B------:R-:W-:Y:S01]  /*16800*/  IMAD.MOV.U32 R6, RZ, RZ, R9 ;  /* 0x000000ffff067224 */ /* 0x000fe200078e0009 */
[----:B------:R-:W-:-:S02]  /*16810*/  MOV R7, R8 ;  /* 0x0000000800077202 */ /* 0x000fc40000000f00 */
[----:B---3--:R-:W1:Y:S04]  /*16820*/  LDSM.16.MT88.4 R20, [R2+0xb000] ;  /* 0x00b000000214783b */ /* 0x008e680000004200 */
[----:B------:R-:W2:Y:S04]  /*16830*/  LDSM.16.MT88.4 R24, [R2+0xb080] ;  /* 0x00b080000218783b */ /* 0x000ea80000004200 */
[----:B0-----:R-:W4:Y:S04]  /*16840*/  LDL.LU R12, [R1+0xa0] ;  /* 0x0000a000010c7983 */ /* 0x001f280000300800 */
[----:B------:R-:W4:Y:S01]  /*16850*/  LDL.LU R13, [R1+0xa4] ;  /* 0x0000a400010d7983 */ /* 0x000f220000300800 */
[----:B------:R-:W-:-:S02]  /*16860*/  MOV R14, R29 ;  /* 0x0000001d000e7202 */ /* 0x000fc40000000f00 */
[----:B------:R-:W-:Y:S01]  /*16870*/  MOV R15, R28 ;  /* 0x0000001c000f7202 */ /* 0x000fe20000000f00 */
[----:B------:R-:W-:Y:S04]  /*16880*/  STL [R1+0x1058], R3 ;  /* 0x0010580301007387 */ /* 0x000fe80000100800 */
[----:B------:R-:W-:Y:S02]  /*16890*/  STL [R1+0x1048], R2 ;  /* 0x0010480201007387 */ /* 0x000fe40000100800 */
[-C--:B----4-:R-:W-:Y:S02]  /*168a0*/  HMMA.16816.F32 R4, R4, R10.reuse, R12 ;  /* 0x0000000a0404723c */ /* 0x090fe4000000180c */
[----:B------:R-:W3:Y:S04]  /*168b0*/  LDL.LU.64 R14, [R1+0x10f0] ;  /* 0x0010f000010e7983 */ /* 0x000ee80000300a00 */
[----:B------:R-:W3:Y:S11]  /*168c0*/  LDL.LU.64 R12, [R1+0x10e8] ;  /* 0x0010e800010c7983 */ /* 0x000ef60000300a00 */
[----:B------:R-:W-:Y:S06]  /*168d0*/  @!UPT UIADD3 URZ, URZ, URZ, URZ ;  /* 0x0000003f3f3ff290 */ /* 0x000fec000fffe03f */
[----:B------:R0:W-:Y:S01]  /*168e0*/  STL.64 [R1+0xa0], R4 ;  /* 0x0000a00401007387 */ /* 0x0001e20000100a00 */
[----:B------:R-:W-:Y:S01]  /*168f0*/  IMAD.MOV.U32 R29, RZ, RZ, R6 ;  /* 0x000000ffff1d7224 */ /* 0x000fe200078e0006 */
[----:B------:R-:W-:Y:S02]  /*16900*/  MOV R28, R7 ;  /* 0x00000007001c7202 */ /* 0x000fe40000000f00 */
        /* <DEDUP_REMOVED lines=18> */
[----:B------:R0:W-:Y:S01]  /*16a30*/  STL.64 [R1+0x80], R4 ;  /* 0x0000800401007387 */ /* 0x0001e20000100a00 */
[----:B------:R-:W-:Y:S01]  /*16a40*/  IMAD.MOV.U32 R28, RZ, RZ, R6 ;  /* 0x000000ffff1c7224 */ /* 0x000fe200078e0006 */
[----:B------:R-:W-:Y:S02]  /*16a50*/  MOV R29, R7 ;  /* 0x00000007001d7202 */ /* 0x000fe40000000f00 */
[----:B------:R-:W3:Y:S04]  /*16a60*/  LDL.LU.64 R6, [R1+0x10a0] ;  /* 0x0010a00001067983 */ /* 0x000ee80000300a00 */
[----:B0-----:R-:W3:Y:S04]  /*16a70*/  LDL.LU.64 R4, [R1+0x1098] ;  /* 0x0010980001047983 */ /* 0x001ee80000300a00 */
        /* <DEDUP_REMOVED lines=11> */
[----:B------:R-:W-:Y:S01]  /*16b30*/  STL [R1+0x1064], R2 ;  /* 0x0010640201007387 */ /* 0x000fe20000100800 */
[-C--:B---3--:R-:W-:Y:S03]  /*16b40*/  HMMA.16816.F32 R12, R12, R10.reuse, R4 ;  /* 0x0000000a0c0c723c */ /* 0x088fe60000001804 */
[----:B------:R-:W2:Y:S04]  /*16b50*/  LDL.LU.64 R6, [R1+0x1070] ;  /* 0x0010700001067983 */ /* 0x000ea80000300a00 */
[----:B------:R-:W2:Y:S11]  /*16b60*/  LDL.LU.64 R4, [R1+0x1068] ;  /* 0x0010680001047983 */ /* 0x000eb60000300a00 */
[----:B------:R-:W-:Y:S05]  /*16b70*/  @!UPT UIADD3 URZ, URZ, URZ, URZ ;  /* 0x0000003f3f3ff290 */ /* 0x000fea000fffe03f */
[----:B------:R0:W-:Y:S01]  /*16b80*/  STL [R1+0x60], R12 ;  /* 0x0000600c01007387 */ /* 0x0001e20000100800 */
[----:B------:R-:W-:Y:S01]  /*16b90*/  MOV R29, R13 ;  /* 0x0000000d001d7202 */ /* 0x000fe20000000f00 */
[----:B------:R-:W-:Y:S01]  /*16ba0*/  IMAD.MOV.U32 R3, RZ, RZ, R15 ;  /* 0x000000ffff037224 */ /* 0x000fe200078e000f */
[----:B------:R-:W-:Y:S01]  /*16bb0*/  MOV R28, R14 ;  /* 0x0000000e001c7202 */ /* 0x000fe20000000f00 */
[----:B0-----:R-:W3:Y:S04]  /*16bc0*/  LDL.LU R12, [R1+0x50] ;  /* 0x00005000010c7983 */ /* 0x001ee80000300800 */
[----:B------:R-:W3:Y:S04]  /*16bd0*/  LDL.LU R13, [R1+0x54] ;  /* 0x00005400010d7983 */ /* 0x000ee80000300800 */
[----:B------:R-:W3:Y:S04]  /*16be0*/  LDL.LU R14, [R1+0x58] ;  /* 0x00005800010e7983 */ /* 0x000ee80000300800 */
[----:B------:R-:W3:Y:S02]  /*16bf0*/  LDL.LU R15, [R1+0x5c] ;  /* 0x00005c00010f7983 */ /* 0x000ee40000300800 */
[----:B---3--:R-:W-:Y:S11]  /*16c00*/  HMMA.16816.F32 R12, R16, R10, R12 ;  /* 0x0000000a100c723c */ /* 0x008ff6000000180c */
[----:B------:R-:W-:Y:S11]  /*16c10*/  @!UPT UIADD3 URZ, URZ, URZ, URZ ;  /* 0x0000003f3f3ff290 */ /* 0x000ff6000fffe03f */
[----:B------:R-:W-:Y:S01]  /*16c20*/  @!UPT UIADD3 URZ, URZ, URZ, URZ ;  /* 0x0000003f3f3ff290 */ /* 0x000fe2000fffe03f */
[----:B------:R-:W-:Y:S04]  /*16c30*/  STL.64 [R1+0x50], R12 ;  /* 0x0000500c01007387 */ /* 0x000fe80000100a00 */
[----:B------:R0:W-:Y:S04]  /*16c40*/  STL [R1+0x58], R14 ;  /* 0x0000580e01007387 */ /* 0x0001e80000100800 */
[----:B------:R-:W1:Y:S04]  /*16c50*/  LDL.LU R16, [R1+0x40] ;  /* 0x0000400001107983 */ /* 0x000e680000300800 */
[----:B------:R-:W1:Y:S04]  /*16c60*/  LDL.LU R17, [R1+0x44] ;  /* 0x0000440001117983 */ /* 0x000e680000300800 */
[----:B------:R-:W1:Y:S04]  /*16c70*/  LDL.LU R18, [R1+0x48] ;  /* 0x0000480001127983 */ /* 0x000e680000300800 */
[----:B------:R-:W1:Y:S04]  /*16c80*/  LDL.LU R19, [R1+0x4c] ;  /* 0x00004c0001137983 */ /* 0x000e680000300800 */
[----:B0-----:R-:W0:Y:S01]  /*16c90*/  S2R R14, SR_TID.X ;  /* 0x00000000000e7919 */ /* 0x001e220000002100 */
[----:B------:R-:W-:-:S02]  /*16ca0*/  MOV R2, R15 ;  /* 0x0000000f00027202 */ /* 0x000fc40000000f00 */
[C---:B0-----:R-:W-:Y:S02]  /*16cb0*/  LOP3.LUT R15, R14.reuse, 0x7, RZ, 0xc0, !PT ;  /* 0x000000070e0f7812 */ /* 0x041fe400078ec0ff */
[C---:B------:R-:W-:Y:S01]  /*16cc0*/  LOP3.LUT R13, R14.reuse, 0x60, RZ, 0xc0, !PT ;  /* 0x000000600e0d7812 */ /* 0x040fe200078ec0ff */
[----:B------:R-:W-:Y:S01]  /*16cd0*/  IMAD.SHL.U32 R14, R14, 0x2, RZ ;  /* 0x000000020e0e7824 */ /* 0x000fe200078e00ff */
[----:B-1----:R-:W-:Y:S07]  /*16ce0*/  HMMA.16816.F32 R20, R20, R10, R16 ;  /* 0x0000000a1414723c */ /* 0x002fee0000001810 */
[----:B------:R-:W-:-:S02]  /*16cf0*/  MOV R19, R8 ;  /* 0x0000000800137202 */ /* 0x000fc40000000f00 */
[----:B--2---:R-:W-:Y:S01]  /*16d00*/  HMMA.16816.F32 R8, R24, R10, R4 ;  /* 0x0000000a1808723c */ /* 0x004fe20000001804 */
[----:B------:R-:W0:Y:S01]  /*16d10*/  LDSM.16.MT88.4 R4, [R0+0xc000] ;  /* 0x00c000000004783b */ /* 0x000e220000004200 */
[----:B------:R-:W-:-:S04]  /*16d20*/  LEA R18, R13, R15, 0x3 ;  /* 0x0000000f0d127211 */ /* 0x000fc800078e18ff */
[----:B------:R-:W-:-:S04]  /*16d30*/  SHF.L.U32 R18, R18, 0x4, RZ ;  /* 0x0000000412127819 */ /* 0x000fc800000006ff */
[----:B------:R-:W-:Y:S01]  /*16d40*/  LOP3.LUT R18, R18, 0x30, R14, 0x78, !PT ;  /* 0x0000003012127812 */ /* 0x000fe200078e780e */
[----:B------:R-:W1:Y:S04]  /*16d50*/  S2R R17, SR_TID.X ;  /* 0x0000000000117919 */ /* 0x000e680000002100 */
[----:B------:R-:W-:Y:S01]  /*16d60*/  IMAD R18, R15, 0x200, R18 ;  /* 0x000002000f127824 */ /* 0x000fe200078e0212 */
[----:B------:R-:W-:Y:S04]  /*16d70*/  STL.64 [R1+0x40], R20 ;  /* 0x0000401401007387 */ /* 0x000fe80000100a00 */
[----:B------:R2:W-:Y:S04]  /*16d80*/  STL.64 [R1+0x48], R22 ;  /* 0x0000481601007387 */ /* 0x0005e80000100a00 */
[----:B------:R-:W-:Y:S04]  /*16d90*/  STL.64 [R1+0xfb0], R10 ;  /* 0x000fb00a01007387 */ /* 0x000fe80000100a00 */
[----:B------:R-:W-:Y:S04]  /*16da0*/  STL.64 [R1+0xfa8], R8 ;  /* 0x000fa80801007387 */ /* 0x000fe80000100a00 */
[----:B------:R-:W3:Y:S01]  /*16db0*/  LDSM.16.MT88.4 R8, [R0+0xc080] ;  /* 0x00c080000008783b */ /* 0x000ee20000004200 */
[----:B0-----:R-:W-:Y:S01]  /*16dc0*/  MOV R15, R4 ;  /* 0x00000004000f7202 */ /* 0x001fe20000000f00 */
[----:B------:R-:W-:Y:S01]  /*16dd0*/  IMAD.MOV.U32 R13, RZ, RZ, R6 ;  /* 0x000000ffff0d7224 */ /* 0x000fe200078e0006 */
[----:B------:R-:W-:-:S02]  /*16de0*/  MOV R14, R5 ;  /* 0x00000005000e7202 */ /* 0x000fc40000000f00 */
[----:B------:R-:W-:Y:S02]  /*16df0*/  MOV R12, R7 ;  /* 0x00000007000c7202 */ /* 0x000fe40000000f00 */
[----:B------:R0:W4:Y:S01]  /*16e00*/  LDSM.16.M88.4 R4, [R18+0x10180] ;  /* 0x010180001204783b */ /* 0x0001220000000200 */
[----:B-1----:R-:W-:-:S05]  /*16e10*/  LOP3.LUT R16, R17, 0x7, RZ, 0xc0, !PT ;  /* 0x0000000711107812 */ /* 0x002fca00078ec0ff */
[----:B--2---:R-:W-:Y:S01]  /*16e20*/  IMAD R23, R16, 0x110, RZ ;  /* 0x0000011010177824 */ /* 0x004fe200078e02ff */
[C---:B0-----:R-:W-:Y:S02]  /*16e30*/  LOP3.LUT R18, R17.reuse, 0x10, RZ, 0xc0, !PT ;  /* 0x0000001011127812 */ /* 0x041fe400078ec0ff */
[----:B------:R-:W-:-:S03]  /*16e40*/  SHF.L.U32 R17, R17, 0x1, RZ ;  /* 0x0000000111117819 */ /* 0x000fc600000006ff */
[----:B------:R-:W-:Y:S01]  /*16e50*/  IMAD.SHL.U32 R18, R18, 0x80, RZ ;  /* 0x0000008012127824 */ /* 0x000fe200078e00ff */
[----:B------:R-:W-:-:S04]  /*16e60*/  LOP3.LUT R23, R23, 0x10, R17, 0x78, !PT ;  /* 0x0000001017177812 */ /* 0x000fc800078e7811 */
[----:B------:R-:W-:-:S04]  /*16e70*/  LOP3.LUT R23, R23, R18, RZ, 0xfc, !PT ;  /* 0x0000001217177212 */ /* 0x000fc800078efcff */
[----:B------:R-:W-:Y:S02]  /*16e80*/  LOP3.LUT R23, R23, 0x20, RZ, 0x3c, !PT ;  /* 0x0000002017177812 */ /* 0x000fe400078e3cff */
[----:B---3--:R-:W-:Y:S02]  /*16e90*/  MOV R17, R8 ;  /* 0x0000000800117202 */ /* 0x008fe40000000f00 */
[----:B------:R-:W-:Y:S01]  /*16ea0*/  MOV R16, R9 ;  /* 0x0000000900107202 */ /* 0x000fe20000000f00 */
[----:B----4-:R0:W-:Y:S04]  /*16eb0*/  STL [R1+0xf64], R6 ;  /* 0x000f640601007387 */ /* 0x0101e80000100800 */
[----:B------:R1:W-:Y:S01]  /*16ec0*/  STL [R1+0xf60], R7 ;  /* 0x000f600701007387 */ /* 0x0003e20000100800 */
[----:B0-----:R-:W-:Y:S01]  /*16ed0*/  MOV R6, R11 ;  /* 0x0000000b00067202 */ /* 0x001fe20000000f00 */
[----:B-1----:R-:W-:-:S02]  /*16ee0*/  IMAD.MOV.U32 R7, RZ, RZ, R10 ;  /* 0x000000ffff077224 */ /* 0x002fc400078e000a */
[----:B------:R-:W0:Y:S04]  /*16ef0*/  LDSM.16.MT88.4 R8, [R23+0xc000] ;  /* 0x00c000001708783b */ /* 0x000e280000004200 */
[----:B------:R1:W-:Y:S01]  /*16f00*/  STL [R1+0xfa0], R0 ;  /* 0x000fa00001007387 */ /* 0x0003e20000100800 */
[----:B0-----:R-:W-:Y:S01]  /*16f10*/  MOV R21, R8 ;  /* 0x0000000800157202 */ /* 0x001fe20000000f00 */
[----:B------:R-:W-:Y:S01]  /*16f20*/  IMAD.MOV.U32 R20, RZ, RZ, R9 ;  /* 0x000000ffff147224 */ /* 0x000fe200078e0009 */
[----:B------:R-:W-:Y:S02]  /*16f30*/  MOV R18, R10 ;  /* 0x0000000a00127202 */ /* 0x000fe40000000f00 */
[----:B-1----:R-:W-:Y:S02]  /*16f40*/  MOV R0, R11 ;  /* 0x0000000b00007202 */ /* 0x002fe40000000f00 */
[----:B------:R-:W0:Y:S02]  /*16f50*/  LDSM.16.MT88.4 R8, [R23+0xc080] ;  /* 0x00c080001708783b */ /* 0x000e240000004200 */
[----:B0-----:R-:W-:Y:S01]  /*16f60*/  IMAD.MOV.U32 R25, RZ, RZ, R8 ;  /* 0x000000ffff197224 */ /* 0x001fe200078e0008 */
[----:B------:R-:W-:Y:S01]  /*16f70*/  MOV R24, R9 ;  /* 0x0000000900187202 */ /* 0x000fe20000000f00 */
[----:B------:R-:W2:Y:S01]  /*16f80*/  LDL.LU R8, [R1+0x50] ;  /* 0x0000500001087983 */ /* 0x000ea20000300800 */
[----:B------:R-:W-:-:S03]  /*16f90*/  MOV R23, R10 ;  /* 0x0000000a00177202 */ /* 0x000fc60000000f00 */
[----:B------:R-:W2:Y:S04]  /*16fa0*/  LDL.LU R9, [R1+0x54] ;  /* 0x0000540001097983 */ /* 0x000ea80000300800 */
[----:B------:R-:W3:Y:S01]  /*16fb0*/  LDL.LU R10, [R1+0x58] ;  /* 0x00005800010a7983 */ /* 0x000ee20000300800 */
[----:B------:R-:W-:Y:S01]  /*16fc0*/  IMAD.MOV.U32 R22, RZ, RZ, R11 ;  /* 0x000000ffff167224 */ /* 0x000fe200078e000b */
[----:B------:R-:W-:Y:S02]  /*16fd0*/  MOV R11, R2 ;  /* 0x00000002000b7202 */ /* 0x000fe40000000f00 */
        /* <DEDUP_REMOVED lines=11> */
[----:B0-----:R-:W-:-:S02]  /*17090*/  MOV R10, R23 ;  /* 0x00000017000a7202 */ /* 0x001fc40000000f00 */
[----:B------:R-:W-:Y:S01]  /*170a0*/  MOV R11, R22 ;  /* 0x00000016000b7202 */ /* 0x000fe20000000f00 */
        /* <DEDUP_REMOVED lines=14> */
[----:B0-----:R-:W-:Y:S02]  /*17190*/  MOV R8, R17 ;  /* 0x0000001100087202 */ /* 0x001fe40000000f00 */
[----:B------:R-:W-:Y:S02]  /*171a0*/  MOV R9, R16 ;  /* 0x0000001000097202 */ /* 0x000fe40000000f00 */
[----:B-1----:R-:W-:Y:S02]  /*171b0*/  MOV R10, R13 ;  /* 0x0000000d000a7202 */ /* 0x002fe40000000f00 */
[----:B------:R-:W-:Y:S01]  /*171c0*/  MOV R11, R12 ;  /* 0x0000000c000b7202 */ /* 0x000fe20000000f00 */
[----:B------:R0:W-:Y:S02]  /*171d0*/  STL.64 [R1+0x1028], R8 ;  /* 0x0010280801007387 */ /* 0x0001e40000100a00 */
[----:B0-----:R-:W-:Y:S01]  /*171e0*/  MOV R8, R15 ;  /* 0x0000000f00087202 */ /* 0x001fe20000000f00 */
[----:B------:R-:W-:-:S02]  /*171f0*/  IMAD.MOV.U32 R9, RZ, RZ, R14 ;  /* 0x000000ffff097224 */ /* 0x000fc400078e000e */
[----:B---3--:R-:W0:Y:S04]  /*17200*/  LDSM.16.MT88.4 R12, [R3+0xc000] ;  /* 0x00c00000030c783b */ /* 0x008e280000004200 */
[----:B0-----:R-:W-:Y:S04]  /*17210*/  STL.64 [R1+0xfe0], R14 ;  /* 0x000fe00e01007387 */ /* 0x001fe80000100a00 */
[----:B------:R0:W-:Y:S04]  /*17220*/  STL.64 [R1+0xfd8], R12 ;  /* 0x000fd80c01007387 */ /* 0x0001e80000100a00 */
[----:B0-----:R-:W2:Y:S04]  /*17230*/  LDL.LU R12, [R1+0x70] ;  /* 0x00007000010c7983 */ /* 0x001ea80000300800 */
[----:B------:R-:W2:Y:S01]  /*17240*/  LDL.LU R13, [R1+0x74] ;  /* 0x00007400010d7983 */ /* 0x000ea20000300800 */
[----:B----4-:R-:W-:Y:S01]  /*17250*/  IMAD.MOV.U32 R14, RZ, RZ, R2 ;  /* 0x000000ffff0e7224 */ /* 0x010fe200078e0002 */
[----:B------:R-:W-:-:S02]  /*17260*/  MOV R15, R19 ;  /* 0x00000013000f7202 */ /* 0x000fc40000000f00 */
[----:B------:R-:W3:Y:S04]  /*17270*/  LDL.LU R2, [R1+0x1054] ;  /* 0x0010540001027983 */ /* 0x000ee80000300800 */
[----:B------:R-:W-:Y:S04]  /*17280*/  STL.64 [R1+0x1000], R14 ;  /* 0x0010000e01007387 */ /* 0x000fe80000100a00 */
[----:B------:R-:W0:Y:S04]  /*17290*/  LDSM.16.MT88.4 R16, [R3+0xc080] ;  /* 0x00c080000310783b */ /* 0x000e280000004200 */
[----:B--2---:R1:W-:Y:S04]  /*172a0*/  STL.64 [R1+0xff8], R12 ;  /* 0x000ff80c01007387 */ /* 0x0043e80000100a00 */
[----:B-1----:R-:W2:Y:S04]  /*172b0*/  LDL.LU R12, [R1+0x80] ;  /* 0x00008000010c7983 */ /* 0x002ea80000300800 */
[----:B------:R-:W2:Y:S01]  /*172c0*/  LDL.LU R13, [R1+0x84] ;  /* 0x00008400010d7983 */ /* 0x000ea20000300800 */
[----:B------:R-:W-:Y:S01]  /*172d0*/  MOV R14, R28 ;  /* 0x0000001c000e7202 */ /* 0x000fe20000000f00 */
[----:B------:R-:W-:-:S02]  /*172e0*/  IMAD.MOV.U32 R15, RZ, RZ, R29 ;  /* 0x000000ffff0f7224 */ /* 0x000fc400078e001d */
[----:B------:R-:W4:Y:S04]  /*172f0*/  LDL.LU R28, [R1+0x1050] ;  /* 0x00105000011c7983 */ /* 0x000f280000300800 */
[----:B------:R-:W3:Y:S04]  /*17300*/  LDL.LU R29, [R1+0x104c] ;  /* 0x00104c00011d7983 */ /* 0x000ee80000300800 */
[----:B------:R-:W-:Y:S04]  /*17310*/  STL.64 [R1+0x1020], R14 ;  /* 0x0010200e01007387 */ /* 0x000fe80000100a00 */
[----:B--2---:R1:W-:Y:S04]  /*17320*/  STL.64 [R1+0x1018], R12 ;  /* 0x0010180c01007387 */ /* 0x0043e80000100a00 */
[----:B-1----:R-:W2:Y:S04]  /*17330*/  LDL.LU R12, [R1+0x90] ;  /* 0x00009000010c7983 */ /* 0x002ea80000300800 */
[----:B------:R-:W2:Y:S04]  /*17340*/  LDL.LU R13, [R1+0x94] ;  /* 0x00009400010d7983 */ /* 0x000ea80000300800 */
[----:B------:R-:W2:Y:S01]  /*17350*/  LDL.LU R14, [R1+0x98] ;  /* 0x00009800010e7983 */ /* 0x000ea20000300800 */
[----:B---3--:R-:W-:-:S03]  /*17360*/  MOV R15, R2 ;  /* 0x00000002000f7202 */ /* 0x008fc60000000f00 */
[----:B------:R-:W3:Y:S04]  /*17370*/  LDL.LU R2, [R1+0x1048] ;  /* 0x0010480001027983 */ /* 0x000ee80000300800 */
[----:B--2---:R-:W-:Y:S04]  /*17380*/  STL.64 [R1+0x1040], R14 ;  /* 0x0010400e01007387 */ /* 0x004fe80000100a00 */
[----:B------:R1:W-:Y:S04]  /*17390*/  STL.64 [R1+0x1038], R12 ;  /* 0x0010380c01007387 */ /* 0x0003e80000100a00 */
[----:B---3--:R-:W2:Y:S04]  /*173a0*/  LDSM.16.MT88.4 R20, [R2+0xc000] ;  /* 0x00c000000214783b */ /* 0x008ea80000004200 */
[----:B------:R-:W3:Y:S04]  /*173b0*/  LDSM.16.MT88.4 R24, [R2+0xc080] ;  /* 0x00c080000218783b */ /* 0x000ee80000004200 */
[----:B-1----:R-:W2:Y:S04]  /*173c0*/  LDL.LU R12, [R1+0xa0] ;  /* 0x0000a000010c7983 */ /* 0x002ea80000300800 */
[----:B------:R-:W2:Y:S01]  /*173d0*/  LDL.LU R13, [R1+0xa4] ;  /* 0x0000a400010d7983 */ /* 0x000ea20000300800 */
[----:B------:R-:W-:Y:S01]  /*173e0*/  MOV R14, R29 ;  /* 0x0000001d000e7202 */ /* 0x000fe20000000f00 */
[----:B----4-:R-:W-:-:S02]  /*173f0*/  IMAD.MOV.U32 R15, RZ, RZ, R28 ;  /* 0x000000ffff0f7224 */ /* 0x010fc400078e001c */
[----:B------:R-:W-:Y:S04]  /*17400*/  STL [R1+0xf74], R3 ;  /* 0x000f740301007387 */ /* 0x000fe80000100800 */
[----:B------:R-:W-:Y:S01]  /*17410*/  STL [R1+0xf68], R2 ;  /* 0x000f680201007387 */ /* 0x000fe20000100800 */
[-C--:B--2---:R-:W-:Y:S03]  /*17420*/  HMMA.16816.F32 R8, R8, R4.reuse, R12 ;  /* 0x000000040808723c */ /* 0x084fe6000000180c */
[----:B------:R-:W2:Y:S04]  /*17430*/  LDL.LU.64 R14, [R1+0x1040] ;  /* 0x00104000010e7983 */ /* 0x000ea80000300a00 */
[----:B------:R-:W2:Y:S11]  /*17440*/  LDL.LU.64 R12, [R1+0x1038] ;  /* 0x00103800010c7983 */ /* 0x000eb60000300a00 */
[----:B------:R-:W-:Y:S05]  /*17450*/  @!UPT UIADD3 URZ, URZ, URZ, URZ ;  /* 0x0000003f3f3ff290 */ /* 0x000fea000fffe03f */
[----:B------:R1:W-:Y:S01]  /*17460*/  STL.64 [R1+0xa0], R8 ;  /* 0x0000a00801007387 */ /* 0x0003e20000100a00 */
[----:B------:R-:W-:Y:S02]  /*17470*/  MOV R29, R10 ;  /* 0x0000000a001d7202 */ /* 0x000fe40000000f00 */
[----:B------:R-:W-:Y:S02]  /*17480*/  MOV R28, R11 ;  /* 0x0000000b001c7202 */ /* 0x000fe40000000f00 */
        /* <DEDUP_REMOVED lines=13> */
[----:B-1----:R-:W2:Y:S04]  /*17560*/  LDL.LU.64 R8, [R1+0x1008] ;  /* 0x0010080001087983 */ /* 0x002ea80000300a00 */
[----:B------:R-:W-:Y:S04]  /*17570*/  STL [R1+0xf80], R7 ;  /* 0x000f800701007387 */ /* 0x000fe80000100800 */
[----:B------:R-:W-:Y:S04]  /*17580*/  STL [R1+0xf7c], R6 ;  /* 0x000f7c0601007387 */ /* 0x000fe80000100800 */
[----:B------:R1:W-:Y:S01]  /*17590*/  STL [R1+0xf78], R2 ;  /* 0x000f780201007387 */ /* 0x0003e20000100800 */
[-C--:B--2---:R-:W-:Y:S03]  /*175a0*/  HMMA.16816.F32 R8, R8, R4.reuse, R12 ;  /* 0x000000040808723c */ /* 0x084fe6000000180c */
[----:B------:R-:W2:Y:S04]  /*175b0*/  LDL.LU.64 R14, [R1+0x1000] ;  /* 0x00100000010e7983 */ /* 0x000ea80000300a00 */
[----:B------:R-:W2:Y:S11]  /*175c0*/  LDL.LU.64 R12, [R1+0xff8] ;  /* 0x000ff800010c7983 */ /* 0x000eb60000300a00 */
[----:B------:R-:W-:Y:S05]  /*175d0*/  @!UPT UIADD3 URZ, URZ, URZ, URZ ;  /* 0x0000003f3f3ff290 */ /* 0x000fea000fffe03f */
[----:B------:R4:W-:Y:S01]  /*175e0*/  STL [R1+0x80], R8 ;  /* 0x0000800801007387 */ /* 0x0009e20000100800 */
[----:B-1----:R-:W-:Y:S01]  /*175f0*/  IMAD.MOV.U32 R2, RZ, RZ, R11 ;  /* 0x000000ffff027224 */ /* 0x002fe200078e000b */
[----:B------:R-:W-:Y:S02]  /*17600*/  MOV R29, R10 ;  /* 0x0000000a001d7202 */ /* 0x000fe40000000f00 */
[----:B------:R-:W-:Y:S01]  /*17610*/  MOV R28, R9 ;  /* 0x00000009001c7202 */ /* 0x000fe20000000f00 */
[----:B------:R-:W2:Y:S04]  /*17620*/  LDL.LU.64 R10, [R1+0xff0] ;  /* 0x000ff000010a7983 */ /* 0x000ea80000300a00 */
[----:B----4-:R-:W2:Y:S04]  /*17630*/  LDL.LU.64 R8, [R1+0xfe8] ;  /* 0x000fe80001087983 */ /* 0x010ea80000300a00 */
        /* <DEDUP_REMOVED lines=11> */
[----:B-1----:R-:W2:Y:S02]  /*176f0*/  LDL.LU.64 R8, [R1+0xfc8] ;  /* 0x000fc80001087983 */ /* 0x002ea40000300a00 */
[-C--:B--2---:R-:W-:Y:S02]  /*17700*/  HMMA.16816.F32 R12, R12, R4.reuse, R8 ;  /* 0x000000040c0c723c */ /* 0x084fe40000001808 */
[----:B------:R-:W0:Y:S04]  /*17710*/  LDL.LU.64 R10, [R1+0xfc0] ;  /* 0x000fc000010a7983 */ /* 0x000e280000300a00 */
[----:B------:R-:W0:Y:S11]  /*17720*/  LDL.LU.64 R8, [R1+0xfb8] ;  /* 0x000fb80001087983 */ /* 0x000e360000300a00 */
[----:B------:R-:W-:Y:S06]  /*17730*/  @!UPT UIADD3 URZ, URZ, URZ, URZ ;  /* 0x0000003f3f3ff290 */ /* 0x000fec000fffe03f */
[----:B------:R1:W-:Y:S01]  /*17740*/  STL [R1+0x60], R12 ;  /* 0x0000600c01007387 */ /* 0x0003e20000100800 */
[----:B------:R-:W-:Y:S01]  /*17750*/  IMAD.MOV.U32 R29, RZ, RZ, R13 ;  /* 0x000000ffff1d7224 */ /* 0x000fe200078e000d */
[----:B------:R-:W-:Y:S02]  /*17760*/  MOV R28, R14 ;  /* 0x0000000e001c7202 */ /* 0x000fe40000000f00 */
[----:B------:R-:W-:Y:S01]  /*17770*/  MOV R7, R15 ;  /* 0x0000000f00077202 */ /* 0x000fe20000000f00 */
[----:B-1----:R-:W2:Y:S04]  /*17780*/  LDL.LU R12, [R1+0x40] ;  /* 0x00004000010c7983 */ /* 0x002ea80000300800 */
[----:B------:R-:W2:Y:S04]  /*17790*/  LDL.LU R13, [R1+0x44] ;  /* 0x00004400010d7983 */ /* 0x000ea80000300800 */
[----:B------:R-:W2:Y:S04]  /*177a0*/  LDL.LU R14, [R1+0x48] ;  /* 0x00004800010e7983 */ /* 0x000ea80000300800 */
[----:B------:R-:W2:Y:S01]  /*177b0*/  LDL.LU R15, [R1+0x4c] ;  /* 0x00004c00010f7983 */ /* 0x000ea20000300800 */
[----:B0-----:R-:W-:Y:S03]  /*177c0*/  HMMA.16816.F32 R16, R16, R4, R8 ;  /* 0x000000041010723c */ /* 0x001fe60000001808 */
[----:B------:R-:W3:Y:S04]  /*177d0*/  LDL.LU.64 R10, [R1+0xfb0] ;  /* 0x000fb000010a7983 */ /* 0x000ee80000300a00 */
[----:B------:R-:W3:Y:S11]  /*177e0*/  LDL.LU.64 R8, [R1+0xfa8] ;  /* 0x000fa80001087983 */ /* 0x000ef60000300a00 */
[----:B------:R-:W-:Y:S05]  /*177f0*/  @!UPT UIADD3 URZ, URZ, URZ, URZ ;  /* 0x0000003f3f3ff290 */ /* 0x000fea000fffe03f */
[----:B------:R0:W-:Y:S04]  /*17800*/  STL.64 [R1+0x50], R16 ;  /* 0x0000501001007387 */ /* 0x0001e80000100a00 */
[----:B------:R1:W-:Y:S04]  /*17810*/  STL.64 [R1+0x58], R18 ;  /* 0x0000581201007387 */ /* 0x0003e80000100a00 */
[----:B0-----:R-:W4:Y:S01]  /*17820*/  LDL.LU R16, [R1+0x74] ;  /* 0x0000740001107983 */ /* 0x001f220000300800 */
[----:B-1----:R-:W-:-:S03]  /*17830*/  IMAD.MOV.U32 R19, RZ, RZ, R0 ;  /* 0x000000ffff137224 */ /* 0x002fc600078e0000 */
[----:B------:R-:W4:Y:S01]  /*17840*/  LDL.LU R0, [R1+0xfa0] ;  /* 0x000fa00001007983 */ /* 0x000f220000300800 */
[----:B--2---:R-:W-:Y:S03]  /*17850*/  HMMA.16816.F32 R20, R20, R4, R12 ;  /* 0x000000041414723c */ /* 0x004fe6000000180c */
[----:B------:R-:W0:Y:S11]  /*17860*/  S2R R17, SR_TID.X ;  /* 0x0000000000117919 */ /* 0x000e360000002100 */
[----:B------:R-:W-:Y:S10]  /*17870*/  @!UPT UIADD3 URZ, URZ, URZ, URZ ;  /* 0x0000003f3f3ff290 */ /* 0x000ff4000fffe03f */
[----:B------:R-:W-:Y:S01]  /*17880*/  MOV R15, R22 ;  /* 0x00000016000f7202 */ /* 0x000fe20000000f00 */
[----:B------:R-:W-:Y:S01]  /*17890*/  IMAD.MOV.U32 R13, RZ, RZ, R20 ;  /* 0x000000ffff0d7224 */ /* 0x000fe200078e0014 */
[----:B------:R-:W-:Y:S02]  /*178a0*/  MOV R14, R23 ;  /* 0x00000017000e7202 */ /* 0x000fe40000000f00 */
[----:B------:R-:W-:Y:S02]  /*178b0*/  MOV R12, R21 ;  /* 0x00000015000c7202 */ /* 0x000fe40000000f00 */
[----:B0-----:R-:W-:-:S04]  /*178c0*/  LOP3.LUT R18, R17, 0x10, RZ, 0xc0, !PT ;  /* 0x0000001011127812 */ /* 0x001fc800078ec0ff */
[----:B------:R-:W-:Y:S01]  /*178d0*/  SHF.L.U32 R18, R18, 0x7, RZ ;  /* 0x0000000712127819 */ /* 0x000fe200000006ff */
[----:B---3--:R-:W-:Y:S01]  /*178e0*/  HMMA.16816.F32 R8, R24, R4, R8 ;  /* 0x000000041808723c */ /* 0x008fe20000001808 */
[----:B----4-:R-:W0:Y:S11]  /*178f0*/  LDSM.16.MT88.4 R20, [R0+0xd000] ;  /* 0x00d000000014783b */ /* 0x010e360000004200 */
[----:B------:R-:W-:Y:S11]  /*17900*/  @!UPT UIADD3 URZ, URZ, URZ, URZ ;  /* 0x0000003f3f3ff290 */ /* 0x000ff6000fffe03f */
[----:B------:R1:W-:Y:S04]  /*17910*/  STL.64 [R1+0xeb8], R10 ;  /* 0x000eb80a01007387 */ /* 0x0003e80000100a00 */
[----:B------:R2:W-:Y:S01]  /*17920*/  STL.64 [R1+0xeb0], R8 ;  /* 0x000eb00801007387 */ /* 0x0005e20000100a00 */
[----:B-1----:R-:W-:Y:S01]  /*17930*/  MOV R10, R15 ;  /* 0x0000000f000a7202 */ /* 0x002fe20000000f00 */
[----:B------:R-:W-:Y:S01]  /*17940*/  IMAD.MOV.U32 R11, RZ, RZ, R14 ;  /* 0x000000ffff0b7224 */ /* 0x000fe200078e000e */
[----:B--2---:R-:W-:Y:S02]  /*17950*/  MOV R8, R13 ;  /* 0x0000000d00087202 */ /* 0x004fe40000000f00 */
[----:B------:R-:W-:Y:S02]  /*17960*/  MOV R9, R12 ;  /* 0x0000000c00097202 */ /* 0x000fe40000000f00 */
[----:B------:R-:W-:Y:S04]  /*17970*/  STL.64 [R1+0xf98], R10 ;  /* 0x000f980a01007387 */ /* 0x000fe80000100a00 */
[----:B------:R-:W-:Y:S04]  /*17980*/  STL.64 [R1+0xf90], R8 ;  /* 0x000f900801007387 */ /* 0x000fe80000100a00 */
[----:B------:R-:W1:Y:S01]  /*17990*/  LDSM.16.MT88.4 R8, [R0+0xd080] ;  /* 0x00d080000008783b */ /* 0x000e620000004200 */
[----:B0-----:R-:W-:Y:S01]  /*179a0*/  IMAD.MOV.U32 R4, RZ, RZ, R23 ;  /* 0x000000ffff047224 */ /* 0x001fe200078e0017 */
[----:B------:R-:W-:-:S02]  /*179b0*/  MOV R23, R3 ;  /* 0x0000000300177202 */ /* 0x000fc40000000f00 */
[C---:B------:R-:W-:Y:S01]  /*179c0*/  LOP3.LUT R3, R17.reuse, 0x7, RZ, 0xc0, !PT ;  /* 0x0000000711037812 */ /* 0x040fe200078ec0ff */
[----:B------:R-:W-:-:S04]  /*179d0*/  IMAD.SHL.U32 R17, R17, 0x2, RZ ;  /* 0x0000000211117824 */ /* 0x000fc800078e00ff */
[----:B------:R-:W-:-:S05]  /*179e0*/  IMAD R3, R3, 0x110, RZ ;  /* 0x0000011003037824 */ /* 0x000fca00078e02ff */
[----:B------:R-:W-:-:S04]  /*179f0*/  LOP3.LUT R3, R3, 0x10, R17, 0x78, !PT ;  /* 0x0000001003037812 */ /* 0x000fc800078e7811 */
[----:B------:R-:W-:Y:S01]  /*17a00*/  LOP3.LUT R3, R3, R18, RZ, 0xfc, !PT ;  /* 0x0000001203037212 */ /* 0x000fe200078efcff */
[----:B------:R-:W-:-:S03]  /*17a10*/  IMAD.MOV.U32 R13, RZ, RZ, R20 ;  /* 0x000000ffff0d7224 */ /* 0x000fc600078e0014 */
[----:B------:R-:W-:Y:S02]  /*17a20*/  LOP3.LUT R3, R3, 0x20, RZ, 0x3c, !PT ;  /* 0x0000002003037812 */ /* 0x000fe400078e3cff */
[----:B------:R-:W-:Y:S02]  /*17a30*/  MOV R12, R21 ;  /* 0x00000015000c7202 */ /* 0x000fe40000000f00 */
[----:B-1----:R-:W-:Y:S01]  /*17a40*/  MOV R21, R8 ;  /* 0x0000000800157202 */ /* 0x002fe20000000f00 */
[----:B------:R-:W-:Y:S01]  /*17a50*/  IMAD.MOV.U32 R15, RZ, RZ, R10 ;  /* 0x000000ffff0f7224 */ /* 0x000fe200078e000a */
[----:B------:R-:W-:Y:S02]  /*17a60*/  MOV R20, R9 ;  /* 0x0000000900147202 */ /* 0x000fe40000000f00 */
[----:B------:R-:W-:Y:S02]  /*17a70*/  MOV R14, R11 ;  /* 0x0000000b000e7202 */ /* 0x000fe40000000f00 */
[----:B------:R-:W0:Y:S01]  /*17a80*/  LDSM.16.MT88.4 R8, [R3+0xd000] ;  /* 0x00d000000308783b */ /* 0x000e220000004200 */
[----:B------:R-:W-:-:S02]  /*17a90*/  MOV R5, R22 ;  /* 0x0000001600057202 */ /* 0x000fc40000000f00 */
[----:B0-----:R-:W-:Y:S01]  /*17aa0*/  MOV R26, R8 ;  /* 0x00000008001a7202 */ /* 0x001fe20000000f00 */
[----:B------:R-:W-:Y:S01]  /*17ab0*/  IMAD.MOV.U32 R25, RZ, RZ, R9 ;  /* 0x000000ffff197224 */ /* 0x000fe200078e0009 */
[----:B------:R-:W-:Y:S02]  /*17ac0*/  MOV R24, R10 ;  /* 0x0000000a00187202 */ /* 0x000fe40000000f00 */
[----:B------:R-:W-:Y:S02]  /*17ad0*/  MOV R22, R11 ;  /* 0x0000000b00167202 */ /* 0x000fe40000000f00 */
[----:B------:R-:W0:Y:S01]  /*17ae0*/  LDSM.16.MT88.4 R8, [R3+0xd080] ;  /* 0x00d080000308783b */ /* 0x000e220000004200 */
[----:B------:R-:W-:Y:S01]  /*17af0*/  MOV R17, R19 ;  /* 0x0000001300117202 */ /* 0x000fe20000000f00 */
[----:B------:R-:W-:Y:S01]  /*17b00*/  IMAD.MOV.U32 R18, RZ, RZ, R6 ;  /* 0x000000ffff127224 */ /* 0x000fe200078e0006 */
[----:B------:R-:W-:Y:S02]  /*17b10*/  MOV R19, R2 ;  /* 0x0000000200137202 */ /* 0x000fe40000000f00 */
        /* <DEDUP_REMOVED lines=14> */
[----:B0-----:R-:W2:Y:S01]  /*17c00*/  LDL.LU R8, [R1+0x60] ;  /* 0x0000600001087983 */ /* 0x001ea20000300800 */
[----:B------:R-:W-:Y:S01]  /*17c10*/  MOV R10, R28 ;  /* 0x0000001c000a7202 */ /* 0x000fe20000000f00 */
[----:B------:R-:W-:Y:S01]  /*17c20*/  IMAD.MOV.U32 R11, RZ, RZ, R7 ;  /* 0x000000ffff0b7224 */ /* 0x000fe200078e0007 */
[----:B------:R-:W-:-:S02]  /*17c30*/  MOV R9, R29 ;  /* 0x0000001d00097202 */ /* 0x000fc40000000f00 */
[----:B------:R-:W3:Y:S04]  /*17c40*/  LDL.LU R29, [R1+0xf88] ;  /* 0x000f8800011d7983 */ /* 0x000ee80000300800 */
[----:B------:R-:W4:Y:S04]  /*17c50*/  LDL.LU R28, [R1+0xf84] ;  /* 0x000f8400011c7983 */ /* 0x000f280000300800 */
[----:B------:R-:W3:Y:S04]  /*17c60*/  LDL.LU R7, [R1+0xf80] ;  /* 0x000f800001077983 */ /* 0x000ee80000300800 */
[----:B------:R0:W-:Y:S02]  /*17c70*/  STL.64 [R1+0xee8], R10 ;  /* 0x000ee80a01007387 */ /* 0x0001e40000100a00 */
[----:B0-----:R-:W-:-:S02]  /*17c80*/  IMAD.MOV.U32 R10, RZ, RZ, R3 ;  /* 0x000000ffff0a7224 */ /* 0x001fc400078e0003 */
[----:B--2---:R0:W-:Y:S02]  /*17c90*/  STL.64 [R1+0xee0], R8 ;  /* 0x000ee00801007387 */ /* 0x0041e40000100a00 */
[----:B0-----:R-:W-:Y:S02]  /*17ca0*/  MOV R8, R6 ;  /* 0x0000000600087202 */ /* 0x001fe40000000f00 */
[----:B------:R-:W2:Y:S01]  /*17cb0*/  LDL.LU R6, [R1+0xf7c] ;  /* 0x000f7c0001067983 */ /* 0x000ea20000300800 */
[----:B------:R-:W-:-:S03]  /*17cc0*/  MOV R9, R2 ;  /* 0x0000000200097202 */ /* 0x000fc60000000f00 */
[----:B------:R-:W2:Y:S04]  /*17cd0*/  LDL.LU R2, [R1+0xf78] ;  /* 0x000f780001027983 */ /* 0x000ea80000300800 */
[----:B------:R-:W2:Y:S01]  /*17ce0*/  LDL.LU R3, [R1+0xf74] ;  /* 0x000f740001037983 */ /* 0x000ea20000300800 */
[----:B------:R-:W-:-:S05]  /*17cf0*/  MOV R11, R27 ;  /* 0x0000001b000b7202 */ /* 0x000fca0000000f00 */
[----:B------:R0:W-:Y:S04]  /*17d00*/  STL.64 [R1+0xf08], R10 ;  /* 0x000f080a01007387 */ /* 0x0001e80000100a00 */
[----:B------:R1:W-:Y:S01]  /*17d10*/  STL.64 [R1+0xf00], R8 ;  /* 0x000f000801007387 */ /* 0x0003e20000100a00 */
[----:B0-----:R-:W-:Y:S02]  /*17d20*/  MOV R10, R24 ;  /* 0x00000018000a7202 */ /* 0x001fe40000000f00 */
[----:B------:R-:W-:Y:S02]  /*17d30*/  MOV R11, R22 ;  /* 0x00000016000b7202 */ /* 0x000fe40000000f00 */
[----:B-1----:R-:W-:Y:S01]  /*17d40*/  MOV R8, R26 ;  /* 0x0000001a00087202 */ /* 0x002fe20000000f00 */
[----:B------:R-:W-:-:S02]  /*17d50*/  IMAD.MOV.U32 R9, RZ, RZ, R25 ;  /* 0x000000ffff097224 */ /* 0x000fc400078e0019 */
[----:B------:R0:W-:Y:S04]  /*17d60*/  STL.64 [R1+0xf28], R10 ;  /* 0x000f280a01007387 */ /* 0x0001e80000100a00 */
[----:B------:R1:W-:Y:S01]  /*17d70*/  STL.64 [R1+0xf20], R8 ;  /* 0x000f200801007387 */ /* 0x0003e20000100a00 */
[----:B0-----:R-:W-:Y:S01]  /*17d80*/  MOV R10, R15 ;  /* 0x0000000f000a7202 */ /* 0x001fe20000000f00 */
[----:B------:R-:W-:Y:S02]  /*17d90*/  IMAD.MOV.U32 R11, RZ, RZ, R14 ;  /* 0x000000ffff0b7224 */ /* 0x000fe400078e000e */
[----:B-1----:R-:W-:Y:S01]  /*17da0*/  IMAD.MOV.U32 R8, RZ, RZ, R21 ;  /* 0x000000ffff087224 */ /* 0x002fe200078e0015 */
[----:B------:R-:W-:Y:S02]  /*17db0*/  MOV R9, R20 ;  /* 0x0000001400097202 */ /* 0x000fe40000000f00 */
[----:B------:R-:W-:Y:S04]  /*17dc0*/  STL.64 [R1+0xf48], R10 ;  /* 0x000f480a01007387 */ /* 0x000fe80000100a00 */
[----:B------:R0:W-:Y:S02]  /*17dd0*/  STL.64 [R1+0xf40], R8 ;  /* 0x000f400801007387 */ /* 0x0001e40000100a00 */
[----:B0-----:R-:W-:-:S02]  /*17de0*/  MOV R8, R13 ;  /* 0x0000000d00087202 */ /* 0x001fc40000000f00 */
[----:B------:R-:W-:Y:S02]  /*17df0*/  MOV R9, R12 ;  /* 0x0000000c00097202 */ /* 0x000fe40000000f00 */
[----:B--2---:R-:W0:Y:S04]  /*17e00*/  LDSM.16.MT88.4 R12, [R3+0xd000] ;  /* 0x00d00000030c783b */ /* 0x004e280000004200 */
[----:B0-----:R0:W-:Y:S04]  /*17e10*/  STL.64 [R1+0xef8], R14 ;  /* 0x000ef80e01007387 */ /* 0x0011e80000100a00 */
[----:B------:R1:W-:Y:S01]  /*17e20*/  STL.64 [R1+0xef0], R12 ;  /* 0x000ef00c01007387 */ /* 0x0003e20000100a00 */
[----:B0-----:R-:W-:-:S02]  /*17e30*/  MOV R14, R17 ;  /* 0x00000011000e7202 */ /* 0x001fc40000000f00 */
[----:B------:R-:W-:Y:S02]  /*17e40*/  MOV R15, R18 ;  /* 0x00000012000f7202 */ /* 0x000fe40000000f00 */
[----:B-1----:R-:W-:Y:S01]  /*17e50*/  MOV R12, R23 ;  /* 0x00000017000c7202 */ /* 0x002fe20000000f00 */
[----:B------:R-:W-:Y:S02]  /*17e60*/  IMAD.MOV.U32 R13, RZ, RZ, R16 ;  /* 0x000000ffff0d7224 */ /* 0x000fe400078e0010 */
[----:B------:R-:W-:Y:S04]  /*17e70*/  STL.64 [R1+0xf18], R14 ;  /* 0x000f180e01007387 */ /* 0x000fe80000100a00 */
[----:B------:R0:W-:Y:S04]  /*17e80*/  STL.64 [R1+0xf10], R12 ;  /* 0x000f100c01007387 */ /* 0x0001e80000100a00 */
[----:B0-----:R-:W2:Y:S01]  /*17e90*/  LDL.LU R12, [R1+0x80] ;  /* 0x00008000010c7983 */ /* 0x001ea20000300800 */
[----:B---3--:R-:W-:Y:S01]  /*17ea0*/  MOV R14, R29 ;  /* 0x0000001d000e7202 */ /* 0x008fe20000000f00 */
[----:B----4-:R-:W-:Y:S01]  /*17eb0*/  IMAD.MOV.U32 R13, RZ, RZ, R28 ;  /* 0x000000ffff0d7224 */ /* 0x010fe200078e001c */
[----:B------:R-:W-:Y:S01]  /*17ec0*/  MOV R15, R19 ;  /* 0x00000013000f7202 */ /* 0x000fe20000000f00 */
[----:B------:R-:W3:Y:S04]  /*17ed0*/  LDL.LU R28, [R1+0xf70] ;  /* 0x000f7000011c7983 */ /* 0x000ee80000300800 */
[----:B------:R-:W4:Y:S04]  /*17ee0*/  LDL.LU R29, [R1+0xf6c] ;  /* 0x000f6c00011d7983 */ /* 0x000f280000300800 */
[----:B------:R-:W-:Y:S01]  /*17ef0*/  STL.64 [R1+0xf38], R14 ;  /* 0x000f380e01007387 */ /* 0x000fe20000100a00 */
[----:B------:R-:W-:Y:S01]  /*17f00*/  IMAD.MOV.U32 R10, RZ, RZ, R5 ;  /* 0x000000ffff0a7224 */ /* 0x000fe200078e0005 */
[----:B------:R-:W-:-:S02]  /*17f10*/  MOV R11, R4 ;  /* 0x00000004000b7202 */ /* 0x000fc40000000f00 */
[----:B------:R-:W0:Y:S04]  /*17f20*/  LDSM.16.MT88.4 R16, [R3+0xd080] ;  /* 0x00d080000310783b */ /* 0x000e280000004200 */
[----:B--2---:R1:W-:Y:S04]  /*17f30*/  STL.64 [R1+0xf30], R12 ;  /* 0x000f300c01007387 */ /* 0x0043e80000100a00 */
[----:B-1----:R-:W2:Y:S01]  /*17f40*/  LDL.LU R12, [R1+0x90] ;  /* 0x00009000010c7983 */ /* 0x002ea20000300800 */
[----:B------:R-:W-:Y:S01]  /*17f50*/  MOV R14, R6 ;  /* 0x00000006000e7202 */ /* 0x000fe20000000f00 */
[----:B------:R-:W-:Y:S01]  /*17f60*/  IMAD.MOV.U32 R13, RZ, RZ, R2 ;  /* 0x000000ffff0d7224 */ /* 0x000fe200078e0002 */
[----:B------:R-:W-:Y:S01]  /*17f70*/  MOV R15, R7 ;  /* 0x00000007000f7202 */ /* 0x000fe20000000f00 */
[----:B------:R-:W3:Y:S04]  /*17f80*/  LDL.LU R2, [R1+0xf68] ;  /* 0x000f680001027983 */ /* 0x000ee80000300800 */
[----:B------:R-:W4:Y:S04]  /*17f90*/  LDL.LU R6, [R1+0xf64] ;  /* 0x000f640001067983 */ /* 0x000f280000300800 */
[----:B------:R-:W4:Y:S04]  /*17fa0*/  LDL.LU R7, [R1+0xf60] ;  /* 0x000f600001077983 */ /* 0x000f280000300800 */
[----:B------:R-:W-:Y:S04]  /*17fb0*/  STL.64 [R1+0xf58], R14 ;  /* 0x000f580e01007387 */ /* 0x000fe80000100a00 */
[----:B--2---:R1:W-:Y:S04]  /*17fc0*/  STL.64 [R1+0xf50], R12 ;  /* 0x000f500c01007387 */ /* 0x0043e80000100a00 */
[----:B---3--:R-:W2:Y:S04]  /*17fd0*/  LDSM.16.MT88.4 R20, [R2+0xd000] ;  /* 0x00d000000214783b */ /* 0x008ea80000004200 */
[----:B------:R-:W3:Y:S04]  /*17fe0*/  LDSM.16.MT88.4 R24, [R2+0xd080] ;  /* 0x00d080000218783b */ /* 0x000ee80000004200 */
[----:B-1----:R-:W2:Y:S04]  /*17ff0*/  LDL.LU R12, [R1+0xa0] ;  /* 0x0000a000010c7983 */ /* 0x002ea80000300800 */
[----:B------:R-:W2:Y:S01]  /*18000*/  LDL.LU R13, [R1+0xa4] ;  /* 0x0000a400010d7983 */ /* 0x000ea20000300800 */
[----:B----4-:R-:W-:Y:S01]  /*18010*/  IMAD.MOV.U32 R14, RZ, RZ, R29 ;  /* 0x000000ffff0e7224 */ /* 0x010fe200078e001d */
[----:B------:R-:W-:-:S02]  /*18020*/  MOV R15, R28 ;  /* 0x0000001c000f7202 */ /* 0x000fc40000000f00 */
[----:B------:R-:W-:Y:S05]  /*18030*/  STL [R1+0xe98], R2 ;  /* 0x000e980201007387 */ /* 0x000fea0000100800 */
[-C--:B--2---:R-:W-:Y:S01]  /*18040*/  HMMA.16816.F32 R8, R8, R6.reuse, R12 ;  /* 0x000000060808723c */ /* 0x084fe2000000180c */
[----:B------:R-:W2:Y:S04]  /*18050*/  LDL.LU.64 R14, [R1+0xf58] ;  /* 0x000f5800010e7983 */ /* 0x000ea80000300a00 */
[----:B------:R-:W2:Y:S11]  /*18060*/  LDL.LU.64 R12, [R1+0xf50] ;  /* 0x000f5000010c7983 */ /* 0x000eb60000300a00 */
[----:B------:R-:W-:Y:S07]  /*18070*/  @!UPT UIADD3 URZ, URZ, URZ, URZ ;  /* 0x0000003f3f3ff290 */ /* 0x000fee000fffe03f */
[----:B------:R-:W-:Y:S04]  /*18080*/  STL.64 [R1+0xb0], R8 ;  /* 0x0000b00801007387 */ /* 0x000fe80000100a00 */
[----:B------:R1:W-:Y:S04]  /*18090*/  STL.64 [R1+0xb8], R10 ;  /* 0x0000b80a01007387 */ /* 0x0003e80000100a00 */
[----:B-1----:R-:W2:Y:S04]  /*180a0*/  LDL.LU.64 R10, [R1+0xf48] ;  /* 0x000f4800010a7983 */ /* 0x002ea80000300a00 */
[----:B------:R-:W2:Y:S02]  /*180b0*/  LDL.LU.64 R8, [R1+0xf40] ;  /* 0x000f400001087983 */ /* 0x000ea40000300a00 */
[-C--:B--2---:R-:W-:Y:S02]  /*180c0*/  HMMA.16816.F32 R8, R8, R6.reuse, R12 ;  /* 0x000000060808723c */ /* 0x084fe4000000180c */
[----:B------:R-:W2:Y:S04]  /*180d0*/  LDL.LU.64 R14, [R1+0xf38] ;  /* 0x000f3800010e7983 */ /* 0x000ea80000300a00 */
[----:B------:R-:W2:Y:S11]  /*180e0*/  LDL.LU.64 R12, [R1+0xf30] ;  /* 0x000f3000010c7983 */ /* 0x000eb60000300a00 */
[----:B------:R-:W-:Y:S06]  /*180f0*/  @!UPT UIADD3 URZ, URZ, URZ, URZ ;  /* 0x0000003f3f3ff290 */ /* 0x000fec000fffe03f */
[----:B------:R1:W-:Y:S01]  /*18100*/  STL [R1+0xa0], R8 ;  /* 0x0000a00801007387 */ /* 0x0003e20000100800 */
[----:B------:R-:W-:Y:S01]  /*18110*/  IMAD.MOV.U32 R28, RZ, RZ, R10 ;  /* 0x000000ffff1c7224 */ /* 0x000fe200078e000a */
[----:B------:R-:W-:Y:S02]  /*18120*/  MOV R3, R11 ;  /* 0x0000000b00037202 */ /* 0x000fe40000000f00 */
[----:B------:R-:W-:Y:S01]  /*18130*/  MOV R29, R9 ;  /* 0x00000009001d7202 */ /* 0x000fe20000000f00 */
[----:B------:R-:W2:Y:S04]  /*18140*/  LDL.LU.64 R10, [R1+0xf28] ;  /* 0x000f2800010a7983 */ /* 0x000ea80000300a00 */
[----:B-1----:R-:W2:Y:S04]  /*18150*/  LDL.LU.64 R8, [R1+0xf20] ;  /* 0x000f200001087983 */ /* 0x002ea80000300a00 */
[----:B------:R-:W4:Y:S04]  /*18160*/  LDL R5, [R1+0xd20] ;  /* 0x000d200001057983 */ /* 0x000f280000100800 */
[----:B------:R-:W-:Y:S04]  /*18170*/  STL [R1+0xea4], R3 ;  /* 0x000ea40301007387 */ /* 0x000fe80000100800 */
[----:B------:R-:W-:Y:S04]  /*18180*/  STL [R1+0xea0], R28 ;  /* 0x000ea01c01007387 */ /* 0x000fe80000100800 */
[----:B------:R-:W-:Y:S01]  /*18190*/  STL [R1+0xe9c], R29 ;  /* 0x000e9c1d01007387 */ /* 0x000fe20000100800 */
[----:B--2---:R-:W-:Y:S03]  /*181a0*/  HMMA.16816.F32 R8, R8, R6, R12 ;  /* 0x000000060808723c */ /* 0x004fe6000000180c */
[----:B------:R-:W2:Y:S04]  /*181b0*/  LDL.LU.64 R14, [R1+0xf18] ;  /* 0x000f1800010e7983 */ /* 0x000ea80000300a00 */
[----:B------:R-:W2:Y:S11]  /*181c0*/  LDL.LU.64 R12, [R1+0xf10] ;  /* 0x000f1000010c7983 */ /* 0x000eb60000300a00 */
[----:B------:R-:W-:Y:S05]  /*181d0*/  @!UPT UIADD3 URZ, URZ, URZ, URZ ;  /* 0x0000003f3f3ff290 */ /* 0x000fea000fffe03f */
[----:B------:R-:W-:Y:S01]  /*181e0*/  STL [R1+0x90], R8 ;  /* 0x0000900801007387 */ /* 0x000fe20000100800 */
[----:B------:R-:W-:-:S03]  /*181f0*/  MOV R2, R9 ;  /* 0x0000000900027202 */ /* 0x000fc60000000f00 */
[----:B------:R1:W-:Y:S04]  /*18200*/  STL.64 [R1+0x98], R10 ;  /* 0x0000980a01007387 */ /* 0x0003e80000100a00 */
[----:B-1----:R-:W2:Y:S04]  /*18210*/  LDL.LU.64 R10, [R1+0xf08] ;  /* 0x000f0800010a7983 */ /* 0x002ea80000300a00 */
[----:B------:R-:W2:Y:S04]  /*18220*/  LDL.LU.64 R8, [R1+0xf00] ;  /* 0x000f000001087983 */ /* 0x000ea80000300a00 */
        /* <DEDUP_REMOVED lines=10> */
[----:B-1----:R-:W2:Y:S02]  /*182d0*/  LDL.LU.64 R8, [R1+0xee0] ;  /* 0x000ee00001087983 */ /* 0x002ea40000300a00 */
[-C--:B--2---:R-:W-:Y:S11]  /*182e0*/  HMMA.16816.F32 R8, R12, R6.reuse, R8 ;  /* 0x000000060c08723c */ /* 0x084ff60000001808 */
[----:B------:R-:W-:Y:S11]  /*182f0*/  @!UPT UIADD3 URZ, URZ, URZ, URZ ;  /* 0x0000003f3f3ff290 */ /* 0x000ff6000fffe03f */
[----:B------:R-:W-:Y:S02]  /*18300*/  @!UPT UIADD3 URZ, URZ, URZ, URZ ;  /* 0x0000003f3f3ff290 */ /* 0x000fe4000fffe03f */
[----:B------:R-:W-:Y:S01]  /*18310*/  MOV R13, R10 ;  /* 0x0000000a000d7202 */ /* 0x000fe20000000f00 */
[----:B------:R-:W-:Y:S01]  /*18320*/  IMAD.MOV.U32 R12, RZ, RZ, R11 ;  /* 0x000000ffff0c7224 */ /* 0x000fe200078e000b */
[----:B------:R-:W-:Y:S01]  /*18330*/  MOV R14, R9 ;  /* 0x00000009000e7202 */ /* 0x000fe20000000f00 */
[----:B------:R-:W-:Y:S01]  /*18340*/  IMAD.MOV.U32 R15, RZ, RZ, R8 ;  /* 0x000000ffff0f7224 */ /* 0x000fe200078e0008 */
[----:B------:R-:W0:Y:S04]  /*18350*/  LDL.LU.64 R10, [R1+0xed8] ;  /* 0x000ed800010a7983 */ /* 0x000e280000300a00 */
[----:B------:R-:W0:Y:S02]  /*18360*/  LDL.LU.64 R8, [R1+0xed0] ;  /* 0x000ed00001087983 */ /* 0x000e240000300a00 */
[----:B0-----:R-:W-:Y:S11]  /*18370*/  HMMA.16816.F32 R8, R16, R6, R8 ;  /* 0x000000061008723c */ /* 0x001ff60000001808 */
        /* <DEDUP_REMOVED lines=9> */
[----:B------:R-:W3:Y:S04]  /*18410*/  LDL.LU.64 R10, [R1+0xeb8] ;  /* 0x000eb800010a7983 */ /* 0x000ee80000300a00 */
[----:B------:R-:W3:Y:S02]  /*18420*/  LDL.LU.64 R8, [R1+0xeb0] ;  /* 0x000eb00001087983 */ /* 0x000ee40000300a00 */
[----:B---3--:R-:W-:Y:S02]  /*18430*/  HMMA.16816.F32 R8, R24, R6, R8 ;  /* 0x000000061808723c */ /* 0x008fe40000001808 */
[----:B------:R-:W0:Y:S11]  /*18440*/  LDSM.16.MT88.4 R24, [R0+0xe000] ;  /* 0x00e000000018783b */ /* 0x000e360000004200 */
[----:B------:R-:W-:Y:S10]  /*18450*/  @!UPT UIADD3 URZ, URZ, URZ, URZ ;  /* 0x0000003f3f3ff290 */ /* 0x000ff4000fffe03f */
[----:B------:R1:W-:Y:S04]  /*18460*/  STL.64 [R1+0xdf0], R10 ;  /* 0x000df00a01007387 */ /* 0x0003e80000100a00 */
[----:B------:R-:W-:Y:S04]  /*18470*/  STL.64 [R1+0x50], R20 ;  /* 0x0000501401007387 */ /* 0x000fe80000100a00 */
[----:B------:R-:W-:Y:S01]  /*18480*/  STL.64 [R1+0x58], R22 ;  /* 0x0000581601007387 */ /* 0x000fe20000100a00 */
[----:B-1----:R-:W-:-:S03]  /*18490*/  MOV R10, R4 ;  /* 0x00000004000a7202 */ /* 0x002fc60000000f00 */
[----:B------:R1:W-:Y:S01]  /*184a0*/  STL.64 [R1+0xde8], R8 ;  /* 0x000de80801007387 */ /* 0x0003e20000100a00 */
[----:B------:R-:W-:-:S03]  /*184b0*/  MOV R11, R2 ;  /* 0x00000002000b7202 */ /* 0x000fc60000000f00 */
[----:B------:R-:W2:Y:S04]  /*184c0*/  S2R R4, SR_TID.X ;  /* 0x0000000000047919 */ /* 0x000ea80000002100 */
[----:B------:R-:W-:Y:S01]  /*184d0*/  STL.64 [R1+0xe00], R10 ;  /* 0x000e000a01007387 */ /* 0x000fe20000100a00 */
[----:B-1----:R-:W-:Y:S01]  /*184e0*/  MOV R8, R17 ;  /* 0x0000001100087202 */ /* 0x002fe20000000f00 */
[----:B------:R-:W-:-:S05]  /*184f0*/  IMAD.MOV.U32 R9, RZ, RZ, R16 ;  /* 0x000000ffff097224 */ /* 0x000fca00078e0010 */
[----:B------:R-:W-:Y:S04]  /*18500*/  STL.64 [R1+0xdf8], R8 ;  /* 0x000df80801007387 */ /* 0x000fe80000100a00 */
[----:B------:R-:W1:Y:S01]  /*18510*/  LDSM.16.MT88.4 R8, [R0+0xe080] ;  /* 0x00e080000008783b */ /* 0x000e620000004200 */
[C---:B--2---:R-:W-:Y:S01]  /*18520*/  LOP3.LUT R2, R4.reuse, 0x7, RZ, 0xc0, !PT ;  /* 0x0000000704027812 */ /* 0x044fe200078ec0ff */
[C---:B------:R-:W-:Y:S01]  /*18530*/  IMAD.SHL.U32 R17, R4.reuse, 0x2, RZ ;  /* 0x0000000204117824 */ /* 0x040fe200078e00ff */
[----:B------:R-:W-:Y:S01]  /*18540*/  LOP3.LUT R18, R4, 0x10, RZ, 0xc0, !PT ;  /* 0x0000001004127812 */ /* 0x000fe200078ec0ff */
[----:B0-----:R-:W-:Y:S02]  /*18550*/  STL.64 [R1+0xe90], R26 ;  /* 0x000e901a01007387 */ /* 0x001fe40000100a00 */
[----:B------:R-:W-:-:S02]  /*18560*/  IMAD R19, R2, 0x110, RZ ;  /* 0x0000011002137824 */ /* 0x000fc400078e02ff */
[----:B------:R-:W-:Y:S01]  /*18570*/  IMAD R2, R2, 0x110, RZ ;  /* 0x0000011002027824 */ /* 0x000fe200078e02ff */
[----:B------:R-:W-:Y:S01]  /*18580*/  SHF.L.U32 R18, R18, 0x7, RZ ;  /* 0x0000000712127819 */ /* 0x000fe200000006ff */
[----:B----4-:R-:W-:Y:S03]  /*18590*/  LDSM.16.M88.4 R4, [R5+0x10180] ;  /* 0x010180000504783b */ /* 0x010fe60000000200 */
[----:B------:R-:W-:-:S04]  /*185a0*/  LOP3.LUT R2, R2, 0x10, R17, 0x78, !PT ;  /* 0x0000001002027812 */ /* 0x000fc800078e7811 */
[-C--:B------:R-:W-:Y:S02]  /*185b0*/  LOP3.LUT R2, R2, R18.reuse, RZ, 0xfc, !PT ;  /* 0x0000001202027212 */ /* 0x080fe400078efcff */
[----:B------:R-:W-:Y:S02]  /*185c0*/  LOP3.LUT R19, R19, 0x10, R17, 0x78, !PT ;  /* 0x0000001013137812 */ /* 0x000fe400078e7811 */
[----:B------:R-:W-:Y:S02]  /*185d0*/  LOP3.LUT R2, R2, 0x20, RZ, 0x3c, !PT ;  /* 0x0000002002027812 */ /* 0x000fe400078e3cff */
[----:B------:R-:W-:Y:S02]  /*185e0*/  LOP3.LUT R19, R19, R18, RZ, 0xfc, !PT ;  /* 0x0000001213137212 */ /* 0x000fe400078efcff */
[----:B-1----:R-:W-:Y:S01]  /*185f0*/  MOV R20, R8 ;  /* 0x0000000800147202 */ /* 0x002fe20000000f00 */
[----:B------:R-:W-:Y:S01]  /*18600*/  IMAD.MOV.U32 R18, RZ, RZ, R9 ;  /* 0x000000ffff127224 */ /* 0x000fe200078e0009 */
[----:B------:R-:W-:-:S02]  /*18610*/  MOV R17, R10 ;  /* 0x0000000a00117202 */ /* 0x000fc40000000f00 */
[----:B------:R-:W-:Y:S02]  /*18620*/  MOV R16, R11 ;  /* 0x0000000b00107202 */ /* 0x000fe40000000f00 */
[----:B------:R-:W0:Y:S04]  /*18630*/  LDSM.16.MT88.4 R8, [R2+0xe000] ;  /* 0x00e000000208783b */ /* 0x000e280000004200 */
[----:B------:R0:W-:Y:S02]  /*18640*/  STL.64 [R1+0xe88], R24 ;  /* 0x000e881801007387 */ /* 0x0001e40000100a00 */
[----:B0-----:R-:W-:Y:S01]  /*18650*/  IMAD.MOV.U32 R24, RZ, RZ, R8 ;  /* 0x000000ffff187224 */ /* 0x001fe200078e0008 */
[----:B------:R-:W-:Y:S01]  /*18660*/  MOV R23, R9 ;  /* 0x0000000900177202 */ /* 0x000fe20000000f00 */
[----:B------:R-:W-:Y:S01]  /*18670*/  IMAD.MOV.U32 R21, RZ, RZ, R11 ;  /* 0x000000ffff157224 */ /* 0x000fe200078e000b */
[----:B------:R-:W-:-:S02]  /*18680*/  MOV R22, R10 ;  /* 0x0000000a00167202 */ /* 0x000fc40000000f00 */
[----:B------:R-:W0:Y:S01]  /*18690*/  LDSM.16.MT88.4 R8, [R2+0xe080] ;  /* 0x00e080000208783b */ /* 0x000e220000004200 */
[----:B------:R-:W-:Y:S02]  /*186a0*/  LOP3.LUT R19, R19, 0x40, RZ, 0x3c, !PT ;  /* 0x0000004013137812 */ /* 0x000fe400078e3cff */
[----:B0-----:R-:W-:Y:S01]  /*186b0*/  MOV R2, R8 ;  /* 0x0000000800027202 */ /* 0x001fe20000000f00 */
[----:B------:R-:W-:Y:S01]  /*186c0*/  IMAD.MOV.U32 R26, RZ, RZ, R10 ;  /* 0x000000ffff1a7224 */ /* 0x000fe200078e000a */
[----:B------:R-:W-:Y:S02]  /*186d0*/  MOV R27, R9 ;  /* 0x00000009001b7202 */ /* 0x000fe40000000f00 */
[----:B------:R-:W-:Y:S02]  /*186e0*/  MOV R25, R11 ;  /* 0x0000000b00197202 */ /* 0x000fe40000000f00 */
[----:B------:R-:W0:Y:S04]  /*186f0*/  LDSM.16.MT88.4 R8, [R19+0xe000] ;  /* 0x00e000001308783b */ /* 0x000e280000004200 */
[----:B0-----:R0:W-:Y:S04]  /*18700*/  STL.64 [R1+0xe20], R10 ;  /* 0x000e200a01007387 */ /* 0x0011e80000100a00 */
[----:B------:R1:W-:Y:S01]  /*18710*/  STL.64 [R1+0xe18], R8 ;  /* 0x000e180801007387 */ /* 0x0003e20000100a00 */
[----:B0-----:R-:W-:-:S02]  /*18720*/  MOV R10, R26 ;  /* 0x0000001a000a7202 */ /* 0x001fc40000000f00 */
[----:B------:R-:W-:Y:S02]  /*18730*/  MOV R11, R25 ;  /* 0x00000019000b7202 */ /* 0x000fe40000000f00 */
[----:B-1----:R-:W-:Y:S01]  /*18740*/  MOV R8, R2 ;  /* 0x0000000200087202 */ /* 0x002fe20000000f00 */
[----:B------:R-:W-:Y:S01]  /*18750*/  IMAD.MOV.U32 R9, RZ, RZ, R27 ;  /* 0x000000ffff097224 */ /* 0x000fe200078e001b */
[----:B------:R-:W2:Y:S04]  /*18760*/  LDL.LU R2, [R1+0xea8] ;  /* 0x000ea80001027983 */ /* 0x000ea80000300800 */
        /* <DEDUP_REMOVED lines=9> */
[----:B0-----:R-:W-:-:S03]  /*18800*/  MOV R8, R20 ;  /* 0x0000001400087202 */ /* 0x001fc60000000f00 */
[----:B------:R-:W0:Y:S01]  /*18810*/  LDSM.16.MT88.4 R20, [R19+0xe080] ;  /* 0x00e080001314783b */ /* 0x000e220000004200 */
[----:B------:R-:W-:Y:S01]  /*18820*/  IMAD.MOV.U32 R10, RZ, RZ, R17 ;  /* 0x000000ffff0a7224 */ /* 0x000fe200078e0011 */
[----:B------:R-:W-:Y:S02]  /*18830*/  MOV R11, R16 ;  /* 0x00000010000b7202 */ /* 0x000fe40000000f00 */
[----:B------:R-:W-:-:S03]  /*18840*/  MOV R9, R18 ;  /* 0x0000001200097202 */ /* 0x000fc60000000f00 */
[----:B------:R-:W-:Y:S04]  /*18850*/  STL.64 [R1+0xe80], R10 ;  /* 0x000e800a01007387 */ /* 0x000fe80000100a00 */
[----:B------:R1:W-:Y:S04]  /*18860*/  STL.64 [R1+0xe78], R8 ;  /* 0x000e780801007387 */ /* 0x0003e80000100a00 */
[----:B-1----:R-:W3:Y:S04]  /*18870*/  LDL.LU R8, [R1+0xb0] ;  /* 0x0000b00001087983 */ /* 0x002ee80000300800 */
[----:B------:R-:W3:Y:S04]  /*18880*/  LDL.LU R9, [R1+0xb4] ;  /* 0x0000b40001097983 */ /* 0x000ee80000300800 */
[----:B------:R-:W3:Y:S04]  /*18890*/  LDL.LU R10, [R1+0xb8] ;  /* 0x0000b800010a7983 */ /* 0x000ee80000300800 */
[----:B------:R-:W3:Y:S04]  /*188a0*/  LDL.LU R11, [R1+0xbc] ;  /* 0x0000bc00010b7983 */ /* 0x000ee80000300800 */
        /* <DEDUP_REMOVED lines=8> */
[----:B0-----:R-:W4:Y:S01]  /*18930*/  LDL.LU R20, [R1+0x80] ;  /* 0x0000800001147983 */ /* 0x001f220000300800 */
[----:B------:R-:W-:Y:S01]  /*18940*/  MOV R22, R28 ;  /* 0x0000001c00167202 */ /* 0x000fe20000000f00 */
[----:B------:R-:W-:Y:S01]  /*18950*/  IMAD.MOV.U32 R21, RZ, RZ, R3 ;  /* 0x000000ffff157224 */ /* 0x000fe200078e0003 */
[----:B------:R-:W-:Y:S01]  /*18960*/  MOV R23, R29 ;  /* 0x0000001d00177202 */ /* 0x000fe20000000f00 */
[----:B------:R-:W2:Y:S04]  /*18970*/  LDL.LU R3, [R1+0xea4] ;  /* 0x000ea40001037983 */ /* 0x000ea80000300800 */
[----:B------:R-:W2:Y:S04]  /*18980*/  LDL.LU R28, [R1+0xea0] ;  /* 0x000ea000011c7983 */ /* 0x000ea80000300800 */
[----:B------:R-:W2:Y:S04]  /*18990*/  LDL.LU R29, [R1+0xe9c] ;  /* 0x000e9c00011d7983 */ /* 0x000ea80000300800 */
[----:B------:R-:W-:Y:S04]  /*189a0*/  STL.64 [R1+0xe50], R22 ;  /* 0x000e501601007387 */ /* 0x000fe80000100a00 */
[----:B----4-:R0:W-:Y:S04]  /*189b0*/  STL.64 [R1+0xe48], R20 ;  /* 0x000e481401007387 */ /* 0x0101e80000100a00 */
[----:B0-----:R-:W4:Y:S01]  /*189c0*/  LDL.LU R20, [R1+0x90] ;  /* 0x0000900001147983 */ /* 0x001f220000300800 */
[----:B--2---:R-:W-:-:S03]  /*189d0*/  IMAD.MOV.U32 R21, RZ, RZ, R2 ;  /* 0x000000ffff157224 */ /* 0x004fc600078e0002 */
[----:B------:R-:W2:Y:S04]  /*189e0*/  LDL.LU R2, [R1+0xe98] ;  /* 0x000e980001027983 */ /* 0x000ea80000300800 */
[----:B------:R-:W3:Y:S04]  /*189f0*/  LDL.LU R22, [R1+0x98] ;  /* 0x0000980001167983 */ /* 0x000ee80000300800 */
[----:B------:R-:W3:Y:S04]  /*18a00*/  LDL.LU R23, [R1+0x9c] ;  /* 0x00009c0001177983 */ /* 0x000ee80000300800 */
[----:B--2---:R-:W0:Y:S04]  /*18a10*/  LDSM.16.MT88.4 R16, [R2+0xe000] ;  /* 0x00e000000210783b */ /* 0x004e280000004200 */
[----:B------:R-:W1:Y:S04]  /*18a20*/  LDSM.16.MT88.4 R12, [R2+0xe080] ;  /* 0x00e08000020c783b */ /* 0x000e680000004200 */
[----:B---3--:R-:W-:Y:S04]  /*18a30*/  STL.64 [R1+0xe70], R22 ;  /* 0x000e701601007387 */ /* 0x008fe80000100a00 */
[----:B----4-:R2:W-:Y:S04]  /*18a40*/  STL.64 [R1+0xe68], R20 ;  /* 0x000e681401007387 */ /* 0x0105e80000100a00 */
[----:B--2---:R-:W2:Y:S01]  /*18a50*/  LDL.LU R20, [R1+0xa0] ;  /* 0x0000a00001147983 */ /* 0x004ea20000300800 */
[----:B------:R-:W-:-:S02]  /*18a60*/  MOV R21, R29 ;  /* 0x0000001d00157202 */ /* 0x000fc40000000f00 */
[----:B------:R-:W-:Y:S01]  /*18a70*/  MOV R29, R27 ;  /* 0x0000001b001d7202 */ /* 0x000fe20000000f00 */
[----:B------:R-:W-:Y:S04]  /*18a80*/  STL.64 [R1+0x40], R24 ;  /* 0x0000401801007387 */ /* 0x000fe80000100a00 */
[----:B------:R3:W-:Y:S04]  /*18a90*/  STL [R1+0x48], R26 ;  /* 0x0000481a01007387 */ /* 0x0007e80000100800 */
[----:B---3--:R-:W3:Y:S04]  /*18aa0*/  LDL.LU.64 R26, [R1+0xe90] ;  /* 0x000e9000011a7983 */ /* 0x008ee80000300a00 */
[----:B------:R-:W3:Y:S01]  /*18ab0*/  LDL.LU.64 R24, [R1+0xe88] ;  /* 0x000e880001187983 */ /* 0x000ee20000300a00 */
[----:B------:R-:W-:Y:S01]  /*18ac0*/  MOV R22, R28 ;  /* 0x0000001c00167202 */ /* 0x000fe20000000f00 */
[----:B------:R-:W-:Y:S01]  /*18ad0*/  IMAD.MOV.U32 R23, RZ, RZ, R3 ;  /* 0x000000ffff177224 */ /* 0x000fe200078e0003 */
[-C--:B---3--:R-:W-:Y:S01]  /*18ae0*/  HMMA.16816.F32 R24, R24, R4.reuse, R8 ;  /* 0x000000041818723c */ /* 0x088fe20000001808 */
[----:B------:R-:W2:Y:S04]  /*18af0*/  LDL.LU.64 R10, [R1+0xe80] ;  /* 0x000e8000010a7983 */ /* 0x000ea80000300a00 */
[----:B------:R-:W2:Y:S03]  /*18b00*/  LDL.LU.64 R8, [R1+0xe78] ;  /* 0x000e780001087983 */ /* 0x000ea60000300a00 */
[-C--:B--2---:R-:W-:Y:S01]  /*18b10*/  HMMA.16816.F32 R8, R8, R4.reuse, R20 ;  /* 0x000000040808723c */ /* 0x084fe20000001814 */
[----:B------:R-:W2:Y:S04]  /*18b20*/  LDL.LU.64 R22, [R1+0xe70] ;  /* 0x000e700001167983 */ /* 0x000ea80000300a00 */
[----:B------:R-:W2:Y:S11]  /*18b30*/  LDL.LU.64 R20, [R1+0xe68] ;  /* 0x000e680001147983 */ /* 0x000eb60000300a00 */
[----:B------:R-:W-:Y:S07]  /*18b40*/  @!UPT UIADD3 URZ, URZ, URZ, URZ ;  /* 0x0000003f3f3ff290 */ /* 0x000fee000fffe03f */
[----:B------:R-:W-:Y:S04]  /*18b50*/  STL.64 [R1+0xa0], R8 ;  /* 0x0000a00801007387 */ /* 0x000fe80000100a00 */
[----:B------:R3:W-:Y:S04]  /*18b60*/  STL.64 [R1+0xa8], R10 ;  /* 0x0000a80a01007387 */ /* 0x0007e80000100a00 */
[----:B---3--:R-:W2:Y:S04]  /*18b70*/  LDL.LU.64 R10, [R1+0xe60] ;  /* 0x000e6000010a7983 */ /* 0x008ea80000300a00 */
[----:B------:R-:W2:Y:S02]  /*18b80*/  LDL.LU.64 R8, [R1+0xe58] ;  /* 0x000e580001087983 */ /* 0x000ea40000300a00 */
[-C--:B--2---:R-:W-:Y:S02]  /*18b90*/  HMMA.16816.F32 R8, R8, R4.reuse, R20 ;  /* 0x000000040808723c */ /* 0x084fe40000001814 */
[----:B------:R-:W2:Y:S04]  /*18ba0*/  LDL.LU.64 R22, [R1+0xe50] ;  /* 0x000e500001167983 */ /* 0x000ea80000300a00 */
[----:B------:R-:W2:Y:S11]  /*18bb0*/  LDL.LU.64 R20, [R1+0xe48] ;  /* 0x000e480001147983 */ /* 0x000eb60000300a00 */
[----:B------:R-:W-:Y:S06]  /*18bc0*/  @!UPT UIADD3 URZ, URZ, URZ, URZ ;  /* 0x0000003f3f3ff290 */ /* 0x000fec000fffe03f */
        /* <DEDUP_REMOVED lines=15> */
[----:B------:R-:W-:Y:S07]  /*18cc0*/  @!UPT UIADD3 URZ, URZ, URZ, URZ ;  /* 0x0000003f3f3ff290 */ /* 0x000fee000fffe03f */
[----:B------:R-:W-:Y:S01]  /*18cd0*/  MOV R2, R10 ;  /* 0x0000000a00027202 */ /* 0x000fe20000000f00 */
[----:B------:R-:W-:Y:S01]  /*18ce0*/  IMAD.MOV.U32 R3, RZ, RZ, R9 ;  /* 0x000000ffff037224 */ /* 0x000fe200078e0009 */
[----:B------:R-:W-:Y:S02]  /*18cf0*/  MOV R0, R11 ;  /* 0x0000000b00007202 */ /* 0x000fe40000000f00 */
[----:B------:R-:W-:Y:S01]  /*18d00*/  MOV R28, R8 ;  /* 0x00000008001c7202 */ /* 0x000fe20000000f00 */
[----:B------:R-:W2:Y:S04]  /*18d10*/  LDL.LU.64 R10, [R1+0xe00] ;  /* 0x000e0000010a7983 */ /* 0x000ea80000300a00 */
[----:B------:R-:W2:Y:S04]  /*18d20*/  LDL.LU.64 R8, [R1+0xdf8] ;  /* 0x000df80001087983 */ /* 0x000ea80000300a00 */
[----:B------:R-:W-:Y:S04]  /*18d30*/  STL [R1+0xde4], R3 ;  /* 0x000de40301007387 */ /* 0x000fe80000100800 */
[----:B------:R-:W-:Y:S01]  /*18d40*/  STL [R1+0xde0], R28 ;  /* 0x000de01c01007387 */ /* 0x000fe20000100800 */
[-C--:B--2---:R-:W-:Y:S03]  /*18d50*/  HMMA.16816.F32 R20, R20, R4.reuse, R8 ;  /* 0x000000041414723c */ /* 0x084fe60000001808 */
[----:B------:R-:W1:Y:S04]  /*18d60*/  LDL.LU.64 R10, [R1+0xdf0] ;  /* 0x000df000010a7983 */ /* 0x000e680000300a00 */
[----:B------:R-:W1:Y:S11]  /*18d70*/  LDL.LU.64 R8, [R1+0xde8] ;  /* 0x000de80001087983 */ /* 0x000e760000300a00 */
[----:B------:R-:W-:Y:S05]  /*18d80*/  @!UPT UIADD3 URZ, URZ, URZ, URZ ;  /* 0x0000003f3f3ff290 */ /* 0x000fea000fffe03f */
[----:B------:R2:W-:Y:S04]  /*18d90*/  STL.64 [R1+0x60], R20 ;  /* 0x0000601401007387 */ /* 0x0005e80000100a00 */
[----:B------:R3:W-:Y:S04]  /*18da0*/  STL.64 [R1+0x68], R22 ;  /* 0x0000681601007387 */ /* 0x0007e80000100a00 */
[----:B--2---:R-:W0:Y:S04]  /*18db0*/  LDL.LU R20, [R1+0x50] ;  /* 0x0000500001147983 */ /* 0x004e280000300800 */
[----:B------:R-:W0:Y:S04]  /*18dc0*/  LDL.LU R21, [R1+0x54] ;  /* 0x0000540001157983 */ /* 0x000e280000300800 */
[----:B---3--:R-:W0:Y:S04]  /*18dd0*/  LDL.LU R22, [R1+0x58] ;  /* 0x0000580001167983 */ /* 0x008e280000300800 */
[----:B------:R-:W0:Y:S02]  /*18de0*/  LDL.LU R23, [R1+0x5c] ;  /* 0x00005c0001177983 */ /* 0x000e240000300800 */
[-C--:B0-----:R-:W-:Y:S02]  /*18df0*/  HMMA.16816.F32 R20, R16, R4.reuse, R20 ;  /* 0x000000041014723c */ /* 0x081fe40000001814 */
[----:B------:R-:W2:Y:S11]  /*18e00*/  LDL.LU R16, [R1+0x40] ;  /* 0x0000400001107983 */ /* 0x000eb60000300800 */
[----:B------:R-:W-:Y:S10]  /*18e10*/  @!UPT UIADD3 URZ, URZ, URZ, URZ ;  /* 0x0000003f3f3ff290 */ /* 0x000ff4000fffe03f */
[----:B------:R-:W-:Y:S04]  /*18e20*/  STL.64 [R1+0x50], R20 ;  /* 0x0000501401007387 */ /* 0x000fe80000100a00 */
[----:B------:R0:W-:Y:S04]  /*18e30*/  STL.64 [R1+0x58], R22 ;  /* 0x0000581601007387 */ /* 0x0001e80000100a00 */
[----:B------:R-:W2:Y:S04]  /*18e40*/  LDL.LU R17, [R1+0x44] ;  /* 0x0000440001117983 */ /* 0x000ea80000300800 */
[----:B------:R-:W2:Y:S04]  /*18e50*/  LDL.LU R18, [R1+0x48] ;  /* 0x0000480001127983 */ /* 0x000ea80000300800 */
[----:B0-----:R-:W0:Y:S01]  /*18e60*/  S2R R23, SR_TID.X ;  /* 0x0000000000177919 */ /* 0x001e220000002100 */
[----:B-1----:R-:W-:Y:S01]  /*18e70*/  HMMA.16816.F32 R8, R12, R4, R8 ;  /* 0x000000040c08723c */ /* 0x002fe20000001808 */
[----:B0-----:R-:W-:-:S02]  /*18e80*/  LOP3.LUT R3, R23, 0x7, RZ, 0xc0, !PT ;  /* 0x0000000717037812 */ /* 0x001fc400078ec0ff */
[C---:B------:R-:W-:Y:S02]  /*18e90*/  LOP3.LUT R28, R23.reuse, 0x10, RZ, 0xc0, !PT ;  /* 0x00000010171c7812 */ /* 0x040fe400078ec0ff */
[----:B------:R-:W-:Y:S01]  /*18ea0*/  SHF.L.U32 R22, R23, 0x1, RZ ;  /* 0x0000000117167819 */ /* 0x000fe200000006ff */
[C---:B------:R-:W-:Y:S02]  /*18eb0*/  IMAD R23, R3.reuse, 0x110, RZ ;  /* 0x0000011003177824 */ /* 0x040fe400078e02ff */
[----:B------:R-:W-:Y:S02]  /*18ec0*/  IMAD R3, R3, 0x110, RZ ;  /* 0x0000011003037824 */ /* 0x000fe400078e02ff */
[----:B------:R-:W-:-:S03]  /*18ed0*/  IMAD.SHL.U32 R28, R28, 0x80, RZ ;  /* 0x000000801c1c7824 */ /* 0x000fc600078e00ff */
[----:B------:R-:W-:-:S10]  /*18ee0*/  LOP3.LUT R3, R3, 0x10, R22, 0x78, !PT ;  /* 0x0000001003037812 */ /* 0x000fd400078e7816 */
[----:B------:R-:W-:Y:S01]  /*18ef0*/  STL.64 [R1+0x30], R8 ;  /* 0x0000300801007387 */ /* 0x000fe20000100a00 */
[----:B------:R-:W-:-:S03]  /*18f00*/  LOP3.LUT R3, R3, R28, RZ, 0xfc, !PT ;  /* 0x0000001c03037212 */ /* 0x000fc600078efcff */
[----:B------:R-:W-:Y:S01]  /*18f10*/  STL.64 [R1+0x38], R10 ;  /* 0x0000380a01007387 */ /* 0x000fe20000100a00 */
[----:B------:R-:W-:-:S03]  /*18f20*/  IMAD.MOV.U32 R19, RZ, RZ, R29 ;  /* 0x000000ffff137224 */ /* 0x000fc600078e001d */
[----:B------:R-:W0:Y:S01]  /*18f30*/  LDSM.16.MT88.4 R8, [R3+0xf080] ;  /* 0x00f080000308783b */ /* 0x000e220000004200 */
[----:B------:R-:W-:-:S04]  /*18f40*/  LOP3.LUT R23, R23, 0x10, R22, 0x78, !PT ;  /* 0x0000001017177812 */ /* 0x000fc800078e7816 */
[----:B------:R-:W-:-:S04]  /*18f50*/  LOP3.LUT R23, R23, R28, RZ, 0xfc, !PT ;  /* 0x0000001c17177212 */ /* 0x000fc800078efcff */
[----:B------:R-:W-:-:S05]  /*18f60*/  LOP3.LUT R23, R23, 0x20, RZ, 0x3c, !PT ;  /* 0x0000002017177812 */ /* 0x000fca00078e3cff */
[----:B------:R-:W-:Y:S01]  /*18f70*/  LDSM.16.MT88.4 R12, [R23+0xf080] ;  /* 0x00f08000170c783b */ /* 0x000fe20000004200 */
[----:B0-----:R-:W-:Y:S02]  /*18f80*/  MOV R3, R8 ;  /* 0x0000000800037202 */ /* 0x001fe40000000f00 */
[----:B------:R-:W-:Y:S02]  /*18f90*/  MOV R28, R9 ;  /* 0x00000009001c7202 */ /* 0x000fe40000000f00 */
[----:B------:R-:W-:Y:S01]  /*18fa0*/  MOV R4, R11 ;  /* 0x0000000b00047202 */ /* 0x000fe20000000f00 */
[----:B--2---:R-:W-:Y:S11]  /*18fb0*/  HMMA.16816.F32 R16, R16, R6, R24 ;  /* 0x000000061010723c */ /* 0x004ff60000001818 */
[----:B------:R-:W-:Y:S11]  /*18fc0*/  @!UPT UIADD3 URZ, URZ, URZ, URZ ;  /* 0x0000003f3f3ff290 */ /* 0x000ff6000fffe03f */
[----:B------:R-:W-:Y:S02]  /*18fd0*/  @!UPT UIADD3 URZ, URZ, URZ, URZ ;  /* 0x0000003f3f3ff290 */ /* 0x000fe4000fffe03f */
[----:B------:R-:W-:Y:S01]  /*18fe0*/  MOV R29, R18 ;  /* 0x00000012001d7202 */ /* 0x000fe20000000f00 */
[----:B------:R-:W-:Y:S04]  /*18ff0*/  STL.64 [R1+0x20], R16 ;  /* 0x0000201001007387 */ /* 0x000fe80000100a00 */
[----:B------:R-:W-:Y:S04]  /*19000*/  STL [R1+0x2c], R19 ;  /* 0x00002c1301007387 */ /* 0x000fe80000100800 */
[----:B------:R0:W-:Y:S02]  /*19010*/  STL [R1+0xd98], R29 ;  /* 0x000d981d01007387 */ /* 0x0001e40000100800 */
[----:B0-----:R-:W-:-:S02]  /*19020*/  IMAD.MOV.U32 R29, RZ, RZ, R10 ;  /* 0x000000ffff1d7224 */ /* 0x001fc400078e000a */
[----:B------:R-:W0:Y:S04]  /*19030*/  LDSM.16.MT88.4 R8, [R23+0xf000] ;  /* 0x00f000001708783b */ /* 0x000e280000004200 */
[----:B0-----:R-:W-:Y:S04]  /*19040*/  STL.64 [R1+0xdd8], R10 ;  /* 0x000dd80a01007387 */ /* 0x001fe80000100a00 */
[----:B------:R0:W-:Y:S04]  /*19050*/  STL.64 [R1+0xdd0], R8 ;  /* 0x000dd00801007387 */ /* 0x0001e80000100a00 */
[----:B0-----:R-:W2:Y:S04]  /*19060*/  LDL.LU R8, [R1+0xa0] ;  /* 0x0000a00001087983 */ /* 0x001ea80000300800 */
[----:B------:R-:W2:Y:S04]  /*19070*/  LDL.LU R9, [R1+0xa4] ;  /* 0x0000a40001097983 */ /* 0x000ea80000300800 */
[----:B------:R-:W2:Y:S04]  /*19080*/  LDL.LU R10, [R1+0xa8] ;  /* 0x0000a800010a7983 */ /* 0x000ea80000300800 */
[----:B------:R-:W2:Y:S04]  /*19090*/  LDL.LU R11, [R1+0xac] ;  /* 0x0000ac00010b7983 */ /* 0x000ea80000300800 */
[----:B------:R-:W0:Y:S02]  /*190a0*/  S2R R23, SR_TID.X ;  /* 0x0000000000177919 */ /* 0x000e240000002100 */
[----:B0-----:R-:W-:-:S02]  /*190b0*/  LOP3.LUT R20, R23, 0x7, RZ, 0xc0, !PT ;  /* 0x0000000717147812 */ /* 0x001fc400078ec0ff */
[C---:B------:R-:W-:Y:S02]  /*190c0*/  LOP3.LUT R22, R23.reuse, 0x10, RZ, 0xc0, !PT ;  /* 0x0000001017167812 */ /* 0x040fe400078ec0ff */
[----:B------:R-:W-:Y:S01]  /*190d0*/  SHF.L.U32 R21, R23, 0x1, RZ ;  /* 0x0000000117157819 */ /* 0x000fe200000006ff */
[----:B------:R-:W-:Y:S02]  /*190e0*/  IMAD R23, R20, 0x110, RZ ;  /* 0x0000011014177824 */ /* 0x000fe400078e02ff */
[----:B------:R-:W-:-:S03]  /*190f0*/  IMAD.SHL.U32 R22, R22, 0x80, RZ ;  /* 0x0000008016167824 */ /* 0x000fc600078e00ff */
[----:B------:R-:W-:-:S04]  /*19100*/  LOP3.LUT R23, R23, 0x10, R21, 0x78, !PT ;  /* 0x0000001017177812 */ /* 0x000fc800078e7815 */
[----:B------:R-:W-:-:S04]  /*19110*/  LOP3.LUT R23, R23, R22, RZ, 0xfc, !PT ;  /* 0x0000001617177212 */ /* 0x000fc800078efcff */
[----:B------:R-:W-:-:S05]  /*19120*/  LOP3.LUT R23, R23, 0x40, RZ, 0x3c, !PT ;  /* 0x0000004017177812 */ /* 0x000fca00078e3cff */
[----:B------:R-:W0:Y:S01]  /*19130*/  LDSM.16.MT88.4 R16, [R23+0xf000] ;  /* 0x00f000001710783b */ /* 0x000e220000004200 */
[----:B------:R-:W-:-:S05]  /*19140*/  IMAD R5, R20, 0x110, RZ ;  /* 0x0000011014057824 */ /* 0x000fca00078e02ff */
[----:B------:R-:W-:-:S04]  /*19150*/  LOP3.LUT R5, R5, 0x10, R21, 0x78, !PT ;  /* 0x0000001005057812 */ /* 0x000fc800078e7815 */
[----:B------:R-:W-:Y:S01]  /*19160*/  LOP3.LUT R5, R5, R22, RZ, 0xfc, !PT ;  /* 0x0000001605057212 */ /* 0x000fe200078efcff */
[----:B------:R-:W-:Y:S03]  /*19170*/  STL.64 [R1+0xdc8], R14 ;  /* 0x000dc80e01007387 */ /* 0x000fe60000100a00 */
[----:B------:R-:W-:Y:S01]  /*19180*/  LOP3.LUT R5, R5, 0x60, RZ, 0x3c, !PT ;  /* 0x0000006005057812 */ /* 0x000fe200078e3cff */
[----:B------:R1:W-:Y:S04]  /*19190*/  STL.64 [R1+0xdc0], R12 ;  /* 0x000dc00c01007387 */ /* 0x0003e80000100a00 */
[----:B------:R-:W3:Y:S04]  /*191a0*/  LDSM.16.MT88.4 R20, [R23+0xf080] ;  /* 0x00f080001714783b */ /* 0x000ee80000004200 */
[----:B------:R-:W4:Y:S04]  /*191b0*/  LDSM.16.MT88.4 R24, [R5+0xf080] ;  /* 0x00f080000518783b */ /* 0x000f280000004200 */
[----:B-1----:R-:W2:Y:S04]  /*191c0*/  LDL.LU R12, [R1+0x90] ;  /* 0x00009000010c7983 */ /* 0x002ea80000300800 */
[----:B------:R-:W2:Y:S04]  /*191d0*/  LDL.LU R13, [R1+0x94] ;  /* 0x00009400010d7983 */ /* 0x000ea80000300800 */
[----:B------:R-:W2:Y:S04]  /*191e0*/  LDL.LU R14, [R1+0x98] ;  /* 0x00009800010e7983 */ /* 0x000ea80000300800 */
[----:B------:R-:W2:Y:S04]  /*191f0*/  LDL.LU R15, [R1+0x9c] ;  /* 0x00009c00010f7983 */ /* 0x000ea80000300800 */
[----:B0-----:R-:W-:Y:S04]  /*19200*/  STL.64 [R1+0xdb8], R18 ;  /* 0x000db81201007387 */ /* 0x001fe80000100a00 */
[----:B------:R-:W-:Y:S04]  /*19210*/  STL.64 [R1+0xdb0], R16 ;  /* 0x000db01001007387 */ /* 0x000fe80000100a00 */
[----:B------:R-:W0:Y:S04]  /*19220*/  LDSM.16.MT88.4 R16, [R5+0xf000] ;  /* 0x00f000000510783b */ /* 0x000e280000004200 */
[----:B---3--:R-:W-:Y:S04]  /*19230*/  STL.64 [R1+0xda8], R22 ;  /* 0x000da81601007387 */ /* 0x008fe80000100a00 */
[----:B------:R-:W-:Y:S04]  /*19240*/  STL.64 [R1+0xda0], R20 ;  /* 0x000da01401007387 */ /* 0x000fe80000100a00 */
[----:B----4-:R1:W-:Y:S04]  /*19250*/  STL.64 [R1+0xd90], R26 ;  /* 0x000d901a01007387 */ /* 0x0103e80000100a00 */
[----:B------:R3:W-:Y:S01]  /*19260*/  STL.64 [R1+0xd88], R24 ;  /* 0x000d881801007387 */ /* 0x0007e20000100a00 */
[----:B-1----:R-:W-:Y:S01]  /*19270*/  IMAD.MOV.U32 R26, RZ, RZ, R29 ;  /* 0x000000ffff1a7224 */ /* 0x002fe200078e001d */
[----:B------:R-:W-:-:S02]  /*19280*/  MOV R27, R4 ;  /* 0x00000004001b7202 */ /* 0x000fc40000000f00 */
[----:B---3--:R-:W-:Y:S02]  /*19290*/  MOV R24, R3 ;  /* 0x0000000300187202 */ /* 0x008fe40000000f00 */
[----:B------:R-:W-:Y:S01]  /*192a0*/  MOV R25, R28 ;  /* 0x0000001c00197202 */ /* 0x000fe20000000f00 */
[----:B------:R-:W3:Y:S04]  /*192b0*/  LDL.LU R3, [R1+0xde4] ;  /* 0x000de40001037983 */ /* 0x000ee80000300800 */
[----:B------:R-:W4:Y:S01]  /*192c0*/  LDL.LU R28, [R1+0xde0] ;  /* 0x000de000011c7983 */ /* 0x000f220000300800 */
[----:B0-----:R-:W-:Y:S01]  /*192d0*/  MOV R29, R17 ;  /* 0x00000011001d7202 */ /* 0x001fe20000000f00 */
[----:B------:R-:W-:Y:S02]  /*192e0*/  IMAD.MOV.U32 R5, RZ, RZ, R18 ;  /* 0x000000ffff057224 */ /* 0x000fe400078e0012 */
[----:B------:R0:W-:Y:S01]  /*192f0*/  STL [R1+0x10], R16 ;  /* 0x0000101001007387 */ /* 0x0001e20000100800 */
[----:B------:R-:W-:-:S03]  /*19300*/  MOV R4, R19 ;  /* 0x0000001300047202 */ /* 0x000fc60000000f00 */
[----:B0-----:R-:W4:Y:S04]  /*19310*/  LDL.LU R16, [R1+0x80] ;  /* 0x0000800001107983 */ /* 0x001f280000300800 */
[----:B------:R-:W4:Y:S04]  /*19320*/  LDL.LU R17, [R1+0x84] ;  /* 0x0000840001117983 */ /* 0x000f280000300800 */
[----:B------:R-:W4:Y:S04]  /*19330*/  LDL.LU R18, [R1+0x88] ;  /* 0x0000880001127983 */ /* 0x000f280000300800 */
[----:B------:R-:W4:Y:S01]  /*19340*/  LDL.LU R19, [R1+0x8c] ;  /* 0x00008c0001137983 */ /* 0x000f220000300800 */
[----:B--2---:R-:W-:Y:S03]  /*19350*/  HMMA.16816.F32 R24, R24, R6, R8 ;  /* 0x000000061818723c */ /* 0x004fe60000001808 */
[----:B------:R-:W2:Y:S04]  /*19360*/  LDL.LU.64 R10, [R1+0xdd8] ;  /* 0x000dd800010a7983 */ /* 0x000ea80000300a00 */
[----:B------:R-:W2:Y:S01]  /*19370*/  LDL.LU.64 R8, [R1+0xdd0] ;  /* 0x000dd00001087983 */ /* 0x000ea20000300a00 */
[----:B------:R-:W-:-:S02]  /*19380*/  MOV R22, R2 ;  /* 0x0000000200167202 */ /* 0x000fc40000000f00 */
[----:B------:R-:W-:Y:S11]  /*19390*/  MOV R23, R0 ;  /* 0x0000000000177202 */ /* 0x000ff60000000f00 */
[----:B------:R-:W-:Y:S03]  /*193a0*/  @!UPT UIADD3 URZ, URZ, URZ, URZ ;  /* 0x0000003f3f3ff290 */ /* 0x000fe6000fffe03f */
[----:B------:R-:W-:Y:S01]  /*193b0*/  MOV R2, R26 ;  /* 0x0000001a00027202 */ /* 0x000fe20000000f00 */
[----:B------:R-:W-:Y:S02]  /*193c0*/  IMAD.MOV.U32 R0, RZ, RZ, R27 ;  /* 0x000000ffff007224 */ /* 0x000fe400078e001b */
[----:B---3--:R-:W-:Y:S01]  /*193d0*/  IMAD.MOV.U32 R21, RZ, RZ, R3 ;  /* 0x000000ffff157224 */ /* 0x008fe200078e0003 */
[----:B------:R-:W-:Y:S02]  /*193e0*/  MOV R3, R25 ;  /* 0x0000001900037202 */ /* 0x000fe40000000f00 */
[----:B----4-:R-:W-:Y:S01]  /*193f0*/  MOV R20, R28 ;  /* 0x0000001c00147202 */ /* 0x010fe20000000f00 */
[----:B------:R-:W-:Y:S02]  /*19400*/  IMAD.MOV.U32 R28, RZ, RZ, R24 ;  /* 0x000000ffff1c7224 */ /* 0x000fe400078e0018 */
[----:B------:R-:W3:Y:S04]  /*19410*/  LDL.LU R24, [R1+0x60] ;  /* 0x0000600001187983 */ /* 0x000ee80000300800 */
[----:B------:R-:W3:Y:S04]  /*19420*/  LDL.LU R25, [R1+0x64] ;  /* 0x0000640001197983 */ /* 0x000ee80000300800 */
[----:B------:R-:W3:Y:S04]  /*19430*/  LDL.LU R26, [R1+0x68] ;  /* 0x00006800011a7983 */ /* 0x000ee80000300800 */
[----:B------:R-:W3:Y:S01]  /*19440*/  LDL.LU R27, [R1+0x6c] ;  /* 0x00006c00011b7983 */ /* 0x000ee20000300800 */
[-C--:B--2---:R-:W-:Y:S03]  /*19450*/  HMMA.16816.F32 R8, R8, R6.reuse, R12 ;  /* 0x000000060808723c */ /* 0x084fe6000000180c */
[----:B------:R-:W2:Y:S04]  /*19460*/  LDL.LU.64 R14, [R1+0xdc8] ;  /* 0x000dc800010e7983 */ /* 0x000ea80000300a00 */
[----:B------:R-:W2:Y:S11]  /*19470*/  LDL.LU.64 R12, [R1+0xdc0] ;  /* 0x000dc000010c7983 */ /* 0x000eb60000300a00 */
[----:B------:R-:W-:Y:S05]  /*19480*/  @!UPT UIADD3 URZ, URZ, URZ, URZ ;  /* 0x0000003f3f3ff290 */ /* 0x000fea000fffe03f */
[----:B------:R0:W-:Y:S04]  /*19490*/  STL [R1+0xd58], R8 ;  /* 0x000d580801007387 */ /* 0x0001e80000100800 */
[----:B0-----:R-:W4:Y:S04]  /*194a0*/  LDL.LU R8, [R1+0x2c] ;  /* 0x00002c0001087983 */ /* 0x001f280000300800 */
[----:B------:R0:W-:Y:S04]  /*194b0*/  STL [R1+0xd54], R10 ;  /* 0x000d540a01007387 */ /* 0x0001e80000100800 */
[----:B0-----:R-:W2:Y:S04]  /*194c0*/  LDL.LU R10, [R1+0x24] ;  /* 0x00002400010a7983 */ /* 0x001ea80000300800 */
[----:B------:R0:W-:Y:S04]  /*194d0*/  STL [R1+0xd44], R9 ;  /* 0x000d440901007387 */ /* 0x0001e80000100800 */
[----:B0-----:R-:W4:Y:S04]  /*194e0*/  LDL.LU R9, [R1+0x20] ;  /* 0x0000200001097983 */ /* 0x001f280000300800 */
[----:B------:R-:W-:Y:S01]  /*194f0*/  STL [R1+0xd40], R11 ;  /* 0x000d400b01007387 */ /* 0x000fe20000100800 */
[----:B------:R-:W-:Y:S03]  /*19500*/  BSSY B0, `(.L_x_1) ;  /* 0x00001d4000007945 */ /* 0x000fe60003800000 */
[----:B------:R-:W-:Y:S06]  /*19510*/  BAR.SYNC.DEFER_BLOCKING 0x0 ;  /* 0x0000000000007b1d */ /* 0x000fec0000010000 */
[----:B--2---:R-:W-:Y:S04]  /*19520*/  STL [R1+0xd70], R10 ;  /* 0x000d700a01007387 */ /* 0x004fe80000100800 */
[----:B----4-:R0:W-:Y:S04]  /*19530*/  STL.64 [R1+0xd68], R8 ;  /* 0x000d680801007387 */ /* 0x0101e80000100a00 */
[----:B0-----:R-:W2:Y:S04]  /*19540*/  LDL.LU R8, [R1+0x50] ;  /* 0x0000500001087983 */ /* 0x001ea80000300800 */
[----:B------:R-:W2:Y:S04]  /*19550*/  LDL.LU R9, [R1+0x54] ;  /* 0x0000540001097983 */ /* 0x000ea80000300800 */
[----:B------:R-:W4:Y:S04]  /*19560*/  LDL.LU R10, [R1+0x58] ;  /* 0x00005800010a7983 */ /* 0x000f280000300800 */
[----:B------:R-:W4:Y:S01]  /*19570*/  LDL.LU R11, [R1+0x5c] ;  /* 0x00005c00010b7983 */ /* 0x000f220000300800 */
[-C--:B------:R-:W-:Y:S03]  /*19580*/  HMMA.16816.F32 R12, R12, R6.reuse, R16 ;  /* 0x000000060c0c723c */ /* 0x080fe60000001810 */
[----:B----4-:R-:W-:Y:S04]  /*19590*/  STL.64 [R1+0xd80], R10 ;  /* 0x000d800a01007387 */ /* 0x010fe80000100a00 */
[----:B--2---:R0:W-:Y:S04]  /*195a0*/  STL.64 [R1+0xd78], R8 ;  /* 0x000d780801007387 */ /* 0x0041e80000100a00 */
[----:B0-----:R-:W2:Y:S04]  /*195b0*/  LDL.LU R8, [R1+0x30] ;  /* 0x0000300001087983 */ /* 0x001ea80000300800 */
[----:B------:R-:W2:Y:S04]  /*195c0*/  LDL.LU R9, [R1+0x34] ;  /* 0x0000340001097983 */ /* 0x000ea80000300800 */
[----:B------:R-:W2:Y:S04]  /*195d0*/  LDL.LU R10, [R1+0x38] ;  /* 0x00003800010a7983 */ /* 0x000ea80000300800 */
[----:B------:R-:W2:Y:S04]  /*195e0*/  LDL.LU R11, [R1+0x3c] ;  /* 0x00003c00010b7983 */ /* 0x000ea80000300800 */
[----:B------:R-:W4:Y:S04]  /*195f0*/  LDL.LU.64 R18, [R1+0xdb8] ;  /* 0x000db80001127983 */ /* 0x000f280000300a00 */
[----:B------:R-:W4:Y:S02]  /*19600*/  LDL.LU.64 R16, [R1+0xdb0] ;  /* 0x000db00001107983 */ /* 0x000f240000300a00 */
[----:B----4-:R-:W-:Y:S02]  /*19610*/  HMMA.16816.F32 R16, R16, R6, R20 ;  /* 0x000000061010723c */ /* 0x010fe40000001814 */
[----:B------:R-:W3:Y:S04]  /*19620*/  LDL.LU.64 R22, [R1+0xda8] ;  /* 0x000da80001167983 */ /* 0x000ee80000300a00 */
[----:B------:R-:W3:Y:S11]  /*19630*/  LDL.LU.64 R20, [R1+0xda0] ;  /* 0x000da00001147983 */ /* 0x000ef60000300a00 */
[----:B------:R-:W-:Y:S06]  /*19640*/  @!UPT UIADD3 URZ, URZ, URZ, URZ ;  /* 0x0000003f3f3ff290 */ /* 0x000fec000fffe03f */
[----:B------:R0:W-:Y:S04]  /*19650*/  STL [R1+0xd60], R16 ;  /* 0x000d601001007387 */ /* 0x0001e80000100800 */
[----:B------:R-:W-:Y:S04]  /*19660*/  STL [R1+0xd5c], R18 ;  /* 0x000d5c1201007387 */ /* 0x000fe80000100800 */
[----:B------:R1:W-:Y:S04]  /*19670*/  STL [R1+0xd4c], R17 ;  /* 0x000d4c1101007387 */ /* 0x0003e80000100800 */
[----:B------:R4:W-:Y:S04]  /*19680*/  STL [R1+0xd48], R19 ;  /* 0x000d481301007387 */ /* 0x0009e80000100800 */
[----:B0-----:R-:W2:Y:S01]  /*19690*/  LDL.LU R16, [R1+0x10] ;  /* 0x0000100001107983 */ /* 0x001ea20000300800 */
[----:B-1----:R-:W-:-:S03]  /*196a0*/  MOV R17, R29 ;  /* 0x0000001d00117202 */ /* 0x002fc60000000f00 */
[----:B------:R-:W2:Y:S01]  /*196b0*/  LDL.LU R29, [R1+0xd98] ;  /* 0x000d9800011d7983 */ /* 0x000ea20000300800 */
[-C--:B---3--:R-:W-:Y:S03]  /*196c0*/  HMMA.16816.F32 R20, R20, R6.reuse, R24 ;  /* 0x000000061414723c */ /* 0x088fe60000001818 */
[----:B------:R-:W2:Y:S04]  /*196d0*/  LDL.LU.64 R26, [R1+0xd90] ;  /* 0x000d9000011a7983 */ /* 0x000ea80000300a00 */
[----:B------:R-:W2:Y:S01]  /*196e0*/  LDL.LU.64 R24, [R1+0xd88] ;  /* 0x000d880001187983 */ /* 0x000ea20000300a00 */
[----:B------:R-:W-:Y:S01]  /*196f0*/  MOV R18, R5 ;  /* 0x0000000500127202 */ /* 0x000fe20000000f00 */
[----:B----4-:R-:W-:Y:S01]  /*19700*/  IMAD.MOV.U32 R19, RZ, RZ, R4 ;  /* 0x000000ffff137224 */ /* 0x010fe200078e0004 */
[-C--:B--2---:R-:W-:Y:S01]  /*19710*/  HMMA.16816.F32 R24, R24, R6.reuse, R8 ;  /* 0x000000061818723c */ /* 0x084fe20000001808 */
[----:B------:R-:W2:Y:S04]  /*19720*/  LDL.LU.64 R10, [R1+0xd80] ;  /* 0x000d8000010a7983 */ /* 0x000ea80000300a00 */
[----:B------:R-:W2:Y:S03]  /*19730*/  LDL.LU.64 R8, [R1+0xd78] ;  /* 0x000d780001087983 */ /* 0x000ea60000300a00 */
[----:B--2---:R-:W-:Y:S01]  /*19740*/  HMMA.16816.F32 R4, R16, R6, R8 ;  /* 0x000000061004723c */ /* 0x004fe20000001808 */
[----:B------:R-:W2:Y:S04]  /*19750*/  LDL.LU R10, [R1+0xd70] ;  /* 0x000d7000010a7983 */ /* 0x000ea80000300800 */
[----:B------:R-:W3:Y:S02]  /*19760*/  LDL.LU.64 R8, [R1+0xd68] ;  /* 0x000d680001087983 */ /* 0x000ee40000300a00 */
[----:B------:R-:W-:-:S02]  /*19770*/  FMUL R11, R3, c[0x0][0x188] ;  /* 0x00006200030b7a20 */ /* 0x000fc40000400000 */
[----:B------:R-:W-:Y:S02]  /*19780*/  FMUL R3, R2, c[0x0][0x188] ;  /* 0x0000620002037a20 */ /* 0x000fe40000400000 */
[----:B------:R-:W0:Y:S11]  /*19790*/  S2R R2, SR_TID.X ;  /* 0x0000000000027919 */ /* 0x000e360000002100 */
[----:B------:R-:W-:Y:S01]  /*197a0*/  @!UPT UIADD3 URZ, URZ, URZ, URZ ;  /* 0x0000003f3f3ff290 */ /* 0x000fe2000fffe03f */
[----:B------:R3:W-:Y:S04]  /*197b0*/  STL [R1+0xd64], R6 ;  /* 0x000d640601007387 */ /* 0x0007e80000100800 */
[----:B------:R-:W1:Y:S04]  /*197c0*/  S2R R16, SR_CTAID.X ;  /* 0x0000000000107919 */ /* 0x000e680000002500 */
[----:B------:R4:W-:Y:S01]  /*197d0*/  STL [R1+0xd50], R7 ;  /* 0x000d500701007387 */ /* 0x0009e20000100800 */
[----:B-1----:R-:W-:Y:S02]  /*197e0*/  IMAD.SHL.U32 R16, R16, 0x80, RZ ;  /* 0x0000008010107824 */ /* 0x002fe400078e00ff */
[----:B------:R-:W-:-:S02]  /*197f0*/  FMUL R26, R26, c[0x0][0x188] ;  /* 0x000062001a1a7a20 */ /* 0x000fc40000400000 */
[----:B------:R-:W-:Y:S02]  /*19800*/  FMUL R24, R24, c[0x0][0x188] ;  /* 0x0000620018187a20 */ /* 0x000fe40000400000 */
[----:B---3--:R-:W-:Y:S02]  /*19810*/  FMUL R6, R9, c[0x0][0x188] ;  /* 0x0000620009067a20 */ /* 0x008fe40000400000 */
[----:B------:R-:W-:Y:S01]  /*19820*/  FMUL R9, R0, c[0x0][0x188] ;  /* 0x0000620000097a20 */ /* 0x000fe20000400000 */
[C---:B0-----:R-:W-:Y:S02]  /*19830*/  LOP3.LUT R0, R2.reuse, 0x3, RZ, 0xc0, !PT ;  /* 0x0000000302007812 */ /* 0x041fe400078ec0ff */
[----:B------:R-:W-:Y:S02]  /*19840*/  LOP3.LUT R2, R2, 0x60, RZ, 0xc0, !PT ;  /* 0x0000006002027812 */ /* 0x000fe400078ec0ff */
[----:B------:R-:W-:-:S04]  /*19850*/  SHF.L.U32 R0, R0, 0x1, RZ ;  /* 0x0000000100007819 */ /* 0x000fc800000006ff */
[----:B------:R-:W-:Y:S02]  /*19860*/  LEA.HI R0, R2, R0, RZ, 0x1e ;  /* 0x0000000002007211 */ /* 0x000fe400078ff0ff */
[----:B------:R-:W0:Y:S01]  /*19870*/  S2R R2, SR_TID.X ;  /* 0x0000000000027919 */ /* 0x000e220000002100 */
[----:B--2---:R-:W-:-:S03]  /*19880*/  FMUL R17, R10, c[0x0][0x188] ;  /* 0x000062000a117a20 */ /* 0x004fc60000400000 */
[----:B------:R-:W1:Y:S01]  /*19890*/  S2R R10, SR_CTAID.X ;  /* 0x00000000000a7919 */ /* 0x000e620000002500 */
[----:B------:R-:W-:-:S03]  /*198a0*/  FMUL R19, R8, c[0x0][0x188] ;  /* 0x0000620008137a20 */ /* 0x000fc60000400000 */
[----:B------:R2:W-:Y:S01]  /*198b0*/  STL [R1+0x10], R6 ;  /* 0x0000100601007387 */ /* 0x0005e20000100800 */
[----:B0-----:R-:W-:-:S04]  /*198c0*/  LOP3.LUT R2, R2, 0x1c, RZ, 0xc0, !PT ;  /* 0x0000001c02027812 */ /* 0x001fc800078ec0ff */
[C---:B------:R-:W-:Y:S02]  /*198d0*/  LEA.HI R8, R2.reuse, 0x78, RZ, 0x1e ;  /* 0x0000007802087811 */ /* 0x040fe400078ff0ff */
[----:B------:R-:W-:Y:S02]  /*198e0*/  LEA.HI R18, R2, 0x70, RZ, 0x1e ;  /* 0x0000007002127811 */ /* 0x000fe400078ff0ff */
[----:B-1----:R-:W-:Y:S02]  /*198f0*/  SHF.L.U32 R10, R10, 0x7, RZ ;  /* 0x000000070a0a7819 */ /* 0x002fe400000006ff */
[----:B------:R-:W-:-:S05]  /*19900*/  LEA.HI R2, R2, 0x68, RZ, 0x1e ;  /* 0x0000006802027811 */ /* 0x000fca00078ff0ff */
[----:B----4-:R-:W-:Y:S02]  /*19910*/  IMAD.IADD R7, R10, 0x1, R2 ;  /* 0x000000010a077824 */ /* 0x010fe400078e0202 */
[----:B------:R-:W0:Y:S01]  /*19920*/  S2R R2, SR_TID.X ;  /* 0x0000000000027919 */ /* 0x000e220000002100 */
[C---:B--2---:R-:W-:Y:S02]  /*19930*/  IADD3 R6, R16.reuse, R18, RZ ;  /* 0x0000001210067210 */ /* 0x044fe40007ffe0ff */
[----:B------:R-:W-:Y:S01]  /*19940*/  IADD3 R8, R16, R8, RZ ;  /* 0x0000000810087210 */ /* 0x000fe20007ffe0ff */
[----:B------:R-:W1:Y:S01]  /*19950*/  S2R R18, SR_CTAID.X ;  /* 0x0000000000127919 */ /* 0x000e620000002500 */
[----:B------:R-:W-:-:S04]  /*19960*/  IADD3 R0, P2, R0, UR4, RZ ;  /* 0x0000000400007c10 */ /* 0x000fc8000ff5e0ff */
[C---:B------:R-:W-:Y:S02]  /*19970*/  ISETP.GT.U32.AND P0, PT, R0.reuse, R8, PT ;  /* 0x000000080000720c */ /* 0x040fe40003f04070 */
[----:B------:R-:W2:Y:S01]  /*19980*/  S2R R8, SR_CTAID.X ;  /* 0x0000000000087919 */ /* 0x000ea20000002500 */
[----:B------:R-:W-:Y:S02]  /*19990*/  ISETP.GT.U32.AND P1, PT, R0, R6, PT ;  /* 0x000000060000720c */ /* 0x000fe40003f24070 */
[----:B0-----:R-:W-:Y:S02]  /*199a0*/  LOP3.LUT R16, R2, 0x1c, RZ, 0xc0, !PT ;  /* 0x0000001c02107812 */ /* 0x001fe400078ec0ff */
[----:B-1----:R-:W-:Y:S02]  /*199b0*/  SHF.L.U32 R18, R18, 0x7, RZ ;  /* 0x0000000712127819 */ /* 0x002fe400000006ff */
[----:B------:R-:W-:-:S04]  /*199c0*/  LEA.HI R6, R16, 0x60, RZ, 0x1e ;  /* 0x0000006010067811 */ /* 0x000fc800078ff0ff */
[----:B------:R-:W-:Y:S02]  /*199d0*/  IADD3 R6, R18, R6, RZ ;  /* 0x0000000612067210 */ /* 0x000fe40007ffe0ff */
[----:B------:R-:W-:Y:S02]  /*199e0*/  LEA.HI R18, R16, 0x58, RZ, 0x1e ;  /* 0x0000005810127811 */ /* 0x000fe400078ff0ff */
[----:B--2---:R-:W-:Y:S02]  /*199f0*/  SHF.L.U32 R8, R8, 0x7, RZ ;  /* 0x0000000708087819 */ /* 0x004fe400000006ff */
[----:B------:R-:W-:Y:S02]  /*19a00*/  LEA.HI R16, R16, 0x50, RZ, 0x1e ;  /* 0x0000005010107811 */ /* 0x000fe400078ff0ff */
[----:B------:R-:W-:-:S03]  /*19a10*/  IADD3 R18, R8, R18, RZ ;  /* 0x0000001208127210 */ /* 0x000fc60007ffe0ff */
[----:B------:R-:W-:Y:S02]  /*19a20*/  IMAD.IADD R16, R8, 0x1, R16 ;  /* 0x0000000108107824 */ /* 0x000fe400078e0210 */
[----:B------:R-:W0:Y:S01]  /*19a30*/  S2R R8, SR_TID.X ;  /* 0x0000000000087919 */ /* 0x000e220000002100 */
[----:B------:R-:W-:Y:S02]  /*19a40*/  IMAD.X R2, RZ, RZ, UR5, P2 ;  /* 0x00000005ff027e24 */ /* 0x000fe400090e06ff */
[----:B------:R-:W-:Y:S02]  /*19a50*/  ISETP.GT.U32.AND P2, PT, R0, R16, PT ;  /* 0x000000100000720c */ /* 0x000fe40003f44070 */
[----:B0-----:R-:W-:Y:S02]  /*19a60*/  LOP3.LUT R16, R8, 0x1c, RZ, 0xc0, !PT ;  /* 0x0000001c08107812 */ /* 0x001fe400078ec0ff */
[----:B------:R-:W0:Y:S01]  /*19a70*/  S2R R8, SR_CTAID.X ;  /* 0x0000000000087919 */ /* 0x000e220000002500 */
[----:B------:R-:W-:-:S02]  /*19a80*/  ISETP.GT.U32.AND P3, PT, R0, R18, PT ;  /* 0x000000120000720c */ /* 0x000fc40003f64070 */
[----:B------:R-:W-:Y:S01]  /*19a90*/  LEA.HI R16, R16, 0x48, RZ, 0x1e ;  /* 0x0000004810107811 */ /* 0x000fe200078ff0ff */
[----:B------:R-:W1:Y:S01]  /*19aa0*/  S2R R18, SR_TID.X ;  /* 0x0000000000127919 */ /* 0x000e620000002100 */
[----:B0-----:R-:W-:-:S04]  /*19ab0*/  SHF.L.U32 R8, R8, 0x7, RZ ;  /* 0x0000000708087819 */ /* 0x001fc800000006ff */
[----:B------:R-:W-:Y:S02]  /*19ac0*/  IADD3 R16, R8, R16, RZ ;  /* 0x0000001008107210 */ /* 0x000fe40007ffe0ff */
[----:B------:R-:W0:Y:S01]  /*19ad0*/  S2R R8, SR_CTAID.X ;  /* 0x0000000000087919 */ /* 0x000e220000002500 */
[----:B-1----:R-:W-:Y:S02]  /*19ae0*/  LOP3.LUT R18, R18, 0x1c, RZ, 0xc0, !PT ;  /* 0x0000001c12127812 */ /* 0x002fe400078ec0ff */
[C---:B------:R-:W-:Y:S02]  /*19af0*/  ISETP.GT.U32.AND.EX P0, PT, R2.reuse, RZ, PT, P0 ;  /* 0x000000ff0200720c */ /* 0x040fe40003f04100 */
[----:B------:R-:W-:Y:S02]  /*19b00*/  ISETP.GT.U32.AND.EX P1, PT, R2, RZ, PT, P1 ;  /* 0x000000ff0200720c */ /* 0x000fe40003f24110 */
[----:B------:R-:W-:Y:S02]  /*19b10*/  LEA.HI R18, R18, 0x40, RZ, 0x1e ;  /* 0x0000004012127811 */ /* 0x000fe400078ff0ff */
[----:B------:R-:W-:-:S02]  /*19b20*/  FSEL R26, R26, -INF , !P0 ;  /* 0xff8000001a1a7808 */ /* 0x000fc40004000000 */
[----:B------:R-:W-:Y:S02]  /*19b30*/  ISETP.GT.U32.AND P5, PT, R0, R6, PT ;  /* 0x000000060000720c */ /* 0x000fe40003fa4070 */
[----:B------:R-:W-:Y:S01]  /*19b40*/  FSEL R24, R24, -INF , !P1 ;  /* 0xff80000018187808 */ /* 0x000fe20004800000 */
[----:B------:R-:W2:Y:S01]  /*19b50*/  LDL.LU R6, [R1+0xd64] ;  /* 0x000d640001067983 */ /* 0x000ea20000300800 */
[----:B------:R-:W-:-:S03]  /*19b60*/  ISETP.GT.U32.AND P0, PT, R0, R16, PT ;  /* 0x000000100000720c */ /* 0x000fc60003f04070 */
[----:B------:R-:W3:Y:S01]  /*19b70*/  LDL.LU R16, [R1+0xd60] ;  /* 0x000d600001107983 */ /* 0x000ee20000300800 */
[----:B0-----:R-:W-:-:S03]  /*19b80*/  IMAD.SHL.U32 R8, R8, 0x80, RZ ;  /* 0x0000008008087824 */ /* 0x001fc600078e00ff */
[----:B------:R-:W-:Y:S02]  /*19b90*/  STL [R1+0x88], R26 ;  /* 0x0000881a01007387 */ /* 0x000fe40000100800 */
[----:B------:R-:W-:Y:S02]  /*19ba0*/  IADD3 R18, R8, R18, RZ ;  /* 0x0000001208127210 */ /* 0x000fe40007ffe0ff */
[----:B------:R-:W0:Y:S04]  /*19bb0*/  S2R R8, SR_TID.X ;  /* 0x0000000000087919 */ /* 0x000e280000002100 */
[----:B------:R-:W-:Y:S04]  /*19bc0*/  STL [R1+0xd38], R26 ;  /* 0x000d381a01007387 */ /* 0x000fe80000100800 */
[----:B------:R-:W-:Y:S04]  /*19bd0*/  STL [R1+0x80], R24 ;  /* 0x0000801801007387 */ /* 0x000fe80000100800 */
[----:B------:R1:W-:Y:S04]  /*19be0*/  STL [R1+0xd3c], R24 ;  /* 0x000d3c1801007387 */ /* 0x0003e80000100800 */
[----:B-1----:R-:W1:Y:S01]  /*19bf0*/  S2R R24, SR_CTAID.X ;  /* 0x0000000000187919 */ /* 0x002e620000002500 */
[----:B------:R-:W-:-:S02]  /*19c00*/  ISETP.GT.U32.AND P1, PT, R0, R18, PT ;  /* 0x000000120000720c */ /* 0x000fc40003f24070 */
[----:B0-----:R-:W-:-:S04]  /*19c10*/  LOP3.LUT R18, R8, 0x1c, RZ, 0xc0, !PT ;  /* 0x0000001c08127812 */ /* 0x001fc800078ec0ff */
[C---:B------:R-:W-:Y:S02]  /*19c20*/  LEA.HI R26, R18.reuse, 0x30, RZ, 0x1e ;  /* 0x00000030121a7811 */ /* 0x040fe400078ff0ff */
[----:B------:R-:W-:Y:S01]  /*19c30*/  LEA.HI R18, R18, 0x38, RZ, 0x1e ;  /* 0x0000003812127811 */ /* 0x000fe200078ff0ff */
[----:B-1----:R-:W-:-:S05]  /*19c40*/  IMAD.SHL.U32 R24, R24, 0x80, RZ ;  /* 0x0000008018187824 */ /* 0x002fca00078e00ff */
[----:B------:R-:W-:Y:S02]  /*19c50*/  IADD3 R24, R24, R18, RZ ;  /* 0x0000001218187210 */ /* 0x000fe40007ffe0ff */
[----:B------:R-:W4:Y:S04]  /*19c60*/  LDL.LU R18, [R1+0xd5c] ;  /* 0x000d5c0001127983 */ /* 0x000f280000300800 */
[----:B------:R-:W0:Y:S01]  /*19c70*/  S2R R8, SR_CTAID.X ;  /* 0x0000000000087919 */ /* 0x000e220000002500 */
[----:B------:R-:W-:Y:S01]  /*19c80*/  FMUL R20, R20, c[0x0][0x188] ;  /* 0x0000620014147a20 */ /* 0x000fe20000400000 */
[----:B------:R-:W-:Y:S02]  /*19c90*/  ISETP.GT.U32.AND.EX P5, PT, R2, RZ, PT, P5 ;  /* 0x000000ff0200720c */ /* 0x000fe40003fa4150 */
[----:B------:R-:W-:-:S02]  /*19ca0*/  ISETP.GT.U32.AND P4, PT, R0, R7, PT ;  /* 0x000000070000720c */ /* 0x000fc40003f84070 */
[----:B------:R-:W-:Y:S01]  /*19cb0*/  FSEL R20, R20, -INF , !P5 ;  /* 0xff80000014147808 */ /* 0x000fe20006800000 */
[----:B------:R-:W-:Y:S01]  /*19cc0*/  FMUL R22, R22, c[0x0][0x188] ;  /* 0x0000620016167a20 */ /* 0x000fe20000400000 */
[----:B------:R-:W-:Y:S02]  /*19cd0*/  ISETP.GT.U32.AND.EX P4, PT, R2, RZ, PT, P4 ;  /* 0x000000ff0200720c */ /* 0x000fe40003f84140 */
[----:B0-----:R-:W-:-:S04]  /*19ce0*/  SHF.L.U32 R8, R8, 0x7, RZ ;  /* 0x0000000708087819 */ /* 0x001fc800000006ff */
[----:B------:R-:W-:-:S04]  /*19cf0*/  IADD3 R26, R8, R26, RZ ;  /* 0x0000001a081a7210 */ /* 0x000fc80007ffe0ff */
[----:B------:R-:W-:Y:S02]  /*19d00*/  ISETP.GT.U32.AND P5, PT, R0, R26, PT ;  /* 0x0000001a0000720c */ /* 0x000fe40003fa4070 */
[----:B------:R-:W0:Y:S01]  /*19d10*/  S2R R26, SR_TID.X ;  /* 0x00000000001a7919 */ /* 0x000e220000002100 */
[----:B------:R-:W-:Y:S02]  /*19d20*/  FSEL R22, R22, -INF , !P4 ;  /* 0xff80000016167808 */ /* 0x000fe40006000000 */
[----:B------:R-:W-:Y:S02]  /*19d30*/  ISETP.GT.U32.AND P4, PT, R0, R24, PT ;  /* 0x000000180000720c */ /* 0x000fe40003f84070 */
[----:B------:R-:W1:Y:S04]  /*19d40*/  S2R R24, SR_CTAID.X ;  /* 0x0000000000187919 */ /* 0x000e680000002500 */
[----:B------:R0:W-:Y:S04]  /*19d50*/  STL [R1+0x78], R22 ;  /* 0x0000781601007387 */ /* 0x0001e80000100800 */
[----:B------:R-:W1:Y:S04]  /*19d60*/  S2R R8, SR_TID.X ;  /* 0x0000000000087919 */ /* 0x000e680000002100 */
[----:B------:R0:W-:Y:S02]  /*19d70*/  STL [R1+0x70], R20 ;  /* 0x0000701401007387 */ /* 0x0001e40000100800 */
[----:B0-----:R-:W-:-:S02]  /*19d80*/  LOP3.LUT R22, R26, 0x1c, RZ, 0xc0, !PT ;  /* 0x0000001c1a167812 */ /* 0x001fc400078ec0ff */
[----:B------:R-:W-:Y:S01]  /*19d90*/  LOP3.LUT R26, R26, 0x1c, RZ, 0xc0, !PT ;  /* 0x0000001c1a1a7812 */ /* 0x000fe200078ec0ff */
[----:B------:R-:W0:Y:S03]  /*19da0*/  S2R R20, SR_CTAID.X ;  /* 0x0000000000147919 */ /* 0x000e260000002500 */
[----:B------:R-:W-:Y:S02]  /*19db0*/  LEA.HI R26, R26, 0x18, RZ, 0x1e ;  /* 0x000000181a1a7811 */ /* 0x000fe400078ff0ff */
[----:B-1----:R-:W-:Y:S02]  /*19dc0*/  SHF.L.U32 R24, R24, 0x7, RZ ;  /* 0x0000000718187819 */ /* 0x002fe400000006ff */
[----:B------:R-:W-:Y:S02]  /*19dd0*/  LEA.HI R22, R22, 0x20, RZ, 0x1e ;  /* 0x0000002016167811 */ /* 0x000fe400078ff0ff */
[----:B------:R-:W-:-:S02]  /*19de0*/  IADD3 R26, R10, R26, RZ ;  /* 0x0000001a0a1a7210 */ /* 0x000fc40007ffe0ff */
[----:B------:R-:W1:Y:S01]  /*19df0*/  S2R R10, SR_TID.X ;  /* 0x00000000000a7919 */ /* 0x000e620000002100 */
[----:B------:R-:W-:Y:S01]  /*19e00*/  IMAD.IADD R24, R24, 0x1, R22 ;  /* 0x0000000118187824 */ /* 0x000fe200078e0216 */
[----:B------:R-:W-:Y:S02]  /*19e10*/  ISETP.GT.U32.AND.EX P0, PT, R2, RZ, PT, P0 ;  /* 0x000000ff0200720c */ /* 0x000fe40003f04100 */
[----:B------:R-:W1:Y:S02]  /*19e20*/  S2R R22, SR_CTAID.X ;  /* 0x0000000000167919 */ /* 0x000e640000002500 */
[----:B------:R-:W-:Y:S02]  /*19e30*/  FSEL R3, R3, -INF , !P0 ;  /* 0xff80000003037808 */ /* 0x000fe40004000000 */
[----:B------:R-:W-:Y:S02]  /*19e40*/  ISETP.GT.U32.AND P0, PT, R0, R26, PT ;  /* 0x0000001a0000720c */ /* 0x000fe40003f04070 */
[----:B------:R-:W1:Y:S01]  /*19e50*/  S2R R26, SR_TID.X ;  /* 0x00000000001a7919 */ /* 0x000e620000002100 */
[----:B------:R-:W-:Y:S01]  /*19e60*/  LOP3.LUT R8, R8, 0x1c, RZ, 0xc0, !PT ;  /* 0x0000001c08087812 */ /* 0x000fe200078ec0ff */
[----:B------:R-:W-:Y:S01]  /*19e70*/  FMUL R14, R14, c[0x0][0x188] ;  /* 0x000062000e0e7a20 */ /* 0x000fe20000400000 */
[----:B------:R-:W-:Y:S01]  /*19e80*/  ISETP.GT.U32.AND.EX P3, PT, R2, RZ, PT, P3 ;  /* 0x000000ff0200720c */ /* 0x000fe20003f64130 */
[----:B------:R-:W-:Y:S01]  /*19e90*/  FMUL R12, R12, c[0x0][0x188] ;  /* 0x000062000c0c7a20 */ /* 0x000fe20000400000 */
[----:B------:R-:W-:Y:S01]  /*19ea0*/  ISETP.GT.U32.AND.EX P2, PT, R2, RZ, PT, P2 ;  /* 0x000000ff0200720c */ /* 0x000fe20003f44120 */
[----:B0-----:R-:W-:Y:S01]  /*19eb0*/  IMAD.SHL.U32 R20, R20, 0x80, RZ ;  /* 0x0000008014147824 */ /* 0x001fe200078e00ff */
[----:B------:R-:W-:-:S02]  /*19ec0*/  LEA.HI R8, R8, 0x28, RZ, 0x1e ;  /* 0x0000002808087811 */ /* 0x000fc400078ff0ff */
[----:B------:R-:W-:Y:S02]  /*19ed0*/  FSEL R14, R14, -INF , !P3 ;  /* 0xff8000000e0e7808 */ /* 0x000fe40005800000 */
[----:B------:R-:W-:Y:S02]  /*19ee0*/  FSEL R12, R12, -INF , !P2 ;  /* 0xff8000000c0c7808 */ /* 0x000fe40005000000 */
[----:B-1----:R-:W-:Y:S01]  /*19ef0*/  LOP3.LUT R10, R10, 0x1c, RZ, 0xc0, !PT ;  /* 0x0000001c0a0a7812 */ /* 0x002fe200078ec0ff */
[----:B------:R-:W-:Y:S01]  /*19f00*/  FMUL R28, R28, c[0x0][0x188] ;  /* 0x000062001c1c7a20 */ /* 0x000fe20000400000 */
[----:B------:R-:W-:Y:S02]  /*19f10*/  IADD3 R20, R20, R8, RZ ;  /* 0x0000000814147210 */ /* 0x000fe40007ffe0ff */
[----:B------:R-:W-:Y:S01]  /*19f20*/  ISETP.GT.U32.AND P2, PT, R0, R24, PT ;  /* 0x000000180000720c */ /* 0x000fe20003f44070 */
[----:B------:R-:W3:Y:S01]  /*19f30*/  LDL.LU R8, [R1+0xd58] ;  /* 0x000d580001087983 */ /* 0x000ee20000300800 */
[----:B------:R-:W-:-:S02]  /*19f40*/  ISETP.GT.U32.AND.EX P1, PT, R2, RZ, PT, P1 ;  /* 0x000000ff0200720c */ /* 0x000fc40003f24110 */
[----:B------:R-:W-:Y:S01]  /*19f50*/  SHF.L.U32 R22, R22, 0x7, RZ ;  /* 0x0000000716167819 */ /* 0x000fe200000006ff */
[----:B------:R-:W-:Y:S01]  /*19f60*/  STL [R1+0x68], R14 ;  /* 0x0000680e01007387 */ /* 0x000fe20000100800 */
[----:B------:R-:W-:-:S03]  /*19f70*/  LEA.HI R24, R10, 0x10, RZ, 0x1e ;  /* 0x000000100a187811 */ /* 0x000fc600078ff0ff */
[----:B------:R-:W-:Y:S04]  /*19f80*/  STL [R1+0x60], R12 ;  /* 0x0000600c01007387 */ /* 0x000fe80000100800 */
[----:B------:R0:W-:Y:S02]  /*19f90*/  STL [R1+0x64], R3 ;  /* 0x0000640301007387 */ /* 0x0001e40000100800 */
[----:B0-----:R-:W-:Y:S01]  /*19fa0*/  FSEL R3, R28, -INF , !P1 ;  /* 0xff8000001c037808 */ /* 0x001fe20004800000 */
[----:B------:R-:W-:Y:S01]  /*19fb0*/  IMAD.IADD R28, R22, 0x1, R24 ;  /* 0x00000001161c7824 */ /* 0x000fe200078e0218 */
[----:B------:R-:W-:Y:S02]  /*19fc0*/  LOP3.LUT R24, R26, 0x1c, RZ, 0xc0, !PT ;  /* 0x0000001c1a187812 */ /* 0x000fe400078ec0ff */
[----:B------:R-:W0:Y:S01]  /*19fd0*/  S2R R26, SR_CTAID.X ;  /* 0x00000000001a7919 */ /* 0x000e220000002500 */
[----:B------:R-:W-:-:S02]  /*19fe0*/  ISETP.GT.U32.AND P3, PT, R0, R20, PT ;  /* 0x000000140000720c */ /* 0x000fc40003f64070 */
[----:B------:R-:W-:Y:S01]  /*19ff0*/  LEA.HI R24, R24, 0x8, RZ, 0x1e ;  /* 0x0000000818187811 */ /* 0x000fe200078ff0ff */
[----:B------:R-:W1:Y:S01]  /*1a000*/  S2R R10, SR_TID.X ;  /* 0x00000000000a7919 */ /* 0x000e620000002100 */
[----:B------:R-:W-:Y:S02]  /*1a010*/  ISETP.GT.U32.AND.EX P3, PT, R2, RZ, PT, P3 ;  /* 0x000000ff0200720c */ /* 0x000fe40003f64130 */
[----:B0-----:R-:W-:-:S04]  /*1a020*/  SHF.L.U32 R26, R26, 0x7, RZ ;  /* 0x000000071a1a7819 */ /* 0x001fc800000006ff */
[----:B------:R-:W-:Y:S02]  /*1a030*/  IADD3 R12, R26, R24, RZ ;  /* 0x000000181a0c7210 */ /* 0x000fe40007ffe0ff */
[----:B------:R-:W-:Y:S01]  /*1a040*/  ISETP.GT.U32.AND.EX P4, PT, R2, RZ, PT, P4 ;  /* 0x000000ff0200720c */ /* 0x000fe20003f84140 */
[----:B------:R-:W-:Y:S01]  /*1a050*/  FMUL R4, R4, c[0x0][0x188] ;  /* 0x0000620004047a20 */ /* 0x000fe20000400000 */
[C---:B-1----:R-:W-:Y:S02]  /*1a060*/  LOP3.LUT R20, R10.reuse, 0x1c, RZ, 0xc0, !PT ;  /* 0x0000001c0a147812 */ /* 0x042fe400078ec0ff */
[----:B------:R-:W-:Y:S01]  /*1a070*/  LOP3.LUT R10, R10, 0x1c, RZ, 0xc0, !PT ;  /* 0x0000001c0a0a7812 */ /* 0x000fe200078ec0ff */
[----:B------:R-:W-:Y:S01]  /*1a080*/  STL [R1+0x5c], R3 ;  /* 0x00005c0301007387 */ /* 0x000fe20000100800 */
[----:B------:R-:W-:Y:S01]  /*1a090*/  ISETP.GT.U32.AND.EX P5, PT, R2, RZ, PT, P5 ;  /* 0x000000ff0200720c */ /* 0x000fe20003fa4150 */
[----:B--2---:R-:W-:-:S05]  /*1a0a0*/  FMUL R6, R6, c[0x0][0x188] ;  /* 0x0000620006067a20 */ /* 0x004fca0000400000 */
[----:B------:R-:W-:Y:S02]  /*1a0b0*/  FSEL R14, R6, -INF , !P4 ;  /* 0xff800000060e7808 */ /* 0x000fe40006000000 */
[----:B------:R-:W-:-:S03]  /*1a0c0*/  ISETP.GT.U32.AND P4, PT, R0, R12, PT ;  /* 0x0000000c0000720c */ /* 0x000fc60003f84070 */
[----:B------:R0:W-:Y:S01]  /*1a0d0*/  STL [R1+0x58], R14 ;  /* 0x0000580e01007387 */ /* 0x0001e20000100800 */
[----:B------:R-:W-:-:S03]  /*1a0e0*/  FSEL R12, R4, -INF , !P5 ;  /* 0xff800000040c7808 */ /* 0x000fc60006800000 */
[----:B------:R-:W2:Y:S01]  /*1a0f0*/  LDL.LU R4, [R1+0x10] ;  /* 0x0000100001047983 */ /* 0x000ea20000300800 */
[C---:B0-----:R-:W-:Y:S02]  /*1a100*/  LEA.HI R14, R10.reuse, 0x70, RZ, 0x1e ;  /* 0x000000700a0e7811 */ /* 0x041fe400078ff0ff */
[----:B------:R-:W-:Y:S01]  /*1a110*/  LEA.HI R10, R10, 0x78, RZ, 0x1e ;  /* 0x000000780a0a7811 */ /* 0x000fe200078ff0ff */
[----:B------:R-:W-:Y:S01]  /*1a120*/  STL [R1+0x50], R12 ;  /* 0x0000500c01007387 */ /* 0x000fe20000100800 */
[----:B----4-:R-:W-:-:S05]  /*1a130*/  FMUL R18, R18, c[0x0][0x188] ;  /* 0x0000620012127a20 */ /* 0x010fca0000400000 */
[----:B------:R-:W-:Y:S02]  /*1a140*/  FSEL R26, R18, -INF , !P3 ;  /* 0xff800000121a7808 */ /* 0x000fe40005800000 */
[----:B------:R-:W0:Y:S02]  /*1a150*/  S2R R18, SR_CTAID.X ;  /* 0x0000000000127919 */ /* 0x000e240000002500 */
[----:B0-----:R-:W-:-:S05]  /*1a160*/  SHF.L.U32 R18, R18, 0x7, RZ ;  /* 0x0000000712127819 */ /* 0x001fca00000006ff */
[----:B------:R-:W-:Y:S02]  /*1a170*/  IMAD.IADD R18, R18, 0x1, R10 ;  /* 0x0000000112127824 */ /* 0x000fe400078e020a */
[----:B------:R-:W4:Y:S04]  /*1a180*/  LDL.LU R10, [R1+0xd54] ;  /* 0x000d5400010a7983 */ /* 0x000f280000300800 */
[----:B------:R-:W0:Y:S04]  /*1a190*/  S2R R24, SR_CTAID.X ;  /* 0x0000000000187919 */ /* 0x000e280000002500 */
[----:B------:R-:W1:Y:S01]  /*1a1a0*/  S2R R3, SR_CTAID.X ;  /* 0x0000000000037919 */ /* 0x000e620000002500 */
[----:B---3--:R-:W-:Y:S01]  /*1a1b0*/  FMUL R16, R16, c[0x0][0x188] ;  /* 0x0000620010107a20 */ /* 0x008fe20000400000 */
[----:B------:R-:W-:-:S02]  /*1a1c0*/  ISETP.GT.U32.AND.EX P2, PT, R2, RZ, PT, P2 ;  /* 0x000000ff0200720c */ /* 0x000fc40003f44120 */
[----:B------:R-:W-:Y:S02]  /*1a1d0*/  ISETP.GE.U32.AND P3, PT, R0, R18, PT ;  /* 0x000000120000720c */ /* 0x000fe40003f66070 */
[----:B------:R-:W3:Y:S01]  /*1a1e0*/  S2R R18, SR_TID.X ;  /* 0x0000000000127919 */ /* 0x000ee20000002100 */
[----:B0-----:R-:W-:-:S04]  /*1a1f0*/  SHF.L.U32 R24, R24, 0x7, RZ ;  /* 0x0000000718187819 */ /* 0x001fc800000006ff */
[----:B------:R-:W-:Y:S02]  /*1a200*/  IADD3 R24, R24, R14, RZ ;  /* 0x0000000e18187210 */ /* 0x000fe40007ffe0ff */
[----:B------:R-:W-:Y:S02]  /*1a210*/  FSEL R14, R16, -INF , !P2 ;  /* 0xff800000100e7808 */ /* 0x000fe40005000000 */
[----:B------:R-:W0:Y:S01]  /*1a220*/  S2R R16, SR_CTAID.X ;  /* 0x0000000000107919 */ /* 0x000e220000002500 */
[----:B-1----:R-:W-:Y:S01]  /*1a230*/  IMAD.SHL.U32 R3, R3, 0x80, RZ ;  /* 0x0000008003037824 */ /* 0x002fe200078e00ff */
[----:B------:R-:W-:Y:S02]  /*1a240*/  ISETP.GT.U32.AND.EX P0, PT, R2, RZ, PT, P0 ;  /* 0x000000ff0200720c */ /* 0x000fe40003f04100 */
[----:B------:R-:W-:Y:S02]  /*1a250*/  ISETP.GE.U32.AND P2, PT, R0, R24, PT ;  /* 0x000000180000720c */ /* 0x000fe40003f46070 */
[----:B------:R-:W-:-:S02]  /*1a260*/  LEA.HI R6, R20, R3, RZ, 0x1e ;  /* 0x0000000314067211 */ /* 0x000fc400078ff0ff */
[----:B------:R-:W-:Y:S01]  /*1a270*/  LEA.HI R20, R20, 0x58, RZ, 0x1e ;  /* 0x0000005814147811 */ /* 0x000fe200078ff0ff */
[----:B------:R-:W-:Y:S01]  /*1a280*/  FMUL R27, R27, c[0x0][0x188] ;  /* 0x000062001b1b7a20 */ /* 0x000fe20000400000 */
[----:B------:R-:W-:Y:S02]  /*1a290*/  ISETP.GT.U32.AND P1, PT, R0, R28, PT ;  /* 0x0000001c0000720c */ /* 0x000fe40003f24070 */
[----:B------:R-:W-:Y:S02]  /*1a2a0*/  ISETP.GE.U32.AND.EX P3, PT, R2, RZ, PT, P3 ;  /* 0x000000ff0200720c */ /* 0x000fe40003f66130 */
[----:B------:R-:W-:Y:S02]  /*1a2b0*/  IADD3 R22, R22, R20, RZ ;  /* 0x0000001416167210 */ /* 0x000fe40007ffe0ff */
[----:B------:R-:W-:Y:S02]  /*1a2c0*/  ISETP.GT.U32.AND.EX P1, PT, R2, RZ, PT, P1 ;  /* 0x000000ff0200720c */ /* 0x000fe40003f24110 */
[----:B------:R-:W-:-:S02]  /*1a2d0*/  FSEL R20, R27, -INF , !P3 ;  /* 0xff8000001b147808 */ /* 0x000fc40005800000 */
[----:B------:R-:W-:Y:S02]  /*1a2e0*/  ISETP.GE.U32.AND P3, PT, R0, R22, PT ;  /* 0x000000160000720c */ /* 0x000fe40003f66070 */
[----:B0-----:R-:W-:Y:S01]  /*1a2f0*/  SHF.L.U32 R16, R16, 0x7, RZ ;  /* 0x0000000710107819 */ /* 0x001fe200000006ff */
[----:B------:R-:W0:Y:S01]  /*1a300*/  S2R R22, SR_TID.X ;  /* 0x0000000000167919 */ /* 0x000e220000002100 */
[----:B------:R-:W-:Y:S01]  /*1a310*/  FMUL R8, R8, c[0x0][0x188] ;  /* 0x0000620008087a20 */ /* 0x000fe20000400000 */
[----:B------:R-:W-:Y:S01]  /*1a320*/  ISETP.GT.U32.AND P5, PT, R0, R6, PT ;  /* 0x000000060000720c */ /* 0x000fe20003fa4070 */
[----:B------:R-:W-:Y:S01]  /*1a330*/  FMUL R29, R29, c[0x0][0x188] ;  /* 0x000062001d1d7a20 */ /* 0x000fe20000400000 */
[C---:B------:R-:W-:Y:S02]  /*1a340*/  ISETP.GT.U32.AND.EX P4, PT, R2.reuse, RZ, PT, P4 ;  /* 0x000000ff0200720c */ /* 0x040fe40003f84140 */
[C---:B------:R-:W-:Y:S01]  /*1a350*/  ISETP.GT.U32.AND.EX P5, PT, R2.reuse, RZ, PT, P5 ;  /* 0x000000ff0200720c */ /* 0x040fe20003fa4150 */
[----:B------:R-:W-:Y:S01]  /*1a360*/  FMUL R25, R25, c[0x0][0x188] ;  /* 0x0000620019197a20 */ /* 0x000fe20000400000 */
[----:B------:R-:W-:Y:S01]  /*1a370*/  STL [R1+0x4c], R26 ;  /* 0x00004c1a01007387 */ /* 0x000fe20000100800 */
[----:B------:R-:W-:-:S03]  /*1a380*/  ISETP.GE.U32.AND.EX P2, PT, R2, RZ, PT, P2 ;  /* 0x000000ff0200720c */ /* 0x000fc60003f46120 */
[----:B------:R-:W-:Y:S01]  /*1a390*/  STL [R1+0x3c], R14 ;  /* 0x00003c0e01007387 */ /* 0x000fe20000100800 */
[----:B------:R-:W-:Y:S02]  /*1a3a0*/  FMUL R21, R21, c[0x0][0x188] ;  /* 0x0000620015157a20 */ /* 0x000fe40000400000 */
[----:B------:R-:W-:Y:S01]  /*1a3b0*/  FMUL R23, R23, c[0x0][0x188] ;  /* 0x0000620017177a20 */ /* 0x000fe20000400000 */
[----:B--2---:R-:W-:Y:S02]  /*1a3c0*/  FSEL R4, R4, -INF , !P5 ;  /* 0xff80000004047808 */ /* 0x004fe40006800000 */
[----:B------:R-:W-:-:S04]  /*1a3d0*/  ISETP.GE.U32.AND P5, PT, R0, R6, PT ;  /* 0x000000060000720c */ /* 0x000fc80003fa6070 */
[----:B------:R-:W-:Y:S01]  /*1a3e0*/  ISETP.GE.U32.AND.EX P5, PT, R2, RZ, PT, P5 ;  /* 0x000000ff0200720c */ /* 0x000fe20003fa6150 */
[----:B----4-:R-:W-:-:S05]  /*1a3f0*/  FMUL R10, R10, c[0x0][0x188] ;  /* 0x000062000a0a7a20 */ /* 0x010fca0000400000 */
[----:B------:R-:W-:Y:S02]  /*1a400*/  FSEL R24, R10, -INF , !P0 ;  /* 0xff8000000a187808 */ /* 0x000fe40004000000 */
[----:B---3--:R-:W-:-:S04]  /*1a410*/  LOP3.LUT R10, R18, 0x1c, RZ, 0xc0, !PT ;  /* 0x0000001c120a7812 */ /* 0x008fc800078ec0ff */
[----:B------:R-:W-:-:S05]  /*1a420*/  LEA.HI R10, R10, 0x60, RZ, 0x1e ;  /* 0x000000600a0a7811 */ /* 0x000fca00078ff0ff */
[----:B------:R-:W-:Y:S01]  /*1a430*/  IMAD.IADD R10, R16, 0x1, R10 ;  /* 0x00000001100a7824 */ /* 0x000fe200078e020a */
[----:B------:R-:W-:Y:S02]  /*1a440*/  FSEL R16, R8, -INF , !P1 ;  /* 0xff80000008107808 */ /* 0x000fe40004800000 */
[----:B------:R-:W1:Y:S01]  /*1a450*/  S2R R8, SR_CTAID.X ;  /* 0x0000000000087919 */ /* 0x000e620000002500 */
[----:B------:R-:W-:-:S04]  /*1a460*/  LOP3.LUT R18, R18, 0x1c, RZ, 0xc0, !PT ;  /* 0x0000001c12127812 */ /* 0x000fc800078ec0ff */
[----:B------:R-:W-:-:S04]  /*1a470*/  LEA.HI R18, R18, 0x8, RZ, 0x1e ;  /* 0x0000000812127811 */ /* 0x000fc800078ff0ff */
[----:B------:R-:W-:Y:S02]  /*1a480*/  IADD3 R18, R3, R18, RZ ;  /* 0x0000001203127210 */ /* 0x000fe40007ffe0ff */
[----:B------:R-:W-:Y:S02]  /*1a490*/  FSEL R3, R29, -INF , !P4 ;  /* 0xff8000001d037808 */ /* 0x000fe40006000000 */
[----:B0-----:R-:W-:Y:S02]  /*1a4a0*/  LOP3.LUT R29, R22, 0x1c, RZ, 0xc0, !PT ;  /* 0x0000001c161d7812 */ /* 0x001fe400078ec0ff */
[----:B------:R-:W-:Y:S02]  /*1a4b0*/  ISETP.GE.U32.AND P1, PT, R0, R10, PT ;  /* 0x0000000a0000720c */ /* 0x000fe40003f26070 */
[C---:B------:R-:W-:Y:S02]  /*1a4c0*/  LEA.HI R6, R29.reuse, 0x50, RZ, 0x1e ;  /* 0x000000501d067811 */ /* 0x040fe400078ff0ff */
[----:B------:R-:W-:Y:S01]  /*1a4d0*/  LEA.HI R29, R29, 0x48, RZ, 0x1e ;  /* 0x000000481d1d7811 */ /* 0x000fe200078ff0ff */
[----:B------:R-:W0:Y:S01]  /*1a4e0*/  S2R R10, SR_TID.X ;  /* 0x00000000000a7919 */ /* 0x000e220000002100 */
[----:B-1----:R-:W-:Y:S01]  /*1a4f0*/  IMAD.SHL.U32 R8, R8, 0x80, RZ ;  /* 0x0000008008087824 */ /* 0x002fe200078e00ff */
[----:B------:R-:W-:-:S02]  /*1a500*/  ISETP.GE.U32.AND P0, PT, R0, R7, PT ;  /* 0x000000070000720c */ /* 0x000fc40003f06070 */
[----:B------:R-:W-:Y:S01]  /*1a510*/  ISETP.GE.U32.AND P4, PT, R0, R18, PT ;  /* 0x000000120000720c */ /* 0x000fe20003f86070 */
[----:B------:R-:W2:Y:S01]  /*1a520*/  LDL.LU R7, [R1+0xd50] ;  /* 0x000d500001077983 */ /* 0x000ea20000300800 */
[C---:B------:R-:W-:Y:S01]  /*1a530*/  IADD3 R6, R8.reuse, R6, RZ ;  /* 0x0000000608067210 */ /* 0x040fe20007ffe0ff */
[----:B------:R-:W-:Y:S01]  /*1a540*/  IMAD.IADD R8, R8, 0x1, R29 ;  /* 0x0000000108087824 */ /* 0x000fe200078e021d */
[----:B------:R-:W-:Y:S01]  /*1a550*/  FSEL R22, R25, -INF , !P2 ;  /* 0xff80000019167808 */ /* 0x000fe20005000000 */
[----:B------:R-:W-:Y:S01]  /*1a560*/  STL [R1+0x38], R24 ;  /* 0x0000381801007387 */ /* 0x000fe20000100800 */
[----:B------:R-:W-:Y:S02]  /*1a570*/  ISETP.GE.U32.AND.EX P4, PT, R2, RZ, PT, P4 ;  /* 0x000000ff0200720c */ /* 0x000fe40003f86140 */
[----:B------:R-:W-:Y:S01]  /*1a580*/  ISETP.GE.U32.AND P2, PT, R0, R6, PT ;  /* 0x000000060000720c */ /* 0x000fe20003f46070 */
[----:B------:R-:W-:Y:S01]  /*1a590*/  STL [R1+0x2c], R16 ;  /* 0x00002c1001007387 */ /* 0x000fe20000100800 */
[----:B------:R-:W-:-:S03]  /*1a5a0*/  FSEL R6, R17, -INF , !P5 ;  /* 0xff80000011067808 */ /* 0x000fc60006800000 */
[----:B------:R-:W1:Y:S01]  /*1a5b0*/  S2R R18, SR_CTAID.X ;  /* 0x0000000000127919 */ /* 0x000e620000002500 */
[----:B------:R-:W-:-:S03]  /*1a5c0*/  ISETP.GE.U32.AND P5, PT, R0, R8, PT ;  /* 0x000000080000720c */ /* 0x000fc60003fa6070 */
[----:B------:R-:W-:Y:S01]  /*1a5d0*/  STL [R1+0x1c], R3 ;  /* 0x00001c0301007387 */ /* 0x000fe20000100800 */
[----:B------:R-:W-:-:S03]  /*1a5e0*/  FSEL R8, R19, -INF , !P4 ;  /* 0xff80000013087808 */ /* 0x000fc60006000000 */
[----:B------:R-:W-:Y:S04]  /*1a5f0*/  STL [R1+0x28], R4 ;  /* 0x0000280401007387 */ /* 0x000fe80000100800 */
[----:B------:R-:W-:Y:S04]  /*1a600*/  STL [R1+0x84], R20 ;  /* 0x0000841401007387 */ /* 0x000fe80000100800 */
[----:B------:R-:W3:Y:S04]  /*1a610*/  LDL.LU R17, [R1+0xd4c] ;  /* 0x000d4c0001117983 */ /* 0x000ee80000300800 */
[----:B------:R-:W-:Y:S04]  /*1a620*/  STL [R1+0x7c], R22 ;  /* 0x00007c1601007387 */ /* 0x000fe80000100800 */
[----:B------:R-:W3:Y:S04]  /*1a630*/  LDL.LU R19, [R1+0xd48] ;  /* 0x000d480001137983 */ /* 0x000ee80000300800 */
[----:B------:R0:W-:Y:S02]  /*1a640*/  STL [R1+0x20], R6 ;  /* 0x0000200601007387 */ /* 0x0001e40000100800 */
[----:B0-----:R-:W-:-:S02]  /*1a650*/  FMNMX R6, R4, R6, !PT ;  /* 0x0000000604067209 */ /* 0x001fc40007800000 */
[----:B------:R-:W0:Y:S01]  /*1a660*/  S2R R4, SR_TID.X ;  /* 0x0000000000047919 */ /* 0x000e220000002100 */
[----:B------:R-:W-:Y:S02]  /*1a670*/  LOP3.LUT R10, R10, 0x1c, RZ, 0xc0, !PT ;  /* 0x0000001c0a0a7812 */ /* 0x000fe400078ec0ff */
[----:B-1----:R-:W-:Y:S02]  /*1a680*/  SHF.L.U32 R18, R18, 0x7, RZ ;  /* 0x0000000712127819 */ /* 0x002fe400000006ff */
[----:B------:R-:W-:-:S04]  /*1a690*/  LEA.HI R10, R10, 0x40, RZ, 0x1e ;  /* 0x000000400a0a7811 */ /* 0x000fc800078ff0ff */
[----:B------:R-:W-:Y:S02]  /*1a6a0*/  IADD3 R18, R18, R10, RZ ;  /* 0x0000000a12127210 */ /* 0x000fe40007ffe0ff */
[----:B------:R-:W1:Y:S02]  /*1a6b0*/  S2R R10, SR_CTAID.X ;  /* 0x00000000000a7919 */ /* 0x000e640000002500 */
[----:B------:R-:W-:Y:S02]  /*1a6c0*/  ISETP.GE.U32.AND P4, PT, R0, R18, PT ;  /* 0x000000120000720c */ /* 0x000fe40003f86070 */
[----:B0-----:R-:W-:-:S04]  /*1a6d0*/  LOP3.LUT R18, R4, 0x1c, RZ, 0xc0, !PT ;  /* 0x0000001c04127812 */ /* 0x001fc800078ec0ff */
[----:B------:R-:W-:Y:S02]  /*1a6e0*/  LEA.HI R29, R18, 0x38, RZ, 0x1e ;  /* 0x00000038121d7811 */ /* 0x000fe400078ff0ff */
[----:B------:R-:W0:Y:S01]  /*1a6f0*/  S2R R18, SR_CTAID.X ;  /* 0x0000000000127919 */ /* 0x000e220000002500 */
[----:B------:R-:W-:Y:S02]  /*1a700*/  LOP3.LUT R4, R4, 0x1c, RZ, 0xc0, !PT ;  /* 0x0000001c04047812 */ /* 0x000fe400078ec0ff */
[----:B-1----:R-:W-:-:S05]  /*1a710*/  SHF.L.U32 R10, R10, 0x7, RZ ;  /* 0x000000070a0a7819 */ /* 0x002fca00000006ff */
[----:B------:R-:W-:Y:S01]  /*1a720*/  IMAD.IADD R29, R10, 0x1, R29 ;  /* 0x000000010a1d7824 */ /* 0x000fe200078e021d */
[----:B------:R-:W-:Y:S02]  /*1a730*/  LEA.HI R10, R4, 0x30, RZ, 0x1e ;  /* 0x00000030040a7811 */ /* 0x000fe400078ff0ff */
[----:B0-----:R-:W-:-:S04]  /*1a740*/  SHF.L.U32 R18, R18, 0x7, RZ ;  /* 0x0000000712127819 */ /* 0x001fc800000006ff */
[----:B------:R-:W-:Y:S02]  /*1a750*/  IADD3 R10, R18, R10, RZ ;  /* 0x0000000a120a7210 */ /* 0x000fe40007ffe0ff */
[----:B------:R-:W0:Y:S01]  /*1a760*/  S2R R18, SR_TID.X ;  /* 0x0000000000127919 */ /* 0x000e220000002100 */
[C---:B------:R-:W-:Y:S02]  /*1a770*/  ISETP.GE.U32.AND.EX P1, PT, R2.reuse, RZ, PT, P1 ;  /* 0x000000ff0200720c */ /* 0x040fe40003f26110 */
[----:B------:R-:W-:Y:S02]  /*1a780*/  ISETP.GE.U32.AND.EX P0, PT, R2, RZ, PT, P0 ;  /* 0x000000ff0200720c */ /* 0x000fe40003f06100 */
[----:B------:R-:W-:Y:S02]  /*1a790*/  FSEL R21, R21, -INF , !P1 ;  /* 0xff80000015157808 */ /* 0x000fe40004800000 */
[----:B------:R-:W-:Y:S02]  /*1a7a0*/  ISETP.GE.U32.AND P1, PT, R0, R10, PT ;  /* 0x0000000a0000720c */ /* 0x000fe40003f26070 */
[----:B------:R-:W1:Y:S01]  /*1a7b0*/  S2R R10, SR_CTAID.X ;  /* 0x00000000000a7919 */ /* 0x000e620000002500 */
[----:B------:R-:W-:-:S02]  /*1a7c0*/  FSEL R23, R23, -INF , !P0 ;  /* 0xff80000017177808 */ /* 0x000fc40004000000 */
[----:B------:R-:W-:Y:S02]  /*1a7d0*/  ISETP.GE.U32.AND P0, PT, R0, R29, PT ;  /* 0x0000001d0000720c */ /* 0x000fe40003f06070 */
[----:B0-----:R-:W-:-:S04]  /*1a7e0*/  LOP3.LUT R18, R18, 0x1c, RZ, 0xc0, !PT ;  /* 0x0000001c12127812 */ /* 0x001fc800078ec0ff */
[----:B------:R-:W-:Y:S02]  /*1a7f0*/  LEA.HI R29, R18, 0x28, RZ, 0x1e ;  /* 0x00000028121d7811 */ /* 0x000fe400078ff0ff */
[----:B------:R-:W0:Y:S01]  /*1a800*/  S2R R18, SR_TID.X ;  /* 0x0000000000127919 */ /* 0x000e220000002100 */
[----:B-1----:R-:W-:-:S05]  /*1a810*/  IMAD.SHL.U32 R10, R10, 0x80, RZ ;  /* 0x000000800a0a7824 */ /* 0x002fca00078e00ff */
[----:B------:R-:W-:Y:S02]  /*1a820*/  IADD3 R10, R10, R29, RZ ;  /* 0x0000001d0a0a7210 */ /* 0x000fe40007ffe0ff */
[----:B0-----:R-:W-:Y:S02]  /*1a830*/  LOP3.LUT R29, R18, 0x1c, RZ, 0xc0, !PT ;  /* 0x0000001c121d7812 */ /* 0x001fe400078ec0ff */
[----:B------:R-:W0:Y:S01]  /*1a840*/  S2R R18, SR_CTAID.X ;  /* 0x0000000000127919 */ /* 0x000e220000002500 */
[----:B------:R-:W-:Y:S01]  /*1a850*/  FMUL R15, R15, c[0x0][0x188] ;  /* 0x000062000f0f7a20 */ /* 0x000fe20000400000 */
[----:B------:R-:W-:-:S04]  /*1a860*/  ISETP.GE.U32.AND.EX P3, PT, R2, RZ, PT, P3 ;  /* 0x000000ff0200720c */ /* 0x000fc80003f66130 */
[----:B------:R-:W-:Y:S02]  /*1a870*/  FSEL R25, R15, -INF , !P3 ;  /* 0xff8000000f197808 */ /* 0x000fe40005800000 */
[----:B------:R-:W-:Y:S02]  /*1a880*/  ISETP.GE.U32.AND P3, PT, R0, R10, PT ;  /* 0x0000000a0000720c */ /* 0x000fe40003f66070 */
[----:B------:R-:W-:Y:S01]  /*1a890*/  LEA.HI R10, R29, 0x20, RZ, 0x1e ;  /* 0x000000201d0a7811 */ /* 0x000fe200078ff0ff */
[----:B------:R-:W-:Y:S01]  /*1a8a0*/  FMUL R13, R13, c[0x0][0x188] ;  /* 0x000062000d0d7a20 */ /* 0x000fe20000400000 */
[C---:B------:R-:W-:Y:S02]  /*1a8b0*/  ISETP.GE.U32.AND.EX P2, PT, R2.reuse, RZ, PT, P2 ;  /* 0x000000ff0200720c */ /* 0x040fe40003f46120 */
[----:B------:R-:W-:Y:S02]  /*1a8c0*/  ISETP.GE.U32.AND.EX P5, PT, R2, RZ, PT, P5 ;  /* 0x000000ff0200720c */ /* 0x000fe40003fa6150 */
[----:B0-----:R-:W-:-:S05]  /*1a8d0*/  SHF.L.U32 R18, R18, 0x7, RZ ;  /* 0x0000000712127819 */ /* 0x001fca00000006ff */
[----:B------:R-:W-:Y:S01]  /*1a8e0*/  IMAD.IADD R10, R18, 0x1, R10 ;  /* 0x00000001120a7824 */ /* 0x000fe200078e020a */
[----:B------:R-:W-:Y:S01]  /*1a8f0*/  FSEL R13, R13, -INF , !P2 ;  /* 0xff8000000d0d7808 */ /* 0x000fe20005000000 */
[----:B------:R-:W-:Y:S01]  /*1a900*/  STL [R1+0x34], R8 ;  /* 0x0000340801007387 */ /* 0x000fe20000100800 */
[----:B------:R-:W-:Y:S02]  /*1a910*/  ISETP.GE.U32.AND.EX P4, PT, R2, RZ, PT, P4 ;  /* 0x000000ff0200720c */ /* 0x000fe40003f86140 */
[----:B------:R-:W-:Y:S01]  /*1a920*/  ISETP.GE.U32.AND P2, PT, R0, R10, PT ;  /* 0x0000000a0000720c */ /* 0x000fe20003f46070 */
[----:B------:R-:W-:Y:S01]  /*1a930*/  STL [R1+0x74], R23 ;  /* 0x0000741701007387 */ /* 0x000fe20000100800 */
[----:B------:R-:W-:-:S03]  /*1a940*/  FSEL R10, R9, -INF , !P5 ;  /* 0xff800000090a7808 */ /* 0x000fc60006800000 */
[----:B------:R-:W-:Y:S04]  /*1a950*/  STL [R1+0x6c], R21 ;  /* 0x00006c1501007387 */ /* 0x000fe80000100800 */
[----:B------:R-:W-:Y:S04]  /*1a960*/  STL [R1+0x54], R25 ;  /* 0x0000541901007387 */ /* 0x000fe80000100800 */
[----:B------:R0:W-:Y:S04]  /*1a970*/  STL [R1+0x40], R13 ;  /* 0x0000400d01007387 */ /* 0x0001e80000100800 */
[----:B------:R-:W4:Y:S04]  /*1a980*/  LDL.LU R9, [R1+0xd44] ;  /* 0x000d440001097983 */ /* 0x000f280000300800 */
[----:B------:R1:W-:Y:S01]  /*1a990*/  STL [R1+0x44], R10 ;  /* 0x0000440a01007387 */ /* 0x0003e20000100800 */
[----:B0-----:R-:W-:-:S03]  /*1a9a0*/  FSEL R13, R11, -INF , !P4 ;  /* 0xff8000000b0d7808 */ /* 0x001fc60006000000 */
[----:B------:R-:W4:Y:S01]  /*1a9b0*/  LDL.LU R11, [R1+0xd40] ;  /* 0x000d4000010b7983 */ /* 0x000f220000300800 */
[----:B------:R-:W-:-:S03]  /*1a9c0*/  FMNMX R3, R3, R8, !PT ;  /* 0x0000000803037209 */ /* 0x000fc60007800000 */
[----:B------:R-:W0:Y:S04]  /*1a9d0*/  SHFL.BFLY PT, R8, R6, 0x2, 0x1f ;  /* 0x0c401f0006087f89 */ /* 0x000e2800000e0000 */
[----:B------:R-:W0:Y:S01]  /*1a9e0*/  SHFL.BFLY PT, R4, R3, 0x2, 0x1f ;  /* 0x0c401f0003047f89 */ /* 0x000e2200000e0000 */
[----:B------:R-:W-:Y:S01]  /*1a9f0*/  LEA.HI R29, R29, 0x18, RZ, 0x1e ;  /* 0x000000181d1d7811 */ /* 0x000fe200078ff0ff */
[----:B------:R-:W-:Y:S01]  /*1aa00*/  FMUL R5, R5, c[0x0][0x188] ;  /* 0x0000620005057a20 */ /* 0x000fe20000400000 */
[----:B------:R-:W-:Y:S01]  /*1aa10*/  ISETP.GE.U32.AND P4, PT, R0, R28, PT ;  /* 0x0000001c0000720c */ /* 0x000fe20003f86070 */
[----:B-1----:R-:W4:Y:S01]  /*1aa20*/  LDL R10, [R1+0x5c] ;  /* 0x00005c00010a7983 */ /* 0x002f220000100800 */
[----:B------:R-:W-:Y:S02]  /*1aa30*/  IADD3 R18, R18, R29, RZ ;  /* 0x0000001d12127210 */ /* 0x000fe40007ffe0ff */
[----:B------:R-:W-:-:S02]  /*1aa40*/  ISETP.GE.U32.AND.EX P1, PT, R2, RZ, PT, P1 ;  /* 0x000000ff0200720c */ /* 0x000fc40003f26110 */
[----:B------:R-:W-:Y:S02]  /*1aa50*/  ISETP.GE.U32.AND P5, PT, R0, R18, PT ;  /* 0x000000120000720c */ /* 0x000fe40003fa6070 */
[C---:B------:R-:W-:Y:S02]  /*1aa60*/  ISETP.GE.U32.AND.EX P4, PT, R2.reuse, RZ, PT, P4 ;  /* 0x000000ff0200720c */ /* 0x040fe40003f86140 */
[C---:B------:R-:W-:Y:S02]  /*1aa70*/  ISETP.GE.U32.AND.EX P0, PT, R2.reuse, RZ, PT, P0 ;  /* 0x000000ff0200720c */ /* 0x040fe40003f06100 */
[C---:B------:R-:W-:Y:S01]  /*1aa80*/  ISETP.GE.U32.AND.EX P5, PT, R2.reuse, RZ, PT, P5 ;  /* 0x000000ff0200720c */ /* 0x040fe20003fa6150 */
[----:B------:R1:W-:Y:S01]  /*1aa90*/  STL [R1+0x48], R13 ;  /* 0x0000480d01007387 */ /* 0x0003e20000100800 */
[----:B------:R-:W-:Y:S02]  /*1aaa0*/  FSEL R15, R5, -INF , !P1 ;  /* 0xff800000050f7808 */ /* 0x000fe40004800000 */
[C---:B------:R-:W-:Y:S01]  /*1aab0*/  ISETP.GE.U32.AND.EX P3, PT, R2.reuse, RZ, PT, P3 ;  /* 0x000000ff0200720c */ /* 0x040fe20003f66130 */
[----:B------:R-:W4:Y:S01]  /*1aac0*/  LDL R27, [R1+0x68] ;  /* 0x00006800011b7983 */ /* 0x000f220000100800 */
[----:B------:R-:W-:-:S02]  /*1aad0*/  ISETP.GE.U32.AND.EX P2, PT, R2, RZ, PT, P2 ;  /* 0x000000ff0200720c */ /* 0x000fc40003f46120 */
[----:B0-----:R-:W-:Y:S01]  /*1aae0*/  FMNMX R2, R6, R8, !PT ;  /* 0x0000000806027209 */ /* 0x001fe20007800000 */
[----:B------:R-:W4:Y:S01]  /*1aaf0*/  LDL R29, [R1+0x70] ;  /* 0x00007000011d7983 */ /* 0x000f220000100800 */
[----:B------:R-:W-:-:S03]  /*1ab00*/  FMNMX R0, R3, R4, !PT ;  /* 0x0000000403007209 */ /* 0x000fc60007800000 */
[----:B------:R-:W4:Y:S04]  /*1ab10*/  LDL R28, [R1+0x78] ;  /* 0x00007800011c7983 */ /* 0x000f280000100800 */
[----:B------:R-:W4:Y:S04]  /*1ab20*/  LDL R6, [R1+0x40] ;  /* 0x0000400001067983 */ /* 0x000f280000100800 */
[----:B------:R-:W4:Y:S04]  /*1ab30*/  LDL R8, [R1+0x60] ;  /* 0x0000600001087983 */ /* 0x000f280000100800 */
[----:B------:R-:W4:Y:S04]  /*1ab40*/  LDL R3, [R1+0x44] ;  /* 0x0000440001037983 */ /* 0x000f280000100800 */
[----:B------:R-:W4:Y:S04]  /*1ab50*/  LDL R4, [R1+0x64] ;  /* 0x0000640001047983 */ /* 0x000f280000100800 */
[----:B------:R-:W4:Y:S01]  /*1ab60*/  LDL R5, [R1+0x58] ;  /* 0x0000580001057983 */ /* 0x000f220000100800 */
[----:B--2---:R-:W-:-:S02]  /*1ab70*/  FMUL R7, R7, c[0x0][0x188] ;  /* 0x0000620007077a20 */ /* 0x004fc40000400000 */
[----:B---3--:R-:W-:Y:S02]  /*1ab80*/  FMUL R18, R17, c[0x0][0x188] ;  /* 0x0000620011127a20 */ /* 0x008fe40000400000 */
[----:B------:R-:W-:Y:S01]  /*1ab90*/  FMUL R17, R19, c[0x0][0x188] ;  /* 0x0000620013117a20 */ /* 0x000fe20000400000 */
[----:B------:R-:W-:Y:S02]  /*1aba0*/  FSEL R19, R7, -INF , !P0 ;  /* 0xff80000007137808 */ /* 0x000fe40004000000 */
[----:B------:R-:W2:Y:S04]  /*1abb0*/  LDL R7, [R1+0x48] ;  /* 0x0000480001077983 */ /* 0x000ea80000100800 */
[----:B------:R0:W-:Y:S01]  /*1abc0*/  STL [R1+0x18], R15 ;  /* 0x0000180f01007387 */ /* 0x0001e20000100800 */
[----:B----4-:R-:W-:-:S02]  /*1abd0*/  FMUL R9, R9, c[0x0][0x188] ;  /* 0x0000620009097a20 */ /* 0x010fc40000400000 */
[----:B------:R-:W-:-:S03]  /*1abe0*/  FMUL R11, R11, c[0x0][0x188] ;  /* 0x000062000b0b7a20 */ /* 0x000fc60000400000 */
[----:B-1----:R-:W-:Y:S02]  /*1abf0*/  FSEL R13, R9, -INF , !P4 ;  /* 0xff800000090d7808 */ /* 0x002fe40006000000 */
[----:B------:R-:W3:Y:S01]  /*1ac00*/  LDL R9, [R1+0x18] ;  /* 0x0000180001097983 */ /* 0x000ee20000100800 */
[----:B------:R-:W-:-:S03]  /*1ac10*/  FSEL R11, R11, -INF , !P5 ;  /* 0xff8000000b0b7808 */ /* 0x000fc60006800000 */
[----:B------:R1:W-:Y:S01]  /*1ac20*/  STL [R1+0x14], R13 ;  /* 0x0000140d01007387 */ /* 0x0003e20000100800 */
[----:B0-----:R-:W-:-:S03]  /*1ac30*/  FMNMX R15, R24, R11, !PT ;  /* 0x0000000b180f7209 */ /* 0x001fc60007800000 */
[----:B------:R0:W-:Y:S04]  /*1ac40*/  STL [R1+0x10], R11 ;  /* 0x0000100b01007387 */ /* 0x0001e80000100800 */
[----:B------:R-:W4:Y:S01]  /*1ac50*/  LDL.LU R24, [R1+0xd3c] ;  /* 0x000d3c0001187983 */ /* 0x000f220000300800 */
[----:B------:R-:W-:Y:S02]  /*1ac60*/  FSEL R18, R18, -INF , !P2 ;  /* 0xff80000012127808 */ /* 0x000fe40005000000 */
[----:B------:R-:W-:Y:S02]  /*1ac70*/  FSEL R17, R17, -INF , !P3 ;  /* 0xff80000011117808 */ /* 0x000fe40005800000 */
[----:B------:R-:W-:Y:S01]  /*1ac80*/  FMNMX R16, R16, R13, !PT ;  /* 0x0000000d10107209 */ /* 0x000fe20007800000 */
[----:B------:R-:W-:Y:S01]  /*1ac90*/  STL [R1+0xd2c], R18 ;  /* 0x000d2c1201007387 */ /* 0x000fe20000100800 */
[----:B-1----:R-:W-:-:S03]  /*1aca0*/  FMNMX R13, R26, R17, !PT ;  /* 0x000000111a0d7209 */ /* 0x002fc60007800000 */
[----:B------:R-:W4:Y:S01]  /*1acb0*/  LDL.LU R26, [R1+0xd38] ;  /* 0x000d3800011a7983 */ /* 0x000f220000300800 */
[----:B------:R-:W-:-:S03]  /*1acc0*/  FMNMX R14, R14, R18, !PT ;  /* 0x000000120e0e7209 */ /* 0x000fc60007800000 */
[----:B------:R-:W-:Y:S04]  /*1acd0*/  STL [R1+0xd30], R17 ;  /* 0x000d301101007387 */ /* 0x000fe80000100800 */
[----:B------:R-:W-:Y:S01]  /*1ace0*/  STL [R1+0xd34], R19 ;  /* 0x000d341301007387 */ /* 0x000fe20000100800 */
[----:B------:R-:W-:Y:S02]  /*1acf0*/  FMNMX R8, R8, R6, !PT ;  /* 0x0000000608087209 */ /* 0x000fe40007800000 */
[----:B------:R-:W-:Y:S02]  /*1ad00*/  FMNMX R6, R29, R21, !PT ;  /* 0x000000151d067209 */ /* 0x000fe40007800000 */
[----:B------:R-:W1:Y:S01]  /*1ad10*/  SHFL.BFLY PT, R29, R16, 0x2, 0x1f ;  /* 0x0c401f00101d7f89 */ /* 0x000e6200000e0000 */
[----:B0-----:R-:W-:-:S02]  /*1ad20*/  FMNMX R11, R5, R19, !PT ;  /* 0x00000013050b7209 */ /* 0x001fc40007800000 */
[----:B------:R-:W-:Y:S01]  /*1ad30*/  FMNMX R5, R28, R23, !PT ;  /* 0x000000171c057209 */ /* 0x000fe20007800000 */
[----:B------:R-:W0:Y:S04]  /*1ad40*/  SHFL.BFLY PT, R19, R6, 0x2, 0x1f ;  /* 0x0c401f0006137f89 */ /* 0x000e2800000e0000 */
[----:B------:R-:W0:Y:S04]  /*1ad50*/  SHFL.BFLY PT, R17, R5, 0x2, 0x1f ;  /* 0x0c401f0005117f89 */ /* 0x000e2800000e0000 */
[----:B------:R-:W2:Y:S01]  /*1ad60*/  SHFL.BFLY PT, R28, R15, 0x2, 0x1f ;  /* 0x0c401f000f1c7f89 */ /* 0x000ea200000e0000 */
[----:B-1----:R-:W-:-:S03]  /*1ad70*/  FMNMX R16, R16, R29, !PT ;  /* 0x0000001d10107209 */ /* 0x002fc60007800000 */
[----:B0-----:R-:W-:Y:S04]  /*1ad80*/  STL [R1], R19 ;  /* 0x0000001301007387 */ /* 0x001fe80000100800 */
[----:B------:R-:W-:Y:S01]  /*1ad90*/  STL [R1+0x4], R17 ;  /* 0x0000041101007387 */ /* 0x000fe20000100800 */
[----:B--2---:R-:W-:Y:S02]  /*1ada0*/  FMNMX R10, R10, R7, !PT ;  /* 0x000000070a0a7209 */ /* 0x004fe40007800000 */
[----:B------:R-:W-:Y:S02]  /*1adb0*/  FMNMX R7, R27, R25, !PT ;  /* 0x000000191b077209 */ /* 0x000fe40007800000 */
[----:B------:R-:W0:Y:S01]  /*1adc0*/  SHFL.BFLY PT, R27, R14, 0x2, 0x1f ;  /* 0x0c401f000e1b7f89 */ /* 0x000e2200000e0000 */
[----:B------:R-:W-:-:S02]  /*1add0*/  FMNMX R15, R15, R28, !PT ;  /* 0x0000001c0f0f7209 */ /* 0x000fc40007800000 */
[----:B0-----:R-:W-:Y:S02]  /*1ade0*/  FMNMX R14, R14, R27, !PT ;  /* 0x0000001b0e0e7209 */ /* 0x001fe40007800000 */
[----:B---3--:R-:W-:Y:S02]  /*1adf0*/  FMNMX R12, R12, R9, !PT ;  /* 0x000000090c0c7209 */ /* 0x008fe40007800000 */
[----:B------:R-:W-:Y:S02]  /*1ae00*/  FMNMX R9, R4, R3, !PT ;  /* 0x0000000304097209 */ /* 0x000fe40007800000 */
[----:B----4-:R-:W-:-:S05]  /*1ae10*/  FMNMX R4, R24, R22, !PT ;  /* 0x0000001618047209 */ /* 0x010fca0007800000 */
[----:B------:R-:W0:Y:S04]  /*1ae20*/  SHFL.BFLY PT, R18, R4, 0x2, 0x1f ;  /* 0x0c401f0004127f89 */ /* 0x000e2800000e0000 */
[----:B0-----:R-:W-:Y:S04]  /*1ae30*/  STL [R1+0x8], R18 ;  /* 0x0000081201007387 */ /* 0x001fe80000100800 */
[----:B------:R-:W2:Y:S04]  /*1ae40*/  LDL.LU R29, [R1+0x8] ;  /* 0x00000800011d7983 */ /* 0x000ea80000300800 */
[----:B------:R-:W3:Y:S04]  /*1ae50*/  LDL.LU R28, [R1+0x4] ;  /* 0x00000400011c7983 */ /* 0x000ee80000300800 */
[----:B------:R-:W4:Y:S04]  /*1ae60*/  LDL.LU R27, [R1] ;  /* 0x00000000011b7983 */ /* 0x000f280000300800 */
[----:B------:R-:W0:Y:S01]  /*1ae70*/  SHFL.BFLY PT, R22, R9, 0x2, 0x1f ;  /* 0x0c401f0009167f89 */ /* 0x000e2200000e0000 */
[----:B------:R-:W-:-:S03]  /*1ae80*/  FMNMX R3, R26, R20, !PT ;  /* 0x000000141a037209 */ /* 0x000fc60007800000 */
[----:B------:R-:W1:Y:S04]  /*1ae90*/  SHFL.BFLY PT, R26, R13, 0x2, 0x1f ;  /* 0x0c401f000d1a7f89 */ /* 0x000e6800000e0000 */
[----:B------:R-:W1:Y:S04]  /*1aea0*/  SHFL.BFLY PT, R19, R3, 0x2, 0x1f ;  /* 0x0c401f0003137f89 */ /* 0x000e6800000e0000 */
[----:B------:R-:W1:Y:S04]  /*1aeb0*/  SHFL.BFLY PT, R17, R2, 0x1, 0x1f ;  /* 0x0c201f0002117f89 */ /* 0x000e6800000e0000 */
[----:B------:R-:W1:Y:S04]  /*1aec0*/  SHFL.BFLY PT, R20, R7, 0x2, 0x1f ;  /* 0x0c401f0007147f89 */ /* 0x000e6800000e0000 */
[----:B------:R-:W1:Y:S04]  /*1aed0*/  SHFL.BFLY PT, R18, R0, 0x1, 0x1f ;  /* 0x0c201f0000127f89 */ /* 0x000e6800000e0000 */
[----:B------:R-:W1:Y:S01]  /*1aee0*/  SHFL.BFLY PT, R21, R8, 0x2, 0x1f ;  /* 0x0c401f0008157f89 */ /* 0x000e6200000e0000 */
[----:B0-----:R-:W-:-:S03]  /*1aef0*/  FMNMX R9, R9, R22, !PT ;  /* 0x0000001609097209 */ /* 0x001fc60007800000 */
[----:B------:R-:W0:Y:S01]  /*1af00*/  SHFL.BFLY PT, R22, R16, 0x1, 0x1f ;  /* 0x0c201f0010167f89 */ /* 0x000e2200000e0000 */
[----:B-1----:R-:W-:Y:S02]  /*1af10*/  FMNMX R13, R13, R26, !PT ;  /* 0x0000001a0d0d7209 */ /* 0x002fe40007800000 */
[----:B------:R-:W-:Y:S01]  /*1af20*/  FMNMX R3, R3, R19, !PT ;  /* 0x0000001303037209 */ /* 0x000fe20007800000 */
[----:B------:R-:W1:Y:S01]  /*1af30*/  SHFL.BFLY PT, R25, R12, 0x2, 0x1f ;  /* 0x0c401f000c197f89 */ /* 0x000e6200000e0000 */
[----:B------:R-:W-:-:S03]  /*1af40*/  FMNMX R2, R2, R17, !PT ;  /* 0x0000001102027209 */ /* 0x000fc60007800000 */
[----:B------:R-:W0:Y:S01]  /*1af50*/  SHFL.BFLY PT, R24, R11, 0x2, 0x1f ;  /* 0x0c401f000b187f89 */ /* 0x000e2200000e0000 */
[----:B------:R-:W-:-:S03]  /*1af60*/  FMNMX R7, R7, R20, !PT ;  /* 0x0000001407077209 */ /* 0x000fc60007800000 */
[----:B------:R-:W0:Y:S01]  /*1af70*/  SHFL.BFLY PT, R23, R10, 0x2, 0x1f ;  /* 0x0c401f000a177f89 */ /* 0x000e2200000e0000 */
[----:B------:R-:W-:-:S03]  /*1af80*/  FMNMX R0, R0, R18, !PT ;  /* 0x0000001200007209 */ /* 0x000fc60007800000 */
[----:B------:R0:W5:Y:S01]  /*1af90*/  LDL.LU R19, [R1+0xd34] ;  /* 0x000d340001137983 */ /* 0x0001620000300800 */
[----:B------:R-:W-:-:S03]  /*1afa0*/  FMNMX R8, R8, R21, !PT ;  /* 0x0000001508087209 */ /* 0x000fc60007800000 */
[----:B------:R0:W5:Y:S04]  /*1afb0*/  LDL.LU R17, [R1+0xd30] ;  /* 0x000d300001117983 */ /* 0x0001680000300800 */
[----:B------:R0:W5:Y:S04]  /*1afc0*/  LDL.LU R18, [R1+0xd2c] ;  /* 0x000d2c0001127983 */ /* 0x0001680000300800 */
[----:B------:R-:W1:Y:S04]  /*1afd0*/  SHFL.BFLY PT, R20, R15, 0x1, 0x1f ;  /* 0x0c201f000f147f89 */ /* 0x000e6800000e0000 */
[----:B------:R-:W1:Y:S04]  /*1afe0*/  SHFL.BFLY PT, R21, R14, 0x1, 0x1f ;  /* 0x0c201f000e157f89 */ /* 0x000e6800000e0000 */
[----:B0-----:R-:W-:Y:S04]  /*1aff0*/  STL [R1+0x8], R22 ;  /* 0x0000081601007387 */ /* 0x001fe80000100800 */
[----:B------:R-:W0:Y:S01]  /*1b000*/  SHFL.BFLY PT, R22, R13, 0x1, 0x1f ;  /* 0x0c201f000d167f89 */ /* 0x000e2200000e0000 */
[----:B-1----:R-:W-:-:S02]  /*1b010*/  FMNMX R12, R12, R25, !PT ;  /* 0x000000190c0c7209 */ /* 0x002fc40007800000 */
[----:B------:R-:W-:Y:S02]  /*1b020*/  FMNMX R11, R11, R24, !PT ;  /* 0x000000180b0b7209 */ /* 0x000fe40007800000 */
[----:B------:R-:W-:Y:S01]  /*1b030*/  FMNMX R10, R10, R23, !PT ;  /* 0x000000170a0a7209 */ /* 0x000fe20007800000 */
[----:B------:R1:W1:Y:S04]  /*1b040*/  SHFL.BFLY PT, R24, R8, 0x1, 0x1f ;  /* 0x0c201f0008187f89 */ /* 0x00026800000e0000 */
[----:B------:R0:W-:Y:S04]  /*1b050*/  STL [R1+0xc], R20 ;  /* 0x00000c1401007387 */ /* 0x0001e80000100800 */
[----:B------:R1:W-:Y:S04]  /*1b060*/  STL [R1+0x4], R21 ;  /* 0x0000041501007387 */ /* 0x0003e80000100800 */
[----:B------:R1:W1:Y:S04]  /*1b070*/  SHFL.BFLY PT, R20, R12, 0x1, 0x1f ;  /* 0x0c201f000c147f89 */ /* 0x00026800000e0000 */
[----:B0-----:R0:W-:Y:S04]  /*1b080*/  STL [R1], R22 ;  /* 0x0000001601007387 */ /* 0x0011e80000100800 */
[----:B------:R0:W0:Y:S04]  /*1b090*/  SHFL.BFLY PT, R21, R11, 0x1, 0x1f ;  /* 0x0c201f000b157f89 */ /* 0x00002800000e0000 */
[----:B------:R0:W0:Y:S04]  /*1b0a0*/  SHFL.BFLY PT, R22, R10, 0x1, 0x1f ;  /* 0x0c201f000a167f89 */ /* 0x00002800000e0000 */
[----:B------:R0:W0:Y:S04]  /*1b0b0*/  SHFL.BFLY PT, R23, R9, 0x1, 0x1f ;  /* 0x0c201f0009177f89 */ /* 0x00002800000e0000 */
[----:B------:R0:W0:Y:S01]  /*1b0c0*/  SHFL.BFLY PT, R25, R7, 0x1, 0x1f ;  /* 0x0c201f0007197f89 */ /* 0x00002200000e0000 */
[----:B--2---:R-:W-:-:S02]  /*1b0d0*/  FMNMX R4, R4, R29, !PT ;  /* 0x0000001d04047209 */ /* 0x004fc40007800000 */
[----:B---3--:R-:W-:Y:S02]  /*1b0e0*/  FMNMX R5, R5, R28, !PT ;  /* 0x0000001c05057209 */ /* 0x008fe40007800000 */
[----:B----4-:R-:W-:Y:S01]  /*1b0f0*/  FMNMX R6, R6, R27, !PT ;  /* 0x0000001b06067209 */ /* 0x010fe20007800000 */
[----:B------:R2:W3:Y:S04]  /*1b100*/  SHFL.BFLY PT, R28, R4, 0x1, 0x1f ;  /* 0x0c201f00041c7f89 */ /* 0x0004e800000e0000 */
[----:B------:R2:W4:Y:S04]  /*1b110*/  SHFL.BFLY PT, R26, R6, 0x1, 0x1f ;  /* 0x0c201f00061a7f89 */ /* 0x00052800000e0000 */
[----:B------:R2:W0:Y:S04]  /*1b120*/  SHFL.BFLY PT, R27, R5, 0x1, 0x1f ;  /* 0x0c201f00051b7f89 */ /* 0x00042800000e0000 */
[----:B------:R2:W0:Y:S01]  /*1b130*/  SHFL.BFLY PT, R29, R3, 0x1, 0x1f ;  /* 0x0c201f00031d7f89 */ /* 0x00042200000e0000 */
[----:B------:R-:W-:Y:S05]  /*1b140*/  @P6 BRA `(.L_x_2) ;  /* 0x000000f000006947 */ /* 0x000fea0003800000 */
[----:B-1----:R1:W-:Y:S04]  /*1b150*/  STL [R1+0xd30], R4 ;  /* 0x000d300401007387 */ /* 0x0023e80000100800 */
[----:B------:R2:W-:Y:S04]  /*1b160*/  STL [R1+0xd2c], R3 ;  /* 0x000d2c0301007387 */ /* 0x0005e80000100800 */
[----:B-12---:R-:W1:Y:S04]  /*1b170*/  S2R R4, SR_TID.X ;  /* 0x0000000000047919 */ /* 0x006e680000002100 */
[----:B------:R-:W2:Y:S01]  /*1b180*/  S2R R3, SR_TID.X ;  /* 0x0000000000037919 */ /* 0x000ea20000002100 */
[----:B-1----:R-:W-:-:S02]  /*1b190*/  LOP3.LUT R4, R4, 0x1c, RZ, 0xc0, !PT ;  /* 0x0000001c04047812 */ /* 0x002fc400078ec0ff */
[----:B--2---:R-:W-:Y:S02]  /*1b1a0*/  LOP3.LUT R3, R3, 0x7f, RZ, 0xc0, !PT ;  /* 0x0000007f03037812 */ /* 0x004fe400078ec0ff */
[----:B------:R-:W-:Y:S02]  /*1b1b0*/  SHF.L.U32 R4, R4, 0x2, RZ ;  /* 0x0000000204047819 */ /* 0x000fe400000006ff */
[----:B------:R-:W-:-:S04]  /*1b1c0*/  SHF.R.U32.HI R3, RZ, 0x3, R3 ;  /* 0x00000003ff037819 */ /* 0x000fc80000011603 */
[----:B------:R-:W-:-:S05]  /*1b1d0*/  LOP3.LUT R3, R3, 0xc, RZ, 0xc0, !PT ;  /* 0x0000000c03037812 */ /* 0x000fca00078ec0ff */
[----:B------:R-:W-:Y:S02]  /*1b1e0*/  IMAD.IADD R3, R4, 0x1, R3 ;  /* 0x0000000104037824 */ /* 0x000fe400078e0203 */
[----:B------:R1:W5:Y:S04]  /*1b1f0*/  LDL.LU R4, [R1+0xd30] ;  /* 0x000d300001047983 */ /* 0x0003680000300800 */
[----:B------:R2:W-:Y:S04]  /*1b200*/  STS [R3+0x10000], R2 ;  /* 0x0100000203007388 */ /* 0x0005e80000000800 */
[----:B--2---:R1:W5:Y:S04]  /*1b210*/  LDL.LU R3, [R1+0xd2c] ;  /* 0x000d2c0001037983 */ /* 0x0043680000300800 */
[----:B------:R-:W2:Y:S04]  /*1b220*/  LDL R2, [R1+0x878] ;  /* 0x0008780001027983 */ /* 0x000ea80000100800 */
[----:B--2---:R1:W-:Y:S02]  /*1b230*/  STS [R2+0x10000], R0 ;  /* 0x0100000002007388 */ /* 0x0043e40000000800 */
.L_x_2:
[----:B-1----:R-:W-:Y:S05]  /*1b240*/  BSYNC B0 ;  /* 0x0000000000007941 */ /* 0x002fea0003800000 */
.L_x_1:
[----:B--2---:R-:W2:Y:S04]  /*1b250*/  LDL.LU R0, [R1+0x8] ;  /* 0x0000080001007983 */ /* 0x004ea80000300800 */
[----:B----4-:R-:W4:Y:S01]  /*1b260*/  LDL.LU R2, [R1+0xc] ;  /* 0x00000c0001027983 */ /* 0x010f220000300800 */
[----:B--2---:R-:W-:-:S03]  /*1b270*/  FMNMX R0, R16, R0, !PT ;  /* 0x0000000010007209 */ /* 0x004fc60007800000 */
[----:B------:R-:W2:Y:S01]  /*1b280*/  LDL.LU R16, [R1] ;  /* 0x0000000001107983 */ /* 0x000ea20000300800 */
[----:B----4-:R-:W-:-:S03]  /*1b290*/  FMNMX R2, R15, R2, !PT ;  /* 0x000000020f027209 */ /* 0x010fc60007800000 */
[----:B------:R-:W4:Y:S01]  /*1b2a0*/  LDL.LU R15, [R1+0x4] ;  /* 0x00000400010f7983 */ /* 0x000f220000300800 */
[----:B------:R-:W-:Y:S01]  /*1b2b0*/  BSSY B0, `(.L_x_3) ;  /* 0x0000095000007945 */ /* 0x000fe20003800000 */
[----:B------:R-:W-:Y:S01]  /*1b2c0*/  BSSY B1, `(.L_x_4) ;  /* 0x000008a000017945 */ /* 0x000fe20003800000 */
[----:B------:R-:W-:Y:S02]  /*1b2d0*/  FMNMX R12, R12, R20, !PT ;  /* 0x000000140c0c7209 */ /* 0x000fe40007800000 */
[----:B0-----:R-:W-:Y:S02]  /*1b2e0*/  FMNMX R11, R11, R21, !PT ;  /* 0x000000150b0b7209 */ /* 0x001fe40007800000 */
[----:B------:R-:W-:Y:S02]  /*1b2f0*/  FMNMX R10, R10, R22, !PT ;  /* 0x000000160a0a7209 */ /* 0x000fe40007800000 */
[----:B------:R-:W-:Y:S02]  /*1b300*/  FMNMX R9, R9, R23, !PT ;  /* 0x0000001709097209 */ /* 0x000fe40007800000 */
[----:B------:R-:W-:-:S02]  /*1b310*/  FMNMX R8, R8, R24, !PT ;  /* 0x0000001808087209 */ /* 0x000fc40007800000 */
[----:B------:R-:W-:Y:S02]  /*1b320*/  FMNMX R7, R7, R25, !PT ;  /* 0x0000001907077209 */ /* 0x000fe40007800000 */
[----:B------:R-:W-:Y:S02]  /*1b330*/  FMNMX R6, R6, R26, !PT ;  /* 0x0000001a06067209 */ /* 0x000fe40007800000 */
[----:B------:R-:W-:Y:S02]  /*1b340*/  FMNMX R5, R5, R27, !PT ;  /* 0x0000001b05057209 */ /* 0x000fe40007800000 */
[----:B---3-5:R-:W-:Y:S02]  /*1b350*/  FMNMX R4, R4, R28, !PT ;  /* 0x0000001c04047209 */ /* 0x028fe40007800000 */
[----:B------:R-:W-:Y:S02]  /*1b360*/  FMNMX R3, R3, R29, !PT ;  /* 0x0000001d03037209 */ /* 0x000fe40007800000 */
[----:B--2---:R-:W-:-:S02]  /*1b370*/  FMNMX R13, R13, R16, !PT ;  /* 0x000000100d0d7209 */ /* 0x004fc40007800000 */
[----:B----4-:R-:W-:Y:S01]  /*1b380*/  FMNMX R14, R14, R15, !PT ;  /* 0x0000000f0e0e7209 */ /* 0x010fe20007800000 */
[----:B------:R-:W-:Y:S05]  /*1b390*/  @P6 BRA `(.L_x_5) ;  /* 0x000000d000006947 */ /* 0x000fea0003800000 */
[----:B------:R-:W2:Y:S04]  /*1b3a0*/  LDL R16, [R1+0x874] ;  /* 0x0008740001107983 */ /* 0x000ea80000100800 */
[----:B--2---:R0:W-:Y:S01]  /*1b3b0*/  STS [R16+0x10000], R0 ;  /* 0x0100000010007388 */ /* 0x0041e20000000800 */
[----:B------:R-:W-:Y:S05]  /*1b3c0*/  @P6 BRA `(.L_x_6) ;  /* 0x0000014000006947 */ /* 0x000fea0003800000 */
[----:B0-----:R-:W0:Y:S04]  /*1b3d0*/  S2R R16, SR_TID.X ;  /* 0x0000000000107919 */ /* 0x001e280000002100 */
[----:B------:R-:W1:Y:S01]  /*1b3e0*/  S2R R15, SR_TID.X ;  /* 0x00000000000f7919 */ /* 0x000e620000002100 */
[----:B0-----:R-:W-:-:S02]  /*1b3f0*/  LOP3.LUT R16, R16, 0x1c, RZ, 0xc0, !PT ;  /* 0x0000001c10107812 */ /* 0x001fc400078ec0ff */
[----:B-1----:R-:W-:Y:S02]  /*1b400*/  LOP3.LUT R15, R15, 0x7f, RZ, 0xc0, !PT ;  /* 0x0000007f0f0f7812 */ /* 0x002fe400078ec0ff */
[----:B------:R-:W-:Y:S02]  /*1b410*/  LEA.HI R16, R16, 0x18, RZ, 0x1e ;  /* 0x0000001810107811 */ /* 0x000fe400078ff0ff */
[----:B------:R-:W-:Y:S02]  /*1b420*/  SHF.R.U32.HI R15, RZ, 0x3, R15 ;  /* 0x00000003ff0f7819 */ /* 0x000fe4000001160f */
[----:B------:R-:W-:Y:S02]  /*1b430*/  SHF.L.U32 R16, R16, 0x4, RZ ;  /* 0x0000000410107819 */ /* 0x000fe400000006ff */
[----:B------:R-:W-:-:S04]  /*1b440*/  LOP3.LUT R15, R15, 0xc, RZ, 0xc0, !PT ;  /* 0x0000000c0f0f7812 */ /* 0x000fc800078ec0ff */
[----:B------:R-:W-:-:S05]  /*1b450*/  IADD3 R15, R15, R16, RZ ;  /* 0x000000100f0f7210 */ /* 0x000fca0007ffe0ff */
[----:B------:R0:W-:Y:S02]  /*1b460*/  STS [R15+0x10000], R2 ;  /* 0x010000020f007388 */ /* 0x0001e40000000800 */
.L_x_5:
[----:B------:R-:W-:Y:S05]  /*1b470*/  @P6 BRA `(.L_x_7) ;  /* 0x0000013000006947 */ /* 0x000fea0003800000 */
[----:B------:R-:W1:Y:S02]  /*1b480*/  S2R R0, SR_TID.X ;  /* 0x0000000000007919 */ /* 0x000e640000002100 */
[C---:B01----:R-:W-:Y:S02]  /*1b490*/  LOP3.LUT R2, R0.reuse, 0x1c, RZ, 0xc0, !PT ;  /* 0x0000001c00027812 */ /* 0x043fe400078ec0ff */
[----:B------:R-:W-:Y:S02]  /*1b4a0*/  LOP3.LUT R0, R0, 0x7f, RZ, 0xc0, !PT ;  /* 0x0000007f00007812 */ /* 0x000fe400078ec0ff */
[----:B------:R-:W-:Y:S02]  /*1b4b0*/  LEA.HI R2, R2, 0x20, RZ, 0x1e ;  /* 0x0000002002027811 */ /* 0x000fe400078ff0ff */
[----:B------:R-:W-:-:S03]  /*1b4c0*/  SHF.R.U32.HI R0, RZ, 0x3, R0 ;  /* 0x00000003ff007819 */ /* 0x000fc60000011600 */
[----:B------:R-:W-:Y:S01]  /*1b4d0*/  IMAD.SHL.U32 R2, R2, 0x10, RZ ;  /* 0x0000001002027824 */ /* 0x000fe200078e00ff */
[----:B------:R-:W-:-:S04]  /*1b4e0*/  LOP3.LUT R0, R0, 0xc, RZ, 0xc0, !PT ;  /* 0x0000000c00007812 */ /* 0x000fc800078ec0ff */
[----:B------:R-:W-:-:S05]  /*1b4f0*/  IADD3 R0, R0, R2, RZ ;  /* 0x0000000200007210 */ /* 0x000fca0007ffe0ff */
[----:B------:R0:W-:Y:S02]  /*1b500*/  STS [R0+0x10000], R14 ;  /* 0x0100000e00007388 */ /* 0x0001e40000000800 */
.L_x_6:
[----:B------:R-:W-:Y:S05]  /*1b510*/  @P6 BRA `(.L_x_8) ;  /* 0x0000013000006947 */ /* 0x000fea0003800000 */
[----:B0-----:R-:W0:Y:S02]  /*1b520*/  S2R R0, SR_TID.X ;  /* 0x0000000000007919 */ /* 0x001e240000002100 */
[C---:B0-----:R-:W-:Y:S02]  /*1b530*/  LOP3.LUT R2, R0.reuse, 0x1c, RZ, 0xc0, !PT ;  /* 0x0000001c00027812 */ /* 0x041fe400078ec0ff */
[----:B------:R-:W-:Y:S02]  /*1b540*/  LOP3.LUT R0, R0, 0x7f, RZ, 0xc0, !PT ;  /* 0x0000007f00007812 */ /* 0x000fe400078ec0ff */
[----:B------:R-:W-:Y:S02]  /*1b550*/  LEA.HI R2, R2, 0x28, RZ, 0x1e ;  /* 0x0000002802027811 */ /* 0x000fe400078ff0ff */
[----:B------:R-:W-:Y:S02]  /*1b560*/  SHF.R.U32.HI R0, RZ, 0x3, R0 ;  /* 0x00000003ff007819 */ /* 0x000fe40000011600 */
[----:B------:R-:W-:-:S02]  /*1b570*/  SHF.L.U32 R2, R2, 0x4, RZ ;  /* 0x0000000402027819 */ /* 0x000fc400000006ff */
[----:B------:R-:W-:-:S05]  /*1b580*/  LOP3.LUT R0, R0, 0xc, RZ, 0xc0, !PT ;  /* 0x0000000c00007812 */ /* 0x000fca00078ec0ff */
[----:B------:R-:W-:-:S05]  /*1b590*/  IMAD.IADD R0, R0, 0x1, R2 ;  /* 0x0000000100007824 */ /* 0x000fca00078e0202 */
[----:B------:R0:W-:Y:S02]  /*1b5a0*/  STS [R0+0x10000], R13 ;  /* 0x0100000d00007388 */ /* 0x0001e40000000800 */
.L_x_7:
[----:B------:R-:W-:Y:S05]  /*1b5b0*/  @P6 BRA `(.L_x_9) ;  /* 0x0000013000006947 */ /* 0x000fea0003800000 */
[----:B0-----:R-:W0:Y:S02]  /*1b5c0*/  S2R R0, SR_TID.X ;  /* 0x0000000000007919 */ /* 0x001e240000002100 */
[C---:B0-----:R-:W-:Y:S02]  /*1b5d0*/  LOP3.LUT R2, R0.reuse, 0x1c, RZ, 0xc0, !PT ;  /* 0x0000001c00027812 */ /* 0x041fe400078ec0ff */
[----:B------:R-:W-:Y:S02]  /*1b5e0*/  LOP3.LUT R0, R0, 0x7f, RZ, 0xc0, !PT ;  /* 0x0000007f00007812 */ /* 0x000fe400078ec0ff */
[----:B------:R-:W-:Y:S02]  /*1b5f0*/  LEA.HI R2, R2, 0x30, RZ, 0x1e ;  /* 0x0000003002027811 */ /* 0x000fe400078ff0ff */
[----:B------:R-:W-:Y:S02]  /*1b600*/  SHF.R.U32.HI R0, RZ, 0x3, R0 ;  /* 0x00000003ff007819 */ /* 0x000fe40000011600 */
[----:B------:R-:W-:-:S02]  /*1b610*/  SHF.L.U32 R2, R2, 0x4, RZ ;  /* 0x0000000402027819 */ /* 0x000fc400000006ff */
[----:B------:R-:W-:-:S04]  /*1b620*/  LOP3.LUT R0, R0, 0xc, RZ, 0xc0, !PT ;  /* 0x0000000c00007812 */ /* 0x000fc800078ec0ff */
[----:B------:R-:W-:-:S05]  /*1b630*/  IADD3 R0, R0, R2, RZ ;  /* 0x0000000200007210 */ /* 0x000fca0007ffe0ff */
[----:B------:R0:W-:Y:S02]  /*1b640*/  STS [R0+0x10000], R12 ;  /* 0x0100000c00007388 */ /* 0x0001e40000000800 */
.L_x_8:
[----:B------:R-:W-:Y:S05]  /*1b650*/  @P6 BRA `(.L_x_10) ;  /* 0x0000013000006947 */ /* 0x000fea0003800000 */
[----:B0-----:R-:W0:Y:S02]  /*1b660*/  S2R R0, SR_TID.X ;  /* 0x0000000000007919 */ /* 0x001e240000002100 */
[C---:B0-----:R-:W-:Y:S02]  /*1b670*/  LOP3.LUT R2, R0.reuse, 0x1c, RZ, 0xc0, !PT ;  /* 0x0000001c00027812 */ /* 0x041fe400078ec0ff */
[----:B------:R-:W-:Y:S02]  /*1b680*/  LOP3.LUT R0, R0, 0x7f, RZ, 0xc0, !PT ;  /* 0x0000007f00007812 */ /* 0x000fe400078ec0ff */
[----:B------:R-:W-:Y:S02]  /*1b690*/  LEA.HI R2, R2, 0x38, RZ, 0x1e ;  /* 0x0000003802027811 */ /* 0x000fe400078ff0ff */
[----:B------:R-:W-:-:S03]  /*1b6a0*/  SHF.R.U32.HI R0, RZ, 0x3, R0 ;  /* 0x00000003ff007819 */ /* 0x000fc60000011600 */
[----:B------:R-:W-:Y:S01]  /*1b6b0*/  IMAD.SHL.U32 R2, R2, 0x10, RZ ;  /* 0x0000001002027824 */ /* 0x000fe200078e00ff */
[----:B------:R-:W-:-:S04]  /*1b6c0*/  LOP3.LUT R0, R0, 0xc, RZ, 0xc0, !PT ;  /* 0x0000000c00007812 */ /* 0x000fc800078ec0ff */
[----:B------:R-:W-:-:S05]  /*1b6d0*/  IADD3 R0, R0, R2, RZ ;  /* 0x0000000200007210 */ /* 0x000fca0007ffe0ff */
[----:B------:R0:W-:Y:S02]  /*1b6e0*/  STS [R0+0x10000], R11 ;  /* 0x0100000b00007388 */ /* 0x0001e40000000800 */
.L_x_9:
        /* <DEDUP_REMOVED lines=10> */
.L_x_10:
        /* <DEDUP_REMOVED lines=10> */
.L_x_11:
        /* <DEDUP_REMOVED lines=10> */
.L_x_12:
        /* <DEDUP_REMOVED lines=10> */
.L_x_13:
        /* <DEDUP_REMOVED lines=10> */
.L_x_14:
        /* <DEDUP_REMOVED lines=10> */
.L_x_15:
[----:B------:R-:W-:Y:S01]  /*1bab0*/  @P6 BREAK B1 ;  /* 0x0000000000016942 */ /* 0x000fe20003800000 */
        /* <DEDUP_REMOVED lines=10> */
.L_x_16:
[----:B------:R-:W-:Y:S05]  /*1bb60*/  BSYNC B1 ;  /* 0x0000000000017941 */ /* 0x000fea0003800000 */
.L_x_4:
        /* <DEDUP_REMOVED lines=8> */
[----:B------:R0:W-:Y:S02]  /*1bbf0*/  @!P6 STS [R0+0x10000], R3 ;  /* 0x010000030000e388 */ /* 0x0001e40000000800 */
.L_x_17:
[----:B------:R-:W-:Y:S05]  /*1bc00*/  BSYNC B0 ;  /* 0x0000000000007941 */ /* 0x000fea0003800000 */
.L_x_3:
[----:B------:R-:W-:Y:S01]  /*1bc10*/  WARPSYNC 0xffffffff ;  /* 0xffffffff00007948 */ /* 0x000fe20003800000 */
[----:B0-----:R-:W0:Y:S04]  /*1bc20*/  S2R R11, SR_TID.X ;  /* 0x00000000000b7919 */ /* 0x001e280000002100 */
[----:B------:R-:W-:Y:S06]  /*1bc30*/  BAR.SYNC.DEFER_BLOCKING 0x0 ;  /* 0x0000000000007b1d */ /* 0x000fec0000010000 */
[----:B------:R-:W2:Y:S04]  /*1bc40*/  LDL.LU R12, [R1+0x28] ;  /* 0x00002800010c7983 */ /* 0x000ea80000300800 */
[----:B------:R-:W3:Y:S04]  /*1bc50*/  LDL.LU R13, [R1+0x20] ;  /* 0x00002000010d7983 */ /* 0x000ee80000300800 */
[----:B------:R-:W4:Y:S04]  /*1bc60*/  LDL.LU R9, [R1+0xc0] ;  /* 0x0000c00001097983 */ /* 0x000f280000300800 */
[----:B------:R-:W2:Y:S01]  /*1bc70*/  LDL.LU R14, [R1+0x1c] ;  /* 0x00001c00010e7983 */ /* 0x000ea20000300800 */
[----:B0-----:R-:W-:-:S03]  /*1bc80*/  LOP3.LUT R15, R11, 0x7f, RZ, 0xc0, !PT ;  /* 0x0000007f0b0f7812 */ /* 0x001fc600078ec0ff */
[----:B------:R-:W3:Y:S04]  /*1bc90*/  LDL.LU R10, [R1+0x34] ;  /* 0x00003400010a7983 */ /* 0x000ee80000300800 */
[----:B------:R-:W0:Y:S04]  /*1bca0*/  LDS R3, [R15.X4+0x10600] ;  /* 0x010600000f037984 */ /* 0x000e280000004800 */
[----:B------:R-:W1:Y:S04]  /*1bcb0*/  LDS R7, [R15.X4+0x10000] ;  /* 0x010000000f077984 */ /* 0x000e680000004800 */
[----:B------:R-:W-:Y:S04]  /*1bcc0*/  LDS R5, [R15.X4+0x10200] ;  /* 0x010200000f057984 */ /* 0x000fe80000004800 */
[----:B------:R-:W-:Y:S04]  /*1bcd0*/  LDS R4, [R15.X4+0x10400] ;  /* 0x010400000f047984 */ /* 0x000fe80000004800 */
[----:B0-----:R-:W0:Y:S04]  /*1bce0*/  SHFL.BFLY PT, R2, R3, 0x2, 0x1f ;  /* 0x0c401f0003027f89 */ /* 0x001e2800000e0000 */
[----:B-1----:R-:W1:Y:S01]  /*1bcf0*/  SHFL.BFLY PT, R8, R7, 0x2, 0x1f ;  /* 0x0c401f0007087f89 */ /* 0x002e6200000e0000 */
[----:B0-----:R-:W-:-:S02]  /*1bd00*/  FMNMX R2, R3, R2, !PT ;  /* 0x0000000203027209 */ /* 0x001fc40007800000 */
[----:B-1----:R-:W-:-:S03]  /*1bd10*/  FMNMX R7, R7, R8, !PT ;  /* 0x0000000807077209 */ /* 0x002fc60007800000 */
[----:B------:R-:W0:Y:S02]  /*1bd20*/  SHFL.BFLY PT, R8, R2, 0x1, 0x1f ;  /* 0x0c201f0002087f89 */ /* 0x000e2400000e0000 */
[----:B0-----:R-:W-:Y:S02]  /*1bd30*/  FMNMX R2, R2, R8, !PT ;  /* 0x0000000802027209 */ /* 0x001fe40007800000 */
[----:B------:R-:W3:Y:S04]  /*1bd40*/  LDL.LU R8, [R1+0xc4] ;  /* 0x0000c40001087983 */ /* 0x000ee80000300800 */
[----:B------:R-:W0:Y:S04]  /*1bd50*/  SHFL.BFLY PT, R6, R5, 0x2, 0x1f ;  /* 0x0c401f0005067f89 */ /* 0x000e2800000e0000 */
[----:B------:R-:W1:Y:S04]  /*1bd60*/  SHFL.BFLY PT, R0, R4, 0x2, 0x1f ;  /* 0x0c401f0004007f89 */ /* 0x000e6800000e0000 */
[----:B------:R-:W1:Y:S01]  /*1bd70*/  SHFL.BFLY PT, R3, R7, 0x1, 0x1f ;  /* 0x0c201f0007037f89 */ /* 0x000e6200000e0000 */
[----:B0-----:R-:W-:-:S02]  /*1bd80*/  FMNMX R6, R5, R6, !PT ;  /* 0x0000000605067209 */ /* 0x001fc40007800000 */
[----:B-1----:R-:W-:-:S03]  /*1bd90*/  FMNMX R0, R4, R0, !PT ;  /* 0x0000000004007209 */ /* 0x002fc60007800000 */
[----:B------:R-:W0:Y:S04]  /*1bda0*/  SHFL.BFLY PT, R4, R6, 0x1, 0x1f ;  /* 0x0c201f0006047f89 */ /* 0x000e2800000e0000 */
[----:B------:R-:W1:Y:S01]  /*1bdb0*/  SHFL.BFLY PT, R5, R0, 0x1, 0x1f ;  /* 0x0c201f0000057f89 */ /* 0x000e6200000e0000 */
[----:B------:R-:W-:-:S03]  /*1bdc0*/  FMNMX R3, R7, R3, !PT ;  /* 0x0000000307037209 */ /* 0x000fc60007800000 */
[----:B------:R-:W1:Y:S04]  /*1bdd0*/  S2R R29, SR_TID.X ;  /* 0x00000000001d7919 */ /* 0x000e680000002100 */
[----:B------:R-:W-:Y:S01]  /*1bde0*/  @!P6 STS [R15.X4+0x10000], R3 ;  /* 0x010000030f00e388 */ /* 0x000fe20000004800 */
[----:B0-----:R-:W-:Y:S02]  /*1bdf0*/  FMNMX R4, R6, R4, !PT ;  /* 0x0000000406047209 */ /* 0x001fe40007800000 */
[----:B-1----:R-:W-:-:S03]  /*1be00*/  FMNMX R0, R0, R5, !PT ;  /* 0x0000000500007209 */ /* 0x002fc60007800000 */
[----:B------:R-:W-:Y:S04]  /*1be10*/  @!P6 STS [R15.X4+0x10200], R4 ;  /* 0x010200040f00e388 */ /* 0x000fe80000004800 */
[----:B------:R-:W-:Y:S04]  /*1be20*/  @!P6 STS [R15.X4+0x10400], R0 ;  /* 0x010400000f00e388 */ /* 0x000fe80000004800 */
[----:B------:R0:W-:Y:S01]  /*1be30*/  @!P6 STS [R15.X4+0x10600], R2 ;  /* 0x010600020f00e388 */ /* 0x0001e20000004800 */
[----:B------:R-:W-:-:S03]  /*1be40*/  LOP3.LUT R21, R29, 0x1c, RZ, 0xc0, !PT ;  /* 0x0000001c1d157812 */ /* 0x000fc600078ec0ff */
[----:B------:R-:W-:Y:S01]  /*1be50*/  BAR.SYNC.DEFER_BLOCKING 0x0 ;  /* 0x0000000000007b1d */ /* 0x000fe20000010000 */
[----:B------:R-:W-:-:S05]  /*1be60*/  LOP3.LUT R11, R11, 0x1c, RZ, 0xc0, !PT ;  /* 0x0000001c0b0b7812 */ /* 0x000fca00078ec0ff */
[----:B------:R-:W4:Y:S01]  /*1be70*/  LDS R3, [R21.X4+0x10000] ;  /* 0x0100000015037984 */ /* 0x000f220000004800 */
[C---:B------:R-:W-:Y:S02]  /*1be80*/  LEA.HI R16, R11.reuse, 0x8, RZ, 0x1e ;  /* 0x000000080b107811 */ /* 0x040fe400078ff0ff */
[----:B0-----:R-:W-:Y:S02]  /*1be90*/  LEA.HI R15, R11, 0x10, RZ, 0x1e ;  /* 0x000000100b0f7811 */ /* 0x001fe400078ff0ff */
[----:B------:R-:W0:Y:S04]  /*1bea0*/  S2R R11, SR_TID.X ;  /* 0x00000000000b7919 */ /* 0x000e280000002100 */
[----:B------:R-:W1:Y:S04]  /*1beb0*/  LDS R2, [R16.X16+0x10000] ;  /* 0x0100000010027984 */ /* 0x000e68000000c800 */
[----:B------:R-:W1:Y:S01]  /*1bec0*/  LDS R0, [R15.X16+0x10000] ;  /* 0x010000000f007984 */ /* 0x000e62000000c800 */
[----:B0-----:R-:W-:-:S04]  /*1bed0*/  LOP3.LUT R11, R11, 0x1c, RZ, 0xc0, !PT ;  /* 0x0000001c0b0b7812 */ /* 0x001fc800078ec0ff */
[----:B------:R-:W-:Y:S02]  /*1bee0*/  LEA.HI R11, R11, 0x18, RZ, 0x1e ;  /* 0x000000180b0b7811 */ /* 0x000fe400078ff0ff */
[----:B----4-:R-:W-:-:S05]  /*1bef0*/  FMNMX R6, R3, R9, !PT ;  /* 0x0000000903067209 */ /* 0x010fca0007800000 */
[--C-:B--2---:R-:W-:Y:S02]  /*1bf00*/  FADD R3, R12, -R6.reuse ;  /* 0x800000060c037221 */ /* 0x104fe40000000000 */
[----:B---3--:R-:W-:Y:S02]  /*1bf10*/  FADD R4, R13, -R6 ;  /* 0x800000060d047221 */ /* 0x008fe40000000000 */
[----:B------:R-:W-:Y:S01]  /*1bf20*/  FMUL R3, R3, 1.4426950216293334961 ;  /* 0x3fb8aa3b03037820 */ /* 0x000fe20000400000 */
[----:B------:R-:W-:Y:S01]  /*1bf30*/  STL [R1+0x7f0], R6 ;  /* 0x0007f00601007387 */ /* 0x000fe20000100800 */
[----:B------:R-:W-:Y:S02]  /*1bf40*/  FMUL R5, R4, 1.4426950216293334961 ;  /* 0x3fb8aa3b04057820 */ /* 0x000fe40000400000 */
[----:B------:R0:W2:Y:S01]  /*1bf50*/  MUFU.EX2 R24, R3 ;  /* 0x0000000300187308 */ /* 0x0000a20000000800 */
[----:B------:R-:W3:Y:S01]  /*1bf60*/  LDL.LU R12, [R1+0x2c] ;  /* 0x00002c00010c7983 */ /* 0x000ee20000300800 */
[----:B------:R-:W-:-:S03]  /*1bf70*/  FADD R4, -R6, R9 ;  /* 0x0000000906047221 */ /* 0x000fc60000000100 */
[----:B0-----:R0:W4:Y:S01]  /*1bf80*/  LDS R3, [R11.X16+0x10000] ;  /* 0x010000000b037984 */ /* 0x001122000000c800 */
[----:B------:R-:W-:-:S03]  /*1bf90*/  FMUL R20, R4, 1.4426950216293334961 ;  /* 0x3fb8aa3b04147820 */ /* 0x000fc60000400000 */
[----:B0-----:R-:W3:Y:S04]  /*1bfa0*/  LDL.LU R11, [R1+0x14] ;  /* 0x00001400010b7983 */ /* 0x001ee80000300800 */
[----:B------:R-:W3:Y:S01]  /*1bfb0*/  LDL.LU R9, [R1+0xc8] ;  /* 0x0000c80001097983 */ /* 0x000ee20000300800 */
[----:B------:R0:W0:Y:S08]  /*1bfc0*/  MUFU.EX2 R26, R5 ;  /* 0x00000005001a7308 */ /* 0x0000300000000800 */
[----:B------:R-:W0:Y:S01]  /*1bfd0*/  MUFU.EX2 R20, R20 ;  /* 0x0000001400147308 */ /* 0x000e220000000800 */
[----:B--2---:R-:W-:Y:S01]  /*1bfe0*/  STL [R1+0x78c], R24 ;  /* 0x00078c1801007387 */ /* 0x004fe20000100800 */
[----:B-1----:R-:W-:-:S05]  /*1bff0*/  FMNMX R7, R2, R8, !PT ;  /* 0x0000000802077209 */ /* 0x002fca0007800000 */
[----:B------:R-:W-:Y:S01]  /*1c000*/  FADD R4, R14, -R7 ;  /* 0x800000070e047221 */ /* 0x000fe20000000000 */
[----:B------:R-:W-:Y:S04]  /*1c010*/  STL [R1+0x7ec], R7 ;  /* 0x0007ec0701007387 */ /* 0x000fe80000100800 */
[----:B------:R-:W2:Y:S01]  /*1c020*/  LDL.LU R14, [R1+0x38] ;  /* 0x00003800010e7983 */ /* 0x000ea20000300800 */
[----:B0-----:R-:W-:-:S03]  /*1c030*/  FMUL R5, R4, 1.4426950216293334961 ;  /* 0x3fb8aa3b04057820 */ /* 0x001fc60000400000 */
[----:B------:R-:W-:Y:S01]  /*1c040*/  STL [R1+0x788], R26 ;  /* 0x0007881a01007387 */ /* 0x000fe20000100800 */
[----:B------:R-:W-:-:S03]  /*1c050*/  FADD R4, R10, -R7 ;  /* 0x800000070a047221 */ /* 0x000fc60000000000 */
[----:B------:R-:W-:Y:S04]  /*1c060*/  STL [R1+0xd2c], R20 ;  /* 0x000d2c1401007387 */ /* 0x000fe80000100800 */
[----:B------:R-:W2:Y:S04]  /*1c070*/  LDL.LU R23, [R1+0x10] ;  /* 0x0000100001177983 */ /* 0x000ea80000300800 */
[----:B------:R-:W4:Y:S04]  /*1c080*/  LDL.LU R10, [R1+0xcc] ;  /* 0x0000cc00010a7983 */ /* 0x000f280000300800 */
[----:B------:R-:W0:Y:S04]  /*1c090*/  S2R R13, SR_TID.X ;  /* 0x00000000000d7919 */ /* 0x000e280000002100 */
[----:B------:R-:W1:Y:S01]  /*1c0a0*/  S2R R22, SR_TID.X ;  /* 0x0000000000167919 */ /* 0x000e620000002100 */
[----:B------:R-:W-:Y:S01]  /*1c0b0*/  FMUL R4, R4, 1.4426950216293334961 ;  /* 0x3fb8aa3b04047820 */ /* 0x000fe20000400000 */
[----:B------:R-:W0:Y:S02]  /*1c0c0*/  MUFU.EX2 R15, R5 ;  /* 0x00000005000f7308 */ /* 0x000e240000000800 */
[----:B0-----:R-:W-:-:S04]  /*1c0d0*/  LOP3.LUT R13, R13, 0x1c, RZ, 0xc0, !PT ;  /* 0x0000001c0d0d7812 */ /* 0x001fc800078ec0ff */
[----:B------:R-:W-:-:S05]  /*1c0e0*/  LEA.HI R6, R13, 0x20, RZ, 0x1e ;  /* 0x000000200d067811 */ /* 0x000fca00078ff0ff */
[----:B------:R3:W0:Y:S01]  /*1c0f0*/  LDS R2, [R6.X16+0x10000] ;  /* 0x0100000006027984 */ /* 0x000622000000c800 */
[----:B------:R-:W0:Y:S01]  /*1c100*/  MUFU.EX2 R16, R4 ;  /* 0x0000000400107308 */ /* 0x000e220000000800 */
[----:B-1----:R-:W-:Y:S02]  /*1c110*/  LOP3.LUT R22, R22, 0x1c, RZ, 0xc0, !PT ;  /* 0x0000001c16167812 */ /* 0x002fe400078ec0ff */
[----:B------:R-:W-:Y:S01]  /*1c120*/  STL [R1+0x784], R15 ;  /* 0x0007840f01007387 */ /* 0x000fe20000100800 */
[----:B---3--:R-:W-:Y:S01]  /*1c130*/  FMNMX R6, R0, R9, !PT ;  /* 0x0000000900067209 */ /* 0x008fe20007800000 */
[----:B------:R-:W-:-:S04]  /*1c140*/  FADD R0, -R7, R8 ;  /* 0x0000000807007221 */ /* 0x000fc80000000100 */
[----:B------:R-:W-:-:S06]  /*1c150*/  FMUL R13, R0, 1.4426950216293334961 ;  /* 0x3fb8aa3b000d7820 */ /* 0x000fcc0000400000 */
[----:B------:R-:W1:Y:S01]  /*1c160*/  MUFU.EX2 R13, R13 ;  /* 0x0000000d000d7308 */ /* 0x000e620000000800 */
[--C-:B------:R-:W-:Y:S01]  /*1c170*/  FADD R0, R12, -R6.reuse ;  /* 0x800000060c007221 */ /* 0x100fe20000000000 */
[----:B------:R-:W-:Y:S01]  /*1c180*/  LEA.HI R7, R22, 0x28, RZ, 0x1e ;  /* 0x0000002816077811 */ /* 0x000fe200078ff0ff */
[----:B------:R-:W-:Y:S02]  /*1c190*/  STL [R1+0x7e8], R6 ;  /* 0x0007e80601007387 */ /* 0x000fe40000100800 */
[----:B------:R-:W-:Y:S02]  /*1c1a0*/  FMUL R5, R0, 1.4426950216293334961 ;  /* 0x3fb8aa3b00057820 */ /* 0x000fe40000400000 */
[----:B------:R-:W3:Y:S04]  /*1c1b0*/  LDL.LU R12, [R1+0x3c] ;  /* 0x00003c00010c7983 */ /* 0x000ee80000300800 */
[----:B0-----:R-:W-:Y:S01]  /*1c1c0*/  STL [R1+0x780], R16 ;  /* 0x0007801001007387 */ /* 0x001fe20000100800 */
[----:B------:R-:W-:-:S03]  /*1c1d0*/  FADD R4, R11, -R6 ;  /* 0x800000060b047221 */ /* 0x000fc60000000000 */
[----:B------:R0:W2:Y:S04]  /*1c1e0*/  LDS R0, [R7.X16+0x10000] ;  /* 0x0100000007007984 */ /* 0x0000a8000000c800 */
[----:B-1----:R1:W-:Y:S04]  /*1c1f0*/  STL [R1+0xd30], R13 ;  /* 0x000d300d01007387 */ /* 0x0023e80000100800 */
[----:B0-----:R-:W3:Y:S01]  /*1c200*/  LDL.LU R7, [R1+0xd0] ;  /* 0x0000d00001077983 */ /* 0x001ee20000300800 */
[----:B------:R-:W-:Y:S01]  /*1c210*/  FMUL R4, R4, 1.4426950216293334961 ;  /* 0x3fb8aa3b04047820 */ /* 0x000fe20000400000 */
[----:B------:R-:W0:Y:S08]  /*1c220*/  MUFU.EX2 R11, R5 ;  /* 0x00000005000b7308 */ /* 0x000e300000000800 */
[----:B-1----:R-:W1:Y:S01]  /*1c230*/  MUFU.EX2 R13, R4 ;  /* 0x00000004000d7308 */ /* 0x002e620000000800 */
[----:B0-----:R-:W-:Y:S01]  /*1c240*/  STL [R1+0x77c], R11 ;  /* 0x00077c0b01007387 */ /* 0x001fe20000100800 */
[----:B----4-:R-:W-:Y:S01]  /*1c250*/  FMNMX R8, R3, R10, !PT ;  /* 0x0000000a03087209 */ /* 0x010fe20007800000 */
[----:B------:R-:W-:-:S04]  /*1c260*/  FADD R3, -R6, R9 ;  /* 0x0000000906037221 */ /* 0x000fc80000000100 */
[----:B------:R-:W-:-:S06]  /*1c270*/  FMUL R9, R3, 1.4426950216293334961 ;  /* 0x3fb8aa3b03097820 */ /* 0x000fcc0000400000 */
[----:B------:R-:W0:Y:S01]  /*1c280*/  MUFU.EX2 R9, R9 ;  /* 0x0000000900097308 */ /* 0x000e220000000800 */
[----:B------:R-:W-:Y:S04]  /*1c290*/  STL [R1+0x7e4], R8 ;  /* 0x0007e40801007387 */ /* 0x000fe80000100800 */
[----:B------:R-:W4:Y:S04]  /*1c2a0*/  LDL.LU R22, [R1+0x4c] ;  /* 0x00004c0001167983 */ /* 0x000f280000300800 */
[----:B-1----:R-:W-:Y:S04]  /*1c2b0*/  STL [R1+0x778], R13 ;  /* 0x0007780d01007387 */ /* 0x002fe80000100800 */
[----:B0-----:R0:W-:Y:S04]  /*1c2c0*/  STL [R1+0xd34], R9 ;  /* 0x000d340901007387 */ /* 0x0011e80000100800 */
[----:B------:R-:W4:Y:S01]  /*1c2d0*/  LDL.LU R20, [R1+0xd4] ;  /* 0x0000d40001147983 */ /* 0x000f220000300800 */
[----:B--2---:R-:W-:-:S03]  /*1c2e0*/  FADD R3, R14, -R8 ;  /* 0x800000080e037221 */ /* 0x004fc60000000000 */
[----:B------:R-:W1:Y:S01]  /*1c2f0*/  S2R R14, SR_TID.X ;  /* 0x00000000000e7919 */ /* 0x000e620000002100 */
[----:B------:R-:W-:Y:S02]  /*1c300*/  FMUL R4, R3, 1.4426950216293334961 ;  /* 0x3fb8aa3b03047820 */ /* 0x000fe40000400000 */
[----:B------:R-:W-:Y:S02]  /*1c310*/  FADD R3, R23, -R8 ;  /* 0x8000000817037221 */ /* 0x000fe40000000000 */
[----:B0-----:R0:W2:Y:S02]  /*1c320*/  MUFU.EX2 R9, R4 ;  /* 0x0000000400097308 */ /* 0x0010a40000000800 */
[----:B------:R-:W-:Y:S02]  /*1c330*/  FMUL R3, R3, 1.4426950216293334961 ;  /* 0x3fb8aa3b03037820 */ /* 0x000fe40000400000 */
[----:B0-----:R-:W-:-:S04]  /*1c340*/  FADD R4, -R8, R10 ;  /* 0x0000000a08047221 */ /* 0x001fc80000000100 */
[----:B------:R-:W-:Y:S01]  /*1c350*/  FMUL R8, R4, 1.4426950216293334961 ;  /* 0x3fb8aa3b04087820 */ /* 0x000fe20000400000 */
[C---:B-1----:R-:W-:Y:S01]  /*1c360*/  LOP3.LUT R23, R14.reuse, 0x1c, RZ, 0xc0, !PT ;  /* 0x0000001c0e177812 */ /* 0x042fe200078ec0ff */
[----:B------:R0:W1:Y:S01]  /*1c370*/  MUFU.EX2 R10, R3 ;  /* 0x00000003000a7308 */ /* 0x0000620000000800 */
[----:B------:R-:W-:Y:S02]  /*1c380*/  LOP3.LUT R14, R14, 0x1c, RZ, 0xc0, !PT ;  /* 0x0000001c0e0e7812 */ /* 0x000fe400078ec0ff */
[----:B------:R-:W-:-:S05]  /*1c390*/  LEA.HI R5, R23, 0x30, RZ, 0x1e ;  /* 0x0000003017057811 */ /* 0x000fca00078ff0ff */
[----:B------:R-:W0:Y:S01]  /*1c3a0*/  MUFU.EX2 R8, R8 ;  /* 0x0000000800087308 */ /* 0x000e220000000800 */
[----:B--2---:R-:W-:Y:S01]  /*1c3b0*/  STL [R1+0x774], R9 ;  /* 0x0007740901007387 */ /* 0x004fe20000100800 */
[----:B---3--:R-:W-:-:S03]  /*1c3c0*/  FMNMX R6, R2, R7, !PT ;  /* 0x0000000702067209 */ /* 0x008fc60007800000 */
[----:B------:R2:W3:Y:S02]  /*1c3d0*/  LDS R2, [R5.X16+0x10000] ;  /* 0x0100000005027984 */ /* 0x0004e4000000c800 */
[----:B------:R-:W-:Y:S01]  /*1c3e0*/  FADD R4, R12, -R6 ;  /* 0x800000060c047221 */ /* 0x000fe20000000000 */
[----:B--2---:R-:W-:-:S05]  /*1c3f0*/  LEA.HI R5, R14, 0x38, RZ, 0x1e ;  /* 0x000000380e057811 */ /* 0x004fca00078ff0ff */
[----:B0-----:R0:W2:Y:S04]  /*1c400*/  LDS R3, [R5.X16+0x10000] ;  /* 0x0100000005037984 */ /* 0x0010a8000000c800 */
[----:B------:R-:W-:Y:S01]  /*1c410*/  STL [R1+0x7e0], R6 ;  /* 0x0007e00601007387 */ /* 0x000fe20000100800 */
[----:B0-----:R-:W-:-:S03]  /*1c420*/  FMUL R5, R4, 1.4426950216293334961 ;  /* 0x3fb8aa3b04057820 */ /* 0x001fc60000400000 */
[----:B------:R-:W2:Y:S01]  /*1c430*/  LDL.LU R12, [R1+0x50] ;  /* 0x00005000010c7983 */ /* 0x000ea20000300800 */
[----:B------:R-:W-:-:S03]  /*1c440*/  FADD R4, R18, -R6 ;  /* 0x8000000612047221 */ /* 0x000fc60000000000 */
[----:B-1----:R-:W-:Y:S01]  /*1c450*/  STL [R1+0x770], R10 ;  /* 0x0007700a01007387 */ /* 0x002fe20000100800 */
[----:B------:R-:W-:Y:S01]  /*1c460*/  FMUL R4, R4, 1.4426950216293334961 ;  /* 0x3fb8aa3b04047820 */ /* 0x000fe20000400000 */
[----:B------:R-:W0:Y:S02]  /*1c470*/  MUFU.EX2 R25, R5 ;  /* 0x0000000500197308 */ /* 0x000e240000000800 */
[----:B------:R1:W-:Y:S06]  /*1c480*/  STL [R1+0xd38], R8 ;  /* 0x000d380801007387 */ /* 0x0003ec0000100800 */
[----:B------:R-:W0:Y:S01]  /*1c490*/  MUFU.EX2 R4, R4 ;  /* 0x0000000400047308 */ /* 0x000e220000000800 */
[----:B-1----:R-:W3:Y:S01]  /*1c4a0*/  LDL R8, [R1+0xd8] ;  /* 0x0000d80001087983 */ /* 0x002ee20000100800 */
[----:B----4-:R-:W-:Y:S01]  /*1c4b0*/  FMNMX R14, R0, R20, !PT ;  /* 0x00000014000e7209 */ /* 0x010fe20007800000 */
[----:B------:R-:W-:-:S04]  /*1c4c0*/  FADD R0, -R6, R7 ;  /* 0x0000000706007221 */ /* 0x000fc80000000100 */
[----:B------:R-:W-:Y:S04]  /*1c4d0*/  STL [R1+0x7dc], R14 ;  /* 0x0007dc0e01007387 */ /* 0x000fe80000100800 */
[----:B0-----:R-:W-:Y:S04]  /*1c4e0*/  STL [R1+0x76c], R25 ;  /* 0x00076c1901007387 */ /* 0x001fe80000100800 */
[----:B------:R-:W4:Y:S04]  /*1c4f0*/  LDL R6, [R1+0xdc] ;  /* 0x0000dc0001067983 */ /* 0x000f280000100800 */
[----:B------:R0:W-:Y:S04]  /*1c500*/  STL [R1+0x768], R4 ;  /* 0x0007680401007387 */ /* 0x0001e80000100800 */
[----:B------:R-:W4:Y:S01]  /*1c510*/  LDL.LU R23, [R1+0x18] ;  /* 0x0000180001177983 */ /* 0x000f220000300800 */
[----:B------:R-:W-:-:S02]  /*1c520*/  FMUL R7, R0, 1.4426950216293334961 ;  /* 0x3fb8aa3b00077820 */ /* 0x000fc40000400000 */
[--C-:B------:R-:W-:Y:S02]  /*1c530*/  FADD R0, R22, -R14.reuse ;  /* 0x8000000e16007221 */ /* 0x100fe40000000000 */
[----:B------:R-:W4:Y:S02]  /*1c540*/  LDL.LU R22, [R1+0x58] ;  /* 0x0000580001167983 */ /* 0x000f240000300800 */
[----:B0-----:R-:W-:Y:S02]  /*1c550*/  FMUL R4, R0, 1.4426950216293334961 ;  /* 0x3fb8aa3b00047820 */ /* 0x001fe40000400000 */
[----:B------:R-:W-:Y:S01]  /*1c560*/  FADD R0, R17, -R14 ;  /* 0x8000000e11007221 */ /* 0x000fe20000000000 */
[----:B------:R-:W0:Y:S03]  /*1c570*/  MUFU.EX2 R7, R7 ;  /* 0x0000000700077308 */ /* 0x000e260000000800 */
[----:B------:R-:W-:-:S05]  /*1c580*/  FMUL R5, R0, 1.4426950216293334961 ;  /* 0x3fb8aa3b00057820 */ /* 0x000fca0000400000 */
[----:B------:R-:W1:Y:S01]  /*1c590*/  MUFU.EX2 R4, R4 ;  /* 0x0000000400047308 */ /* 0x000e620000000800 */
[----:B------:R-:W1:Y:S07]  /*1c5a0*/  S2R R27, SR_TID.X ;  /* 0x00000000001b7919 */ /* 0x000e6e0000002100 */
[----:B------:R-:W1:Y:S01]  /*1c5b0*/  MUFU.EX2 R5, R5 ;  /* 0x0000000500057308 */ /* 0x000e620000000800 */
[----:B0-----:R-:W-:Y:S04]  /*1c5c0*/  STL [R1+0xd3c], R7 ;  /* 0x000d3c0701007387 */ /* 0x001fe80000100800 */
[----:B-1----:R0:W-:Y:S02]  /*1c5d0*/  STL [R1+0x764], R4 ;  /* 0x0007640401007387 */ /* 0x0021e40000100800 */
[----:B0-----:R-:W-:-:S02]  /*1c5e0*/  FADD R4, -R14, R20 ;  /* 0x000000140e047221 */ /* 0x001fc40000000100 */
[----:B------:R2:W-:Y:S02]  /*1c5f0*/  STL [R1+0x760], R5 ;  /* 0x0007600501007387 */ /* 0x0005e40000100800 */
[----:B------:R-:W-:Y:S02]  /*1c600*/  FMUL R4, R4, 1.4426950216293334961 ;  /* 0x3fb8aa3b04047820 */ /* 0x000fe40000400000 */
[----:B------:R-:W0:Y:S01]  /*1c610*/  S2R R14, SR_TID.X ;  /* 0x00000000000e7919 */ /* 0x000e220000002100 */
[----:B------:R-:W-:-:S04]  /*1c620*/  LOP3.LUT R27, R27, 0x1c, RZ, 0xc0, !PT ;  /* 0x0000001c1b1b7812 */ /* 0x000fc800078ec0ff */
[----:B------:R-:W-:-:S05]  /*1c630*/  LEA.HI R27, R27, 0x40, RZ, 0x1e ;  /* 0x000000401b1b7811 */ /* 0x000fca00078ff0ff */
[----:B------:R-:W-:Y:S01]  /*1c640*/  LDS R0, [R27.X16+0x10000] ;  /* 0x010000001b007984 */ /* 0x000fe2000000c800 */
[----:B0-----:R-:W-:Y:S02]  /*1c650*/  LOP3.LUT R14, R14, 0x1c, RZ, 0xc0, !PT ;  /* 0x0000001c0e0e7812 */ /* 0x001fe400078ec0ff */
[----:B---3--:R-:W-:-:S05]  /*1c660*/  FMNMX R8, R2, R8, !PT ;  /* 0x0000000802087209 */ /* 0x008fca0007800000 */
[----:B--2---:R-:W-:Y:S02]  /*1c670*/  FADD R5, R12, -R8 ;  /* 0x800000080c057221 */ /* 0x004fe40000000000 */
[----:B------:R-:W0:Y:S01]  /*1c680*/  MUFU.EX2 R12, R4 ;  /* 0x00000004000c7308 */ /* 0x000e220000000800 */
[----:B------:R-:W-:Y:S02]  /*1c690*/  FADD R2, R24, R26 ;  /* 0x0000001a18027221 */ /* 0x000fe40000000000 */
[----:B------:R-:W-:Y:S01]  /*1c6a0*/  FMUL R18, R5, 1.4426950216293334961 ;  /* 0x3fb8aa3b05127820 */ /* 0x000fe20000400000 */
[----:B------:R-:W-:Y:S04]  /*1c6b0*/  STL [R1+0x7d8], R8 ;  /* 0x0007d80801007387 */ /* 0x000fe80000100800 */
[----:B0-----:R0:W-:Y:S02]  /*1c6c0*/  STL [R1+0xd40], R12 ;  /* 0x000d400c01007387 */ /* 0x0011e40000100800 */
[----:B0-----:R0:W1:Y:S01]  /*1c6d0*/  MUFU.EX2 R12, R18 ;  /* 0x00000012000c7308 */ /* 0x0010620000000800 */
[----:B----4-:R-:W-:-:S02]  /*1c6e0*/  FMNMX R7, R3, R6, !PT ;  /* 0x0000000603077209 */ /* 0x010fc40007800000 */
[----:B------:R-:W2:Y:S01]  /*1c6f0*/  SHFL.BFLY PT, R3, R2, 0x2, 0x1f ;  /* 0x0c401f0002037f89 */ /* 0x000ea200000e0000 */
[----:B------:R-:W-:-:S04]  /*1c700*/  FADD R17, R23, -R8 ;  /* 0x8000000817117221 */ /* 0x000fc80000000000 */
[----:B0-----:R-:W-:-:S04]  /*1c710*/  FMUL R18, R17, 1.4426950216293334961 ;  /* 0x3fb8aa3b11127820 */ /* 0x001fc80000400000 */
[----:B------:R-:W0:Y:S01]  /*1c720*/  MUFU.EX2 R27, R18 ;  /* 0x00000012001b7308 */ /* 0x000e220000000800 */
[----:B------:R-:W-:Y:S01]  /*1c730*/  STL [R1+0x7d4], R7 ;  /* 0x0007d40701007387 */ /* 0x000fe20000100800 */
[----:B------:R-:W-:-:S03]  /*1c740*/  LEA.HI R6, R14, 0x48, RZ, 0x1e ;  /* 0x000000480e067811 */ /* 0x000fc600078ff0ff */
[----:B------:R-:W3:Y:S01]  /*1c750*/  LDL.LU R20, [R1+0x5c] ;  /* 0x00005c0001147983 */ /* 0x000ee20000300800 */
[----:B------:R-:W-:-:S03]  /*1c760*/  LEA.HI R14, R14, 0x50, RZ, 0x1e ;  /* 0x000000500e0e7811 */ /* 0x000fc600078ff0ff */
[----:B------:R-:W4:Y:S01]  /*1c770*/  LDL.LU R28, [R1+0xe0] ;  /* 0x0000e000011c7983 */ /* 0x000f220000300800 */
[----:B------:R-:W-:-:S03]  /*1c780*/  FADD R17, R22, -R7 ;  /* 0x8000000716117221 */ /* 0x000fc60000000000 */
[----:B------:R-:W3:Y:S04]  /*1c790*/  LDL.LU R24, [R1+0x48] ;  /* 0x0000480001187983 */ /* 0x000ee80000300800 */
[----:B------:R-:W3:Y:S04]  /*1c7a0*/  LDL.LU R26, [R1+0x64] ;  /* 0x00006400011a7983 */ /* 0x000ee80000300800 */
[----:B------:R-:W3:Y:S04]  /*1c7b0*/  LDL.LU R23, [R1+0x44] ;  /* 0x0000440001177983 */ /* 0x000ee80000300800 */
[----:B------:R-:W3:Y:S01]  /*1c7c0*/  LDL.LU R22, [R1+0x60] ;  /* 0x0000600001167983 */ /* 0x000ee20000300800 */
[----:B------:R-:W-:-:S03]  /*1c7d0*/  FMUL R17, R17, 1.4426950216293334961 ;  /* 0x3fb8aa3b11117820 */ /* 0x000fc60000400000 */
[----:B------:R0:W-:Y:S04]  /*1c7e0*/  LDS R4, [R14.X16+0x10000] ;  /* 0x010000000e047984 */ /* 0x0001e8000000c800 */
[----:B-1----:R-:W-:Y:S01]  /*1c7f0*/  STL [R1+0x758], R12 ;  /* 0x0007580c01007387 */ /* 0x002fe20000100800 */
[----:B0-----:R-:W-:-:S03]  /*1c800*/  FADD R14, R9, R10 ;  /* 0x0000000a090e7221 */ /* 0x001fc60000000000 */
[----:B------:R-:W-:Y:S01]  /*1c810*/  STL [R1+0x754], R27 ;  /* 0x0007541b01007387 */ /* 0x000fe20000100800 */
[----:B--2---:R-:W-:-:S03]  /*1c820*/  FADD R3, R2, R3 ;  /* 0x0000000302037221 */ /* 0x004fc60000000000 */
[----:B------:R-:W2:Y:S01]  /*1c830*/  LDL R9, [R1+0xe4] ;  /* 0x0000e40001097983 */ /* 0x000ea20000100800 */
[----:B------:R-:W-:Y:S02]  /*1c840*/  FADD R2, R19, -R7 ;  /* 0x8000000713027221 */ /* 0x000fe40000000000 */
[----:B------:R-:W0:Y:S01]  /*1c850*/  MUFU.EX2 R7, R17 ;  /* 0x0000001100077308 */ /* 0x000e220000000800 */
[----:B------:R-:W2:Y:S04]  /*1c860*/  LDL R8, [R1+0xe8] ;  /* 0x0000e80001087983 */ /* 0x000ea80000100800 */
[----:B------:R-:W-:Y:S04]  /*1c870*/  LDS R6, [R6.X16+0x10000] ;  /* 0x0100000006067984 */ /* 0x000fe8000000c800 */
[----:B0-----:R0:W-:Y:S04]  /*1c880*/  STL [R1+0x750], R7 ;  /* 0x0007500701007387 */ /* 0x0011e80000100800 */
[----:B0-----:R-:W2:Y:S01]  /*1c890*/  LDL R7, [R1+0x768] ;  /* 0x0007680001077983 */ /* 0x001ea20000100800 */
[----:B------:R-:W-:-:S02]  /*1c8a0*/  FADD R16, R15, R16 ;  /* 0x000000100f107221 */ /* 0x000fc40000000000 */
[----:B------:R-:W-:-:S03]  /*1c8b0*/  FADD R15, R11, R13 ;  /* 0x0000000d0b0f7221 */ /* 0x000fc60000000000 */
[----:B------:R-:W0:Y:S04]  /*1c8c0*/  SHFL.BFLY PT, R10, R16, 0x2, 0x1f ;  /* 0x0c401f00100a7f89 */ /* 0x000e2800000e0000 */
[----:B------:R-:W1:Y:S04]  /*1c8d0*/  SHFL.BFLY PT, R5, R15, 0x2, 0x1f ;  /* 0x0c401f000f057f89 */ /* 0x000e6800000e0000 */
[----:B------:R-:W0:Y:S01]  /*1c8e0*/  SHFL.BFLY PT, R11, R14, 0x2, 0x1f ;  /* 0x0c401f000e0b7f89 */ /* 0x000e2200000e0000 */
[----:B------:R-:W-:Y:S01]  /*1c8f0*/  FMUL R2, R2, 1.4426950216293334961 ;  /* 0x3fb8aa3b02027820 */ /* 0x000fe20000400000 */
[----:B------:R-:W-:-:S02]  /*1c900*/  LOP3.LUT R29, R29, 0x1c, RZ, 0xc0, !PT ;  /* 0x0000001c1d1d7812 */ /* 0x000fc400078ec0ff */
[----:B----4-:R-:W-:Y:S01]  /*1c910*/  FMNMX R13, R0, R28, !PT ;  /* 0x0000001c000d7209 */ /* 0x010fe20007800000 */
[----:B0-----:R-:W-:Y:S02]  /*1c920*/  FADD R0, R16, R10 ;  /* 0x0000000a10007221 */ /* 0x001fe40000000000 */
[----:B------:R1:W0:Y:S02]  /*1c930*/  MUFU.EX2 R16, R2 ;  /* 0x0000000200107308 */ /* 0x0002240000000800 */
[----:B---3--:R-:W-:Y:S02]  /*1c940*/  FADD R10, R20, -R13 ;  /* 0x8000000d140a7221 */ /* 0x008fe40000000000 */
[----:B-1----:R-:W-:Y:S02]  /*1c950*/  FADD R2, R15, R5 ;  /* 0x000000050f027221 */ /* 0x002fe40000000000 */
[----:B------:R-:W-:Y:S02]  /*1c960*/  FADD R5, R14, R11 ;  /* 0x0000000b0e057221 */ /* 0x000fe40000000000 */
[----:B------:R-:W-:-:S02]  /*1c970*/  FADD R11, R24, -R13 ;  /* 0x8000000d180b7221 */ /* 0x000fc40000000000 */
[----:B------:R-:W-:Y:S02]  /*1c980*/  FMUL R14, R10, 1.4426950216293334961 ;  /* 0x3fb8aa3b0a0e7820 */ /* 0x000fe40000400000 */
[----:B------:R-:W-:Y:S02]  /*1c990*/  FMUL R11, R11, 1.4426950216293334961 ;  /* 0x3fb8aa3b0b0b7820 */ /* 0x000fe40000400000 */
[----:B------:R-:W1:Y:S01]  /*1c9a0*/  MUFU.EX2 R24, R14 ;  /* 0x0000000e00187308 */ /* 0x000e620000000800 */
[----:B------:R-:W-:Y:S01]  /*1c9b0*/  STL [R1+0x7d0], R13 ;  /* 0x0007d00d01007387 */ /* 0x000fe20000100800 */
[----:B--2---:R-:W-:-:S03]  /*1c9c0*/  FMNMX R6, R6, R9, !PT ;  /* 0x0000000906067209 */ /* 0x004fc60007800000 */
[----:B------:R-:W2:Y:S01]  /*1c9d0*/  LDL R17, [R1+0x764] ;  /* 0x0007640001117983 */ /* 0x000ea20000100800 */
[----:B------:R-:W-:Y:S01]  /*1c9e0*/  FMNMX R9, R4, R8, !PT ;  /* 0x0000000804097209 */ /* 0x000fe20007800000 */
[----:B------:R-:W-:Y:S02]  /*1c9f0*/  FADD R4, R26, -R6 ;  /* 0x800000061a047221 */ /* 0x000fe40000000000 */
[----:B------:R3:W4:Y:S01]  /*1ca00*/  MUFU.EX2 R26, R11 ;  /* 0x0000000b001a7308 */ /* 0x0007220000000800 */
[----:B0-----:R0:W-:Y:S01]  /*1ca10*/  STL [R1+0x74c], R16 ;  /* 0x00074c1001007387 */ /* 0x0011e20000100800 */
[----:B------:R-:W-:-:S03]  /*1ca20*/  LEA.HI R20, R29, 0x58, RZ, 0x1e ;  /* 0x000000581d147811 */ /* 0x000fc600078ff0ff */
[----:B------:R-:W2:Y:S04]  /*1ca30*/  LDL R15, [R1+0x760] ;  /* 0x00076000010f7983 */ /* 0x000ea80000100800 */
[----:B------:R-:W2:Y:S01]  /*1ca40*/  LDL.LU R29, [R1+0x40] ;  /* 0x00004000011d7983 */ /* 0x000ea20000300800 */
[----:B0-----:R-:W-:-:S03]  /*1ca50*/  LEA.HI R16, R21, 0x60, RZ, 0x1e ;  /* 0x0000006015107811 */ /* 0x001fc600078ff0ff */
[----:B------:R-:W-:Y:S01]  /*1ca60*/  STL [R1+0x7cc], R6 ;  /* 0x0007cc0601007387 */ /* 0x000fe20000100800 */
[----:B---3--:R-:W-:-:S03]  /*1ca70*/  FMUL R11, R4, 1.4426950216293334961 ;  /* 0x3fb8aa3b040b7820 */ /* 0x008fc60000400000 */
[----:B-1----:R-:W-:Y:S04]  /*1ca80*/  STL [R1+0x748], R24 ;  /* 0x0007481801007387 */ /* 0x002fe80000100800 */
[----:B------:R-:W-:Y:S04]  /*1ca90*/  STL [R1+0x7c8], R9 ;  /* 0x0007c80901007387 */ /* 0x000fe80000100800 */
[----:B------:R-:W3:Y:S04]  /*1caa0*/  LDL.LU R8, [R1+0x68] ;  /* 0x0000680001087983 */ /* 0x000ee80000300800 */
[----:B------:R0:W-:Y:S04]  /*1cab0*/  LDS R4, [R16.X16+0x10000] ;  /* 0x0100000010047984 */ /* 0x0001e8000000c800 */
[----:B----4-:R-:W-:Y:S01]  /*1cac0*/  STL [R1+0x744], R26 ;  /* 0x0007441a01007387 */ /* 0x010fe20000100800 */
[----:B0-----:R-:W-:-:S03]  /*1cad0*/  FADD R16, R25, R7 ;  /* 0x0000000719107221 */ /* 0x001fc60000000000 */
[----:B------:R0:W-:Y:S04]  /*1cae0*/  LDS R10, [R20.X16+0x10000] ;  /* 0x01000000140a7984 */ /* 0x0001e8000000c800 */
[----:B------:R-:W4:Y:S01]  /*1caf0*/  LDL R7, [R1+0xec] ;  /* 0x0000ec0001077983 */ /* 0x000f220000100800 */
[----:B------:R-:W-:-:S03]  /*1cb00*/  FADD R6, R23, -R6 ;  /* 0x8000000617067221 */ /* 0x000fc60000000000 */
[----:B------:R-:W1:Y:S01]  /*1cb10*/  SHFL.BFLY PT, R23, R3, 0x1, 0x1f ;  /* 0x0c201f0003177f89 */ /* 0x000e6200000e0000 */
[----:B------:R-:W-:-:S03]  /*1cb20*/  FMUL R14, R6, 1.4426950216293334961 ;  /* 0x3fb8aa3b060e7820 */ /* 0x000fc60000400000 */
[----:B------:R-:W3:Y:S04]  /*1cb30*/  LDL.LU R25, [R1+0x54] ;  /* 0x0000540001197983 */ /* 0x000ee80000300800 */
[----:B------:R-:W1:Y:S01]  /*1cb40*/  SHFL.BFLY PT, R21, R0, 0x1, 0x1f ;  /* 0x0c201f0000157f89 */ /* 0x000e6200000e0000 */
[----:B------:R-:W-:Y:S01]  /*1cb50*/  FADD R22, R22, -R9 ;  /* 0x8000000916167221 */ /* 0x000fe20000000000 */
[----:B0-----:R-:W0:Y:S01]  /*1cb60*/  MUFU.EX2 R20, R11 ;  /* 0x0000000b00147308 */ /* 0x001e220000000800 */
[----:B------:R-:W-:Y:S01]  /*1cb70*/  FADD R6, R12, R27 ;  /* 0x0000001b0c067221 */ /* 0x000fe20000000000 */
[----:B------:R-:W2:Y:S01]  /*1cb80*/  SHFL.BFLY PT, R19, R2, 0x1, 0x1f ;  /* 0x0c201f0002137f89 */ /* 0x000ea200000e0000 */
[----:B------:R-:W-:-:S05]  /*1cb90*/  FMUL R22, R22, 1.4426950216293334961 ;  /* 0x3fb8aa3b16167820 */ /* 0x000fca0000400000 */
[----:B------:R-:W1:Y:S01]  /*1cba0*/  MUFU.EX2 R27, R14 ;  /* 0x0000000e001b7308 */ /* 0x000e620000000800 */
[----:B------:R-:W2:Y:S01]  /*1cbb0*/  SHFL.BFLY PT, R18, R5, 0x1, 0x1f ;  /* 0x0c201f0005127f89 */ /* 0x000ea200000e0000 */
[----:B-1----:R-:W-:-:S03]  /*1cbc0*/  FADD R12, R3, R23 ;  /* 0x00000017030c7221 */ /* 0x002fc60000000000 */
[----:B0-----:R-:W-:Y:S01]  /*1cbd0*/  STL [R1+0x740], R20 ;  /* 0x0007401401007387 */ /* 0x001fe20000100800 */
[----:B------:R-:W-:-:S03]  /*1cbe0*/  FADD R0, R0, R21 ;  /* 0x0000001500007221 */ /* 0x000fc60000000000 */
[----:B------:R-:W-:Y:S01]  /*1cbf0*/  STL [R1+0x73c], R27 ;  /* 0x00073c1b01007387 */ /* 0x000fe20000100800 */
[----:B--2---:R-:W-:Y:S02]  /*1cc00*/  FADD R3, R29, -R9 ;  /* 0x800000091d037221 */ /* 0x004fe40000000000 */
[----:B------:R0:W1:Y:S01]  /*1cc10*/  MUFU.EX2 R9, R22 ;  /* 0x0000001600097308 */ /* 0x0000620000000800 */
[----:B------:R-:W2:Y:S04]  /*1cc20*/  LDL.LU R29, [R1+0xf0] ;  /* 0x0000f000011d7983 */ /* 0x000ea80000300800 */
[----:B------:R1:W-:Y:S01]  /*1cc30*/  STL [R1+0x4], R12 ;  /* 0x0000040c01007387 */ /* 0x0003e20000100800 */
[----:B------:R-:W-:-:S03]  /*1cc40*/  FMUL R3, R3, 1.4426950216293334961 ;  /* 0x3fb8aa3b03037820 */ /* 0x000fc60000400000 */
[----:B0-----:R-:W2:Y:S04]  /*1cc50*/  LDL R22, [R1+0x74c] ;  /* 0x00074c0001167983 */ /* 0x001ea80000100800 */
[----:B------:R-:W2:Y:S01]  /*1cc60*/  LDL R23, [R1+0x750] ;  /* 0x0007500001177983 */ /* 0x000ea20000100800 */
[----:B-1----:R0:W1:Y:S01]  /*1cc70*/  MUFU.EX2 R12, R3 ;  /* 0x00000003000c7308 */ /* 0x0020620000000800 */
[----:B----4-:R-:W-:-:S05]  /*1cc80*/  FMNMX R7, R10, R7, !PT ;  /* 0x000000070a077209 */ /* 0x010fca0007800000 */
[----:B------:R-:W-:Y:S04]  /*1cc90*/  STL [R1+0x7c4], R7 ;  /* 0x0007c40701007387 */ /* 0x000fe80000100800 */
[----:B------:R-:W4:Y:S04]  /*1cca0*/  LDL R21, [R1+0x7d4] ;  /* 0x0007d40001157983 */ /* 0x000f280000100800 */
[----:B------:R-:W-:Y:S04]  /*1ccb0*/  STL [R1+0x738], R9 ;  /* 0x0007380901007387 */ /* 0x000fe80000100800 */
[----:B------:R3:W-:Y:S04]  /*1ccc0*/  STL [R1], R0 ;  /* 0x0000000001007387 */ /* 0x0007e80000100800 */
[----:B0-----:R-:W4:Y:S01]  /*1ccd0*/  LDL.LU R3, [R1+0xdc] ;  /* 0x0000dc0001037983 */ /* 0x001f220000300800 */
[----:B---3--:R-:W-:-:S02]  /*1cce0*/  FADD R0, R8, -R7 ;  /* 0x8000000708007221 */ /* 0x008fc40000000000 */
[----:B------:R-:W-:Y:S02]  /*1ccf0*/  FADD R8, R2, R19 ;  /* 0x0000001302087221 */ /* 0x000fe40000000000 */
[----:B------:R-:W-:Y:S02]  /*1cd00*/  FADD R2, R5, R18 ;  /* 0x0000001205027221 */ /* 0x000fe40000000000 */
[----:B------:R-:W3:Y:S04]  /*1cd10*/  LDL.LU R5, [R1+0xd8] ;  /* 0x0000d80001057983 */ /* 0x000ee80000300800 */
[----:B------:R-:W-:Y:S04]  /*1cd20*/  STL [R1+0xc], R8 ;  /* 0x00000c0801007387 */ /* 0x000fe80000100800 */
[----:B------:R-:W3:Y:S04]  /*1cd30*/  LDL R18, [R1+0x7d8] ;  /* 0x0007d80001127983 */ /* 0x000ee80000100800 */
[----:B------:R0:W-:Y:S02]  /*1cd40*/  STL [R1+0x8], R2 ;  /* 0x0000080201007387 */ /* 0x0001e40000100800 */
[----:B0-----:R-:W-:-:S02]  /*1cd50*/  FMUL R2, R0, 1.4426950216293334961 ;  /* 0x3fb8aa3b00027820 */ /* 0x001fc40000400000 */
[----:B------:R-:W-:Y:S02]  /*1cd60*/  FADD R0, R25, -R7 ;  /* 0x8000000719007221 */ /* 0x000fe40000000000 */
[----:B------:R-:W0:Y:S02]  /*1cd70*/  S2R R7, SR_TID.X ;  /* 0x0000000000077919 */ /* 0x000e240000002100 */
[----:B------:R-:W-:Y:S01]  /*1cd80*/  FMUL R0, R0, 1.4426950216293334961 ;  /* 0x3fb8aa3b00007820 */ /* 0x000fe20000400000 */
[----:B------:R-:W0:Y:S01]  /*1cd90*/  MUFU.EX2 R8, R2 ;  /* 0x0000000200087308 */ /* 0x000e220000000800 */
[----:B-1----:R-:W-:Y:S04]  /*1cda0*/  STL [R1+0x734], R12 ;  /* 0x0007340c01007387 */ /* 0x002fe80000100800 */
[----:B------:R-:W4:Y:S01]  /*1cdb0*/  LDL.LU R25, [R1+0x70] ;  /* 0x0000700001197983 */ /* 0x000f220000300800 */
[----:B0-----:R-:W-:-:S03]  /*1cdc0*/  LOP3.LUT R19, R7, 0x1c, RZ, 0xc0, !PT ;  /* 0x0000001c07137812 */ /* 0x001fc600078ec0ff */
[----:B------:R-:W-:Y:S01]  /*1cdd0*/  STL [R1+0x730], R8 ;  /* 0x0007300801007387 */ /* 0x000fe20000100800 */
[----:B--2---:R-:W-:Y:S02]  /*1cde0*/  FMNMX R7, R4, R29, !PT ;  /* 0x0000001d04077209 */ /* 0x004fe40007800000 */
[----:B------:R0:W1:Y:S02]  /*1cdf0*/  MUFU.EX2 R4, R0 ;  /* 0x0000000000047308 */ /* 0x0000640000000800 */
[----:B0-----:R-:W-:Y:S02]  /*1ce00*/  FADD R0, -R13, R28 ;  /* 0x0000001c0d007221 */ /* 0x001fe40000000100 */
[----:B------:R-:W0:Y:S04]  /*1ce10*/  S2R R13, SR_TID.X ;  /* 0x00000000000d7919 */ /* 0x000e280000002100 */
[----:B------:R-:W-:Y:S04]  /*1ce20*/  STL [R1+0xd4c], R29 ;  /* 0x000d4c1d01007387 */ /* 0x000fe80000100800 */
[----:B------:R-:W-:Y:S04]  /*1ce30*/  STL [R1+0x79c], R7 ;  /* 0x00079c0701007387 */ /* 0x000fe80000100800 */
[----:B-1----:R-:W-:Y:S04]  /*1ce40*/  STL [R1+0x72c], R4 ;  /* 0x00072c0401007387 */ /* 0x002fe80000100800 */
[----:B------:R-:W2:Y:S01]  /*1ce50*/  LDL.LU R28, [R1+0x6c] ;  /* 0x00006c00011c7983 */ /* 0x000ea20000300800 */
[----:B0-----:R-:W-:-:S04]  /*1ce60*/  LOP3.LUT R13, R13, 0x1c, RZ, 0xc0, !PT ;  /* 0x0000001c0d0d7812 */ /* 0x001fc800078ec0ff */
[----:B------:R-:W-:Y:S01]  /*1ce70*/  LEA.HI R13, R13, 0x70, RZ, 0x1e ;  /* 0x000000700d0d7811 */ /* 0x000fe200078ff0ff */
[----:B---3--:R-:W-:-:S04]  /*1ce80*/  FADD R2, -R18, R5 ;  /* 0x0000000512027221 */ /* 0x008fc80000000100 */
[----:B------:R0:W-:Y:S01]  /*1ce90*/  LDS R18, [R13.X16+0x10000] ;  /* 0x010000000d127984 */ /* 0x0001e2000000c800 */
[----:B------:R-:W-:-:S04]  /*1cea0*/  FMUL R2, R2, 1.4426950216293334961 ;  /* 0x3fb8aa3b02027820 */ /* 0x000fc80000400000 */
[----:B------:R-:W1:Y:S02]  /*1ceb0*/  MUFU.EX2 R5, R2 ;  /* 0x0000000200057308 */ /* 0x000e640000000800 */
[----:B-1----:R1:W-:Y:S04]  /*1cec0*/  STL [R1+0xd44], R5 ;  /* 0x000d440501007387 */ /* 0x0023e80000100800 */
[----:B0-----:R-:W3:Y:S04]  /*1ced0*/  LDL.LU R13, [R1+0x78] ;  /* 0x00007800010d7983 */ /* 0x001ee80000300800 */
[----:B-1----:R-:W3:Y:S01]  /*1cee0*/  LDL.LU R5, [R1+0xf4] ;  /* 0x0000f40001057983 */ /* 0x002ee20000300800 */
[----:B------:R-:W-:-:S05]  /*1cef0*/  FADD R11, R17, R15 ;  /* 0x0000000f110b7221 */ /* 0x000fca0000000000 */
[----:B------:R-:W0:Y:S04]  /*1cf00*/  SHFL.BFLY PT, R15, R11, 0x2, 0x1f ;  /* 0x0c401f000b0f7f89 */ /* 0x000e2800000e0000 */
[----:B------:R-:W1:Y:S04]  /*1cf10*/  SHFL.BFLY PT, R17, R16, 0x2, 0x1f ;  /* 0x0c401f0010117f89 */ /* 0x000e6800000e0000 */
[----:B------:R-:W1:Y:S01]  /*1cf20*/  SHFL.BFLY PT, R14, R6, 0x2, 0x1f ;  /* 0x0c401f00060e7f89 */ /* 0x000e6200000e0000 */
[----:B------:R-:W-:Y:S01]  /*1cf30*/  LEA.HI R19, R19, 0x68, RZ, 0x1e ;  /* 0x0000006813137811 */ /* 0x000fe200078ff0ff */
[----:B----4-:R-:W-:-:S04]  /*1cf40*/  FADD R3, -R21, R3 ;  /* 0x0000000315037221 */ /* 0x010fc80000000100 */
[----:B------:R-:W-:Y:S02]  /*1cf50*/  FMUL R3, R3, 1.4426950216293334961 ;  /* 0x3fb8aa3b03037820 */ /* 0x000fe40000400000 */
[----:B0-----:R-:W-:Y:S02]  /*1cf60*/  FADD R11, R11, R15 ;  /* 0x0000000f0b0b7221 */ /* 0x001fe40000000000 */
[----:B------:R-:W-:Y:S02]  /*1cf70*/  FADD R15, R23, R22 ;  /* 0x00000016170f7221 */ /* 0x000fe40000000000 */
[----:B------:R-:W-:Y:S02]  /*1cf80*/  FADD R22, R20, R27 ;  /* 0x0000001b14167221 */ /* 0x000fe40000000000 */
[----:B-1----:R-:W-:Y:S01]  /*1cf90*/  FADD R10, R16, R17 ;  /* 0x00000011100a7221 */ /* 0x002fe20000000000 */
[----:B------:R-:W0:Y:S01]  /*1cfa0*/  S2R R27, SR_TID.X ;  /* 0x00000000001b7919 */ /* 0x000e220000002100 */
[----:B------:R-:W-:-:S03]  /*1cfb0*/  FADD R16, R24, R26 ;  /* 0x0000001a18107221 */ /* 0x000fc60000000000 */
[----:B------:R-:W-:Y:S01]  /*1cfc0*/  LDS R17, [R19.X16+0x10000] ;  /* 0x0100000013117984 */ /* 0x000fe2000000c800 */
[----:B------:R-:W-:Y:S02]  /*1cfd0*/  FADD R14, R6, R14 ;  /* 0x0000000e060e7221 */ /* 0x000fe40000000000 */
[----:B------:R-:W1:Y:S01]  /*1cfe0*/  MUFU.EX2 R6, R3 ;  /* 0x0000000300067308 */ /* 0x000e620000000800 */
[----:B------:R-:W4:Y:S01]  /*1cff0*/  SHFL.BFLY PT, R24, R16, 0x2, 0x1f ;  /* 0x0c401f0010187f89 */ /* 0x000f2200000e0000 */
[----:B------:R-:W-:Y:S02]  /*1d000*/  FMUL R0, R0, 1.4426950216293334961 ;  /* 0x3fb8aa3b00007820 */ /* 0x000fe40000400000 */
[----:B------:R-:W-:Y:S01]  /*1d010*/  FADD R2, R8, R4 ;  /* 0x0000000408027221 */ /* 0x000fe20000000000 */
[----:B------:R-:W2:Y:S01]  /*1d020*/  SHFL.BFLY PT, R23, R22, 0x2, 0x1f ;  /* 0x0c401f0016177f89 */ /* 0x000ea200000e0000 */
[----:B------:R-:W-:Y:S02]  /*1d030*/  FADD R21, R9, R12 ;  /* 0x0000000c09157221 */ /* 0x000fe40000000000 */
[----:B------:R-:W4:Y:S01]  /*1d040*/  MUFU.EX2 R4, R0 ;  /* 0x0000000000047308 */ /* 0x000f220000000800 */
[----:B------:R-:W-:Y:S01]  /*1d050*/  FADD R25, R25, -R7 ;  /* 0x8000000719197221 */ /* 0x000fe20000000000 */
[----:B-1----:R1:W-:Y:S01]  /*1d060*/  STL [R1+0xd48], R6 ;  /* 0x000d480601007387 */ /* 0x0023e20000100800 */
[----:B0-----:R-:W-:-:S03]  /*1d070*/  LOP3.LUT R9, R27, 0x1c, RZ, 0xc0, !PT ;  /* 0x0000001c1b097812 */ /* 0x001fc600078ec0ff */
[----:B------:R-:W3:Y:S01]  /*1d080*/  LDL.LU R20, [R1+0x74] ;  /* 0x0000740001147983 */ /* 0x000ee20000300800 */
[----:B------:R-:W-:-:S03]  /*1d090*/  FMUL R25, R25, 1.4426950216293334961 ;  /* 0x3fb8aa3b19197820 */ /* 0x000fc60000400000 */
[----:B------:R-:W3:Y:S04]  /*1d0a0*/  LDL.LU R27, [R1+0x80] ;  /* 0x00008000011b7983 */ /* 0x000ee80000300800 */
[----:B------:R-:W3:Y:S01]  /*1d0b0*/  LDL.LU R8, [R1+0xf8] ;  /* 0x0000f80001087983 */ /* 0x000ee20000300800 */
[----:B----4-:R-:W-:-:S03]  /*1d0c0*/  FADD R16, R16, R24 ;  /* 0x0000001810107221 */ /* 0x010fc60000000000 */
[----:B------:R-:W-:Y:S04]  /*1d0d0*/  STL [R1+0xd50], R4 ;  /* 0x000d500401007387 */ /* 0x000fe80000100800 */
[----:B-1----:R-:W4:Y:S04]  /*1d0e0*/  LDL.LU R6, [R1+0x7c] ;  /* 0x00007c0001067983 */ /* 0x002f280000300800 */
[----:B------:R0:W-:Y:S01]  /*1d0f0*/  STL [R1+0xd54], R7 ;  /* 0x000d540701007387 */ /* 0x0001e20000100800 */
[----:B--2---:R-:W-:Y:S02]  /*1d100*/  FADD R24, R28, -R7 ;  /* 0x800000071c187221 */ /* 0x004fe40000000000 */
[----:B------:R-:W1:Y:S02]  /*1d110*/  MUFU.EX2 R28, R25 ;  /* 0x00000019001c7308 */ /* 0x000e640000000800 */
[----:B-1----:R-:W-:Y:S01]  /*1d120*/  STL [R1+0x724], R28 ;  /* 0x0007241c01007387 */ /* 0x002fe20000100800 */
[----:B---3--:R-:W-:Y:S01]  /*1d130*/  FMNMX R12, R17, R5, !PT ;  /* 0x00000005110c7209 */ /* 0x008fe20007800000 */
[----:B------:R-:W-:-:S04]  /*1d140*/  FADD R17, R22, R23 ;  /* 0x0000001716117221 */ /* 0x000fc80000000000 */
[----:B------:R-:W-:Y:S01]  /*1d150*/  STL [R1+0x798], R12 ;  /* 0x0007980c01007387 */ /* 0x000fe20000100800 */
[----:B------:R-:W-:-:S03]  /*1d160*/  FADD R22, R13, -R12 ;  /* 0x8000000c0d167221 */ /* 0x000fc60000000000 */
[----:B------:R-:W2:Y:S01]  /*1d170*/  LDL.LU R13, [R1+0xfc] ;  /* 0x0000fc00010d7983 */ /* 0x000ea20000300800 */
[----:B------:R-:W-:-:S03]  /*1d180*/  LEA.HI R9, R9, 0x78, RZ, 0x1e ;  /* 0x0000007809097811 */ /* 0x000fc600078ff0ff */
[----:B------:R-:W1:Y:S04]  /*1d190*/  SHFL.BFLY PT, R19, R2, 0x2, 0x1f ;  /* 0x0c401f0002137f89 */ /* 0x000e6800000e0000 */
[----:B------:R-:W-:Y:S04]  /*1d1a0*/  LDS R0, [R9.X16+0x10000] ;  /* 0x0100000009007984 */ /* 0x000fe8000000c800 */
[----:B------:R-:W3:Y:S01]  /*1d1b0*/  SHFL.BFLY PT, R26, R15, 0x2, 0x1f ;  /* 0x0c401f000f1a7f89 */ /* 0x000ee200000e0000 */
[----:B------:R-:W-:Y:S02]  /*1d1c0*/  FMUL R24, R24, 1.4426950216293334961 ;  /* 0x3fb8aa3b18187820 */ /* 0x000fe40000400000 */
[----:B------:R-:W-:Y:S01]  /*1d1d0*/  FMUL R22, R22, 1.4426950216293334961 ;  /* 0x3fb8aa3b16167820 */ /* 0x000fe20000400000 */
[----:B------:R-:W3:Y:S01]  /*1d1e0*/  SHFL.BFLY PT, R23, R10, 0x1, 0x1f ;  /* 0x0c201f000a177f89 */ /* 0x000ee200000e0000 */
[----:B0-----:R-:W0:Y:S01]  /*1d1f0*/  MUFU.EX2 R7, R24 ;  /* 0x0000001800077308 */ /* 0x001e220000000800 */
[----:B-1----:R-:W-:-:S07]  /*1d200*/  FADD R2, R2, R19 ;  /* 0x0000001302027221 */ /* 0x002fce0000000000 */
[----:B------:R-:W1:Y:S01]  /*1d210*/  MUFU.EX2 R29, R22 ;  /* 0x00000016001d7308 */ /* 0x000e620000000800 */
[----:B------:R-:W1:Y:S01]  /*1d220*/  SHFL.BFLY PT, R25, R11, 0x1, 0x1f ;  /* 0x0c201f000b197f89 */ /* 0x000e6200000e0000 */
[----:B---3--:R-:W-:-:S03]  /*1d230*/  FADD R15, R15, R26 ;  /* 0x0000001a0f0f7221 */ /* 0x008fc60000000000 */
[----:B0-----:R-:W-:Y:S01]  /*1d240*/  STL [R1+0x720], R7 ;  /* 0x0007200701007387 */ /* 0x001fe20000100800 */
[----:B------:R-:W-:Y:S01]  /*1d250*/  FMNMX R9, R18, R8, !PT ;  /* 0x0000000812097209 */ /* 0x000fe20007800000 */
[----:B------:R-:W-:-:S04]  /*1d260*/  FADD R18, R20, -R12 ;  /* 0x8000000c14127221 */ /* 0x000fc80000000000 */
[----:B------:R-:W-:Y:S02]  /*1d270*/  FMUL R19, R18, 1.4426950216293334961 ;  /* 0x3fb8aa3b12137820 */ /* 0x000fe40000400000 */
[--C-:B------:R-:W-:Y:S02]  /*1d280*/  FADD R18, R27, -R9.reuse ;  /* 0x800000091b127221 */ /* 0x100fe40000000000 */
[----:B------:R-:W0:Y:S02]  /*1d290*/  MUFU.EX2 R4, R19 ;  /* 0x0000001300047308 */ /* 0x000e240000000800 */
[----:B------:R-:W-:Y:S02]  /*1d2a0*/  FMUL R27, R18, 1.4426950216293334961 ;  /* 0x3fb8aa3b121b7820 */ /* 0x000fe40000400000 */
[----:B----4-:R-:W-:-:S04]  /*1d2b0*/  FADD R26, R6, -R9 ;  /* 0x80000009061a7221 */ /* 0x010fc80000000000 */
[----:B------:R3:W4:Y:S01]  /*1d2c0*/  MUFU.EX2 R6, R27 ;  /* 0x0000001b00067308 */ /* 0x0007220000000800 */
[----:B------:R-:W-:Y:S04]  /*1d2d0*/  STL [R1+0x794], R9 ;  /* 0x0007940901007387 */ /* 0x000fe80000100800 */
[----:B-1----:R-:W-:Y:S01]  /*1d2e0*/  STL [R1+0x61c], R29 ;  /* 0x00061c1d01007387 */ /* 0x002fe20000100800 */
[----:B------:R-:W-:-:S03]  /*1d2f0*/  FADD R10, R10, R23 ;  /* 0x000000170a0a7221 */ /* 0x000fc60000000000 */
[----:B0-----:R-:W-:Y:S04]  /*1d300*/  STL [R1+0x618], R4 ;  /* 0x0006180401007387 */ /* 0x001fe80000100800 */
[----:B---3--:R-:W3:Y:S01]  /*1d310*/  LDL R27, [R1+0x7c8] ;  /* 0x0007c800011b7983 */ /* 0x008ee20000100800 */
[----:B------:R-:W-:-:S03]  /*1d320*/  FADD R11, R11, R25 ;  /* 0x000000190b0b7221 */ /* 0x000fc60000000000 */
[----:B------:R-:W0:Y:S01]  /*1d330*/  SHFL.BFLY PT, R3, R21, 0x2, 0x1f ;  /* 0x0c401f0015037f89 */ /* 0x000e2200000e0000 */
[----:B--2---:R-:W-:-:S05]  /*1d340*/  FMNMX R20, R0, R13, !PT ;  /* 0x0000000d00147209 */ /* 0x004fca0007800000 */
[----:B------:R-:W-:Y:S04]  /*1d350*/  STL [R1+0x790], R20 ;  /* 0x0007901401007387 */ /* 0x000fe80000100800 */
[----:B----4-:R-:W-:Y:S04]  /*1d360*/  STL [R1+0x614], R6 ;  /* 0x0006140601007387 */ /* 0x010fe80000100800 */
[----:B------:R-:W2:Y:S04]  /*1d370*/  LDL.LU R23, [R1+0x88] ;  /* 0x0000880001177983 */ /* 0x000ea80000300800 */
[----:B------:R-:W4:Y:S01]  /*1d380*/  LDL.LU R25, [R1+0x84] ;  /* 0x0000840001197983 */ /* 0x000f220000300800 */
[----:B0-----:R-:W-:-:S03]  /*1d390*/  FADD R3, R21, R3 ;  /* 0x0000000315037221 */ /* 0x001fc60000000000 */
[----:B------:R-:W0:Y:S04]  /*1d3a0*/  SHFL.BFLY PT, R24, R14, 0x1, 0x1f ;  /* 0x0c201f000e187f89 */ /* 0x000e2800000e0000 */
[----:B------:R-:W1:Y:S01]  /*1d3b0*/  SHFL.BFLY PT, R22, R15, 0x1, 0x1f ;  /* 0x0c201f000f167f89 */ /* 0x000e6200000e0000 */
[----:B------:R-:W-:-:S03]  /*1d3c0*/  FMUL R26, R26, 1.4426950216293334961 ;  /* 0x3fb8aa3b1a1a7820 */ /* 0x000fc60000400000 */
[----:B------:R-:W1:Y:S04]  /*1d3d0*/  SHFL.BFLY PT, R21, R16, 0x1, 0x1f ;  /* 0x0c201f0010157f89 */ /* 0x000e6800000e0000 */
[----:B------:R-:W1:Y:S01]  /*1d3e0*/  SHFL.BFLY PT, R19, R17, 0x1, 0x1f ;  /* 0x0c201f0011137f89 */ /* 0x000e6200000e0000 */
[----:B------:R-:W1:Y:S01]  /*1d3f0*/  MUFU.EX2 R26, R26 ;  /* 0x0000001a001a7308 */ /* 0x000e620000000800 */
[----:B0-----:R-:W-:Y:S02]  /*1d400*/  FADD R14, R14, R24 ;  /* 0x000000180e0e7221 */ /* 0x001fe40000000000 */
[----:B------:R-:W3:Y:S01]  /*1d410*/  LDL R24, [R1+0x7c4] ;  /* 0x0007c40001187983 */ /* 0x000ee20000100800 */
[----:B-1----:R-:W-:-:S03]  /*1d420*/  FADD R15, R15, R22 ;  /* 0x000000160f0f7221 */ /* 0x002fc60000000000 */
[----:B------:R-:W-:Y:S01]  /*1d430*/  STL [R1+0x610], R26 ;  /* 0x0006101a01007387 */ /* 0x000fe20000100800 */
[----:B------:R-:W-:Y:S02]  /*1d440*/  FADD R16, R16, R21 ;  /* 0x0000001510107221 */ /* 0x000fe40000000000 */
[----:B------:R-:W-:Y:S01]  /*1d450*/  FADD R17, R17, R19 ;  /* 0x0000001311117221 */ /* 0x000fe20000000000 */
[----:B------:R-:W-:Y:S01]  /*1d460*/  BSSY B0, `(.L_x_18) ;  /* 0x000005b000007945 */ /* 0x000fe20003800000 */
[----:B------:R-:W-:Y:S01]  /*1d470*/  BAR.SYNC.DEFER_BLOCKING 0x0 ;  /* 0x0000000000007b1d */ /* 0x000fe20000010000 */
[----:B--2---:R-:W-:-:S04]  /*1d480*/  FADD R23, R23, -R20 ;  /* 0x8000001417177221 */ /* 0x004fc80000000000 */
[----:B------:R-:W-:Y:S02]  /*1d490*/  FMUL R23, R23, 1.4426950216293334961 ;  /* 0x3fb8aa3b17177820 */ /* 0x000fe40000400000 */
[----:B----4-:R-:W-:Y:S02]  /*1d4a0*/  FADD R22, R25, -R20 ;  /* 0x8000001419167221 */ /* 0x010fe40000000000 */
[----:B------:R0:W1:Y:S02]  /*1d4b0*/  MUFU.EX2 R25, R23 ;  /* 0x0000001700197308 */ /* 0x0000640000000800 */
[----:B0-----:R-:W3:Y:S04]  /*1d4c0*/  LDL.LU R23, [R1+0xe8] ;  /* 0x0000e80001177983 */ /* 0x001ee80000300800 */
[----:B------:R-:W2:Y:S04]  /*1d4d0*/  LDL R21, [R1+0x7cc] ;  /* 0x0007cc0001157983 */ /* 0x000ea80000100800 */
[----:B------:R-:W2:Y:S04]  /*1d4e0*/  LDL.LU R19, [R1+0xe4] ;  /* 0x0000e40001137983 */ /* 0x000ea80000300800 */
[----:B------:R-:W0:Y:S04]  /*1d4f0*/  SHFL.BFLY PT, R18, R3, 0x1, 0x1f ;  /* 0x0c201f0003127f89 */ /* 0x000e2800000e0000 */
[----:B------:R-:W4:Y:S01]  /*1d500*/  SHFL.BFLY PT, R0, R2, 0x1, 0x1f ;  /* 0x0c201f0002007f89 */ /* 0x000f2200000e0000 */
[----:B------:R-:W-:-:S06]  /*1d510*/  FMUL R22, R22, 1.4426950216293334961 ;  /* 0x3fb8aa3b16167820 */ /* 0x000fcc0000400000 */
[----:B------:R-:W2:Y:S01]  /*1d520*/  MUFU.EX2 R22, R22 ;  /* 0x0000001600167308 */ /* 0x000ea20000000800 */
[----:B-1----:R1:W-:Y:S01]  /*1d530*/  STL [R1+0x54], R25 ;  /* 0x0000541901007387 */ /* 0x0023e20000100800 */
[----:B------:R-:W-:Y:S02]  /*1d540*/  FADD R28, R28, R7 ;  /* 0x000000071c1c7221 */ /* 0x000fe40000000000 */
[----:B0-----:R-:W-:Y:S02]  /*1d550*/  FADD R18, R3, R18 ;  /* 0x0000001203127221 */ /* 0x001fe40000000000 */
[----:B--2---:R-:W-:Y:S02]  /*1d560*/  FADD R3, -R21, R19 ;  /* 0x0000001315037221 */ /* 0x004fe40000000100 */
[----:B----4-:R-:W-:Y:S02]  /*1d570*/  FADD R19, R2, R0 ;  /* 0x0000000002137221 */ /* 0x010fe40000000000 */
[----:B------:R-:W2:Y:S01]  /*1d580*/  LDL.LU R0, [R1+0xec] ;  /* 0x0000ec0001007983 */ /* 0x000ea20000300800 */
[----:B---3--:R-:W-:-:S02]  /*1d590*/  FADD R21, -R27, R23 ;  /* 0x000000171b157221 */ /* 0x008fc40000000100 */
[----:B------:R-:W-:Y:S01]  /*1d5a0*/  FADD R27, R29, R4 ;  /* 0x000000041d1b7221 */ /* 0x000fe20000000000 */
[----:B------:R-:W-:Y:S04]  /*1d5b0*/  STL [R1+0x38], R22 ;  /* 0x0000381601007387 */ /* 0x000fe80000100800 */
[----:B------:R-:W3:Y:S04]  /*1d5c0*/  LDL.LU R7, [R1+0xd54] ;  /* 0x000d540001077983 */ /* 0x000ee80000300800 */
[----:B------:R0:W5:Y:S04]  /*1d5d0*/  LDL.LU R4, [R1+0xd50] ;  /* 0x000d500001047983 */ /* 0x0001680000300800 */
[----:B------:R-:W3:Y:S01]  /*1d5e0*/  LDL.LU R29, [R1+0xd4c] ;  /* 0x000d4c00011d7983 */ /* 0x000ee20000300800 */
[----:B------:R-:W-:-:S03]  /*1d5f0*/  FADD R26, R6, R26 ;  /* 0x0000001a061a7221 */ /* 0x000fc60000000000 */
[----:B------:R-:W4:Y:S01]  /*1d600*/  SHFL.BFLY PT, R23, R27, 0x2, 0x1f ;  /* 0x0c401f001b177f89 */ /* 0x000f2200000e0000 */
[----:B------:R-:W-:Y:S02]  /*1d610*/  FMUL R2, R21, 1.4426950216293334961 ;  /* 0x3fb8aa3b15027820 */ /* 0x000fe40000400000 */
[----:B-1----:R-:W-:Y:S01]  /*1d620*/  FADD R25, R25, R22 ;  /* 0x0000001619197221 */ /* 0x002fe20000000000 */
[----:B------:R-:W1:Y:S04]  /*1d630*/  SHFL.BFLY PT, R21, R28, 0x2, 0x1f ;  /* 0x0c401f001c157f89 */ /* 0x000e6800000e0000 */
[----:B------:R-:W0:Y:S01]  /*1d640*/  SHFL.BFLY PT, R22, R26, 0x2, 0x1f ;  /* 0x0c401f001a167f89 */ /* 0x000e2200000e0000 */
[----:B------:R-:W-:-:S03]  /*1d650*/  FMUL R3, R3, 1.4426950216293334961 ;  /* 0x3fb8aa3b03037820 */ /* 0x000fc60000400000 */
[----:B------:R0:W5:Y:S01]  /*1d660*/  LDL.LU R6, [R1+0xd48] ;  /* 0x000d480001067983 */ /* 0x0001620000300800 */
[----:B----4-:R-:W-:Y:S02]  /*1d670*/  FADD R23, R27, R23 ;  /* 0x000000171b177221 */ /* 0x010fe40000000000 */
[----:B------:R-:W-:Y:S02]  /*1d680*/  FADD R27, -R9, R8 ;  /* 0x00000008091b7221 */ /* 0x000fe40000000100 */
[----:B-1----:R-:W-:Y:S02]  /*1d690*/  FADD R21, R28, R21 ;  /* 0x000000151c157221 */ /* 0x002fe40000000000 */
[----:B------:R-:W-:Y:S02]  /*1d6a0*/  FMUL R27, R27, 1.4426950216293334961 ;  /* 0x3fb8aa3b1b1b7820 */ /* 0x000fe40000400000 */
[----:B0-----:R-:W-:Y:S02]  /*1d6b0*/  FADD R22, R26, R22 ;  /* 0x000000161a167221 */ /* 0x001fe40000000000 */
[----:B------:R-:W-:-:S02]  /*1d6c0*/  FADD R26, -R20, R13 ;  /* 0x0000000d141a7221 */ /* 0x000fc40000000100 */
[----:B------:R-:W-:Y:S08]  /*1d6d0*/  MUFU.EX2 R27, R27 ;  /* 0x0000001b001b7308 */ /* 0x000ff00000000800 */
[----:B------:R-:W-:Y:S08]  /*1d6e0*/  MUFU.EX2 R3, R3 ;  /* 0x0000000300037308 */ /* 0x000ff00000000800 */
[----:B------:R-:W-:Y:S01]  /*1d6f0*/  MUFU.EX2 R2, R2 ;  /* 0x0000000200027308 */ /* 0x000fe20000000800 */
[----:B--2---:R-:W-:-:S02]  /*1d700*/  FADD R0, -R24, R0 ;  /* 0x0000000018007221 */ /* 0x004fc40000000100 */
[----:B------:R-:W0:Y:S01]  /*1d710*/  SHFL.BFLY PT, R24, R25, 0x2, 0x1f ;  /* 0x0c401f0019187f89 */ /* 0x000e2200000e0000 */
[----:B---3--:R-:W-:-:S04]  /*1d720*/  FADD R29, -R7, R29 ;  /* 0x0000001d071d7221 */ /* 0x008fc80000000100 */
[----:B------:R-:W-:Y:S02]  /*1d730*/  FMUL R7, R29, 1.4426950216293334961 ;  /* 0x3fb8aa3b1d077820 */ /* 0x000fe40000400000 */
[----:B------:R-:W-:Y:S02]  /*1d740*/  FADD R29, -R12, R5 ;  /* 0x000000050c1d7221 */ /* 0x000fe40000000100 */
[----:B------:R-:W-:Y:S01]  /*1d750*/  FMUL R0, R0, 1.4426950216293334961 ;  /* 0x3fb8aa3b00007820 */ /* 0x000fe20000400000 */
[----:B------:R1:W5:Y:S01]  /*1d760*/  LDL.LU R5, [R1+0xd44] ;  /* 0x000d440001057983 */ /* 0x0003620000300800 */
[----:B------:R-:W2:Y:S01]  /*1d770*/  MUFU.EX2 R7, R7 ;  /* 0x0000000700077308 */ /* 0x000ea20000000800 */
[----:B------:R-:W-:Y:S02]  /*1d780*/  FMUL R29, R29, 1.4426950216293334961 ;  /* 0x3fb8aa3b1d1d7820 */ /* 0x000fe40000400000 */
[----:B------:R1:W5:Y:S05]  /*1d790*/  LDL.LU R12, [R1+0xd40] ;  /* 0x000d4000010c7983 */ /* 0x00036a0000300800 */
[----:B------:R3:W4:Y:S02]  /*1d7a0*/  MUFU.EX2 R28, R29 ;  /* 0x0000001d001c7308 */ /* 0x0007240000000800 */
[----:B---3--:R-:W-:-:S06]  /*1d7b0*/  FMUL R29, R26, 1.4426950216293334961 ;  /* 0x3fb8aa3b1a1d7820 */ /* 0x008fcc0000400000 */
[----:B------:R-:W3:Y:S01]  /*1d7c0*/  MUFU.EX2 R0, R0 ;  /* 0x0000000000007308 */ /* 0x000ee20000000800 */
[----:B--2---:R2:W-:Y:S01]  /*1d7d0*/  STL [R1+0x36c], R7 ;  /* 0x00036c0701007387 */ /* 0x0045e20000100800 */
[----:B0-----:R-:W-:-:S06]  /*1d7e0*/  FADD R24, R25, R24 ;  /* 0x0000001819187221 */ /* 0x001fcc0000000000 */
[----:B------:R-:W0:Y:S01]  /*1d7f0*/  MUFU.EX2 R29, R29 ;  /* 0x0000001d001d7308 */ /* 0x000e220000000800 */
[----:B--2---:R1:W5:Y:S04]  /*1d800*/  LDL.LU R7, [R1+0xd3c] ;  /* 0x000d3c0001077983 */ /* 0x0043680000300800 */
[----:B------:R1:W5:Y:S04]  /*1d810*/  LDL.LU R8, [R1+0xd38] ;  /* 0x000d380001087983 */ /* 0x0003680000300800 */
[----:B------:R1:W5:Y:S04]  /*1d820*/  LDL.LU R9, [R1+0xd34] ;  /* 0x000d340001097983 */ /* 0x0003680000300800 */
[----:B----4-:R1:W-:Y:S04]  /*1d830*/  STL [R1+0x4c4], R28 ;  /* 0x0004c41c01007387 */ /* 0x0103e80000100800 */
[----:B------:R1:W5:Y:S04]  /*1d840*/  LDL.LU R13, [R1+0xd30] ;  /* 0x000d3000010d7983 */ /* 0x0003680000300800 */
[----:B------:R1:W5:Y:S04]  /*1d850*/  LDL.LU R20, [R1+0xd2c] ;  /* 0x000d2c0001147983 */ /* 0x0003680000300800 */
[----:B------:R1:W-:Y:S04]  /*1d860*/  STL [R1+0x4c0], R27 ;  /* 0x0004c01b01007387 */ /* 0x0003e80000100800 */
[----:B------:R1:W2:Y:S04]  /*1d870*/  SHFL.BFLY PT, R25, R21, 0x1, 0x1f ;  /* 0x0c201f0015197f89 */ /* 0x0002a800000e0000 */
[----:B------:R1:W4:Y:S04]  /*1d880*/  SHFL.BFLY PT, R26, R23, 0x1, 0x1f ;  /* 0x0c201f00171a7f89 */ /* 0x00032800000e0000 */
[----:B------:R1:W0:Y:S04]  /*1d890*/  SHFL.BFLY PT, R27, R22, 0x1, 0x1f ;  /* 0x0c201f00161b7f89 */ /* 0x00022800000e0000 */
[----:B------:R1:W0:Y:S01]  /*1d8a0*/  SHFL.BFLY PT, R28, R24, 0x1, 0x1f ;  /* 0x0c201f00181c7f89 */ /* 0x00022200000e0000 */
[----:B------:R-:W-:Y:S05]  /*1d8b0*/  @P6 BRA `(.L_x_19) ;  /* 0x0000015000006947 */ /* 0x000fea0003800000 */
[----:B---3-5:R3:W-:Y:S04]  /*1d8c0*/  STL [R1+0xd38], R4 ;  /* 0x000d380401007387 */ /* 0x0287e80000100800 */
[----:B------:R1:W-:Y:S04]  /*1d8d0*/  STL [R1+0xd34], R3 ;  /* 0x000d340301007387 */ /* 0x0003e80000100800 */
[----:B---3--:R-:W3:Y:S04]  /*1d8e0*/  S2R R4, SR_TID.X ;  /* 0x0000000000047919 */ /* 0x008ee80000002100 */
[----:B-1--4-:R-:W4:Y:S04]  /*1d8f0*/  LDL.LU R3, [R1+0x4] ;  /* 0x0000040001037983 */ /* 0x012f280000300800 */
[----:B------:R1:W-:Y:S04]  /*1d900*/  STL [R1+0xd30], R2 ;  /* 0x000d300201007387 */ /* 0x0003e80000100800 */
[----:B-1----:R-:W1:Y:S01]  /*1d910*/  S2R R2, SR_TID.X ;  /* 0x0000000000027919 */ /* 0x002e620000002100 */
[----:B---3--:R-:W-:-:S04]  /*1d920*/  LOP3.LUT R4, R4, 0x7f, RZ, 0xc0, !PT ;  /* 0x0000007f04047812 */ /* 0x008fc800078ec0ff */
[----:B------:R-:W-:-:S04]  /*1d930*/  SHF.R.U32.HI R4, RZ, 0x3, R4 ;  /* 0x00000003ff047819 */ /* 0x000fc80000011604 */
[----:B------:R-:W-:Y:S02]  /*1d940*/  LOP3.LUT R4, R4, 0xc, RZ, 0xc0, !PT ;  /* 0x0000000c04047812 */ /* 0x000fe400078ec0ff */
[----:B-1----:R-:W-:-:S05]  /*1d950*/  LOP3.LUT R2, R2, 0x1c, RZ, 0xc0, !PT ;  /* 0x0000001c02027812 */ /* 0x002fca00078ec0ff */
[----:B------:R-:W-:-:S05]  /*1d960*/  IMAD.SHL.U32 R2, R2, 0x4, RZ ;  /* 0x0000000402027824 */ /* 0x000fca00078e00ff */
[----:B------:R-:W-:Y:S02]  /*1d970*/  IADD3 R4, R2, R4, RZ ;  /* 0x0000000402047210 */ /* 0x000fe40007ffe0ff */
[----:B------:R-:W3:Y:S04]  /*1d980*/  LDL R2, [R1+0x878] ;  /* 0x0008780001027983 */ /* 0x000ee80000100800 */
[----:B------:R1:W-:Y:S04]  /*1d990*/  STL [R1+0xd2c], R0 ;  /* 0x000d2c0001007387 */ /* 0x0003e80000100800 */
[----:B-1----:R-:W3:Y:S04]  /*1d9a0*/  LDL.LU R0, [R1] ;  /* 0x0000000001007983 */ /* 0x002ee80000300800 */
[----:B----4-:R1:W-:Y:S04]  /*1d9b0*/  STS [R4+0x10000], R3 ;  /* 0x0100000304007388 */ /* 0x0103e80000000800 */
[----:B-1----:R1:W5:Y:S04]  /*1d9c0*/  LDL.LU R4, [R1+0xd38] ;  /* 0x000d380001047983 */ /* 0x0023680000300800 */
[----:B------:R1:W5:Y:S04]  /*1d9d0*/  LDL.LU R3, [R1+0xd34] ;  /* 0x000d340001037983 */ /* 0x0003680000300800 */
[----:B---3--:R3:W-:Y:S04]  /*1d9e0*/  STS [R2+0x10000], R0 ;  /* 0x0100000002007388 */ /* 0x0087e80000000800 */
[----:B---3--:R1:W5:Y:S04]  /*1d9f0*/  LDL.LU R2, [R1+0xd30] ;  /* 0x000d300001027983 */ /* 0x0083680000300800 */
[----:B------:R1:W5:Y:S02]  /*1da00*/  LDL.LU R0, [R1+0xd2c] ;  /* 0x000d2c0001007983 */ /* 0x0003640000300800 */
.L_x_19:
[----:B---3--:R-:W-:Y:S05]  /*1da10*/  BSYNC B0 ;  /* 0x0000000000007941 */ /* 0x008fea0003800000 */
.L_x_18:
[----:B------:R-:W-:Y:S01]  /*1da20*/  BSSY B0, `(.L_x_20) ;  /* 0x0000087000007945 */ /* 0x000fe20003800000 */
[----:B------:R-:W-:Y:S01]  /*1da30*/  BSSY B1, `(.L_x_21) ;  /* 0x000007c000017945 */ /* 0x000fe20003800000 */
[----:B-12---:R-:W-:-:S02]  /*1da40*/  FADD R21, R21, R25 ;  /* 0x0000001915157221 */ /* 0x006fc40000000000 */
[----:B----4-:R-:W-:Y:S02]  /*1da50*/  FADD R23, R23, R26 ;  /* 0x0000001a17177221 */ /* 0x010fe40000000000 */
[----:B0-----:R-:W-:Y:S02]  /*1da60*/  FADD R22, R22, R27 ;  /* 0x0000001b16167221 */ /* 0x001fe40000000000 */
[----:B------:R-:W-:Y:S01]  /*1da70*/  FADD R24, R24, R28 ;  /* 0x0000001c18187221 */ /* 0x000fe20000000000 */
[----:B------:R-:W-:Y:S05]  /*1da80*/  @P6 BRA `(.L_x_22) ;  /* 0x0000007000006947 */ /* 0x000fea0003800000 */
[----:B------:R-:W2:Y:S04]  /*1da90*/  LDL R26, [R1+0x874] ;  /* 0x00087400011a7983 */ /* 0x000ea80000100800 */
[----:B------:R-:W2:Y:S04]  /*1daa0*/  LDL.LU R25, [R1+0xc] ;  /* 0x00000c0001197983 */ /* 0x000ea80000300800 */
[----:B--2---:R0:W-:Y:S01]  /*1dab0*/  STS [R26+0x10000], R25 ;  /* 0x010000191a007388 */ /* 0x0041e20000000800 */
[----:B------:R-:W-:Y:S05]  /*1dac0*/  @P6 BRA `(.L_x_23) ;  /* 0x000000d000006947 */ /* 0x000fea0003800000 */
[----:B0-----:R-:W2:Y:S04]  /*1dad0*/  LDL R26, [R1+0x870] ;  /* 0x00087000011a7983 */ /* 0x001ea80000100800 */
[----:B------:R-:W2:Y:S04]  /*1dae0*/  LDL.LU R25, [R1+0x8] ;  /* 0x0000080001197983 */ /* 0x000ea80000300800 */
[----:B--2---:R0:W-:Y:S02]  /*1daf0*/  STS [R26+0x10000], R25 ;  /* 0x010000191a007388 */ /* 0x0041e40000000800 */
.L_x_22:
[----:B------:R-:W-:Y:S05]  /*1db00*/  @P6 BRA `(.L_x_24) ;  /* 0x0000013000006947 */ /* 0x000fea0003800000 */
[----:B0-----:R-:W0:Y:S02]  /*1db10*/  S2R R25, SR_TID.X ;  /* 0x0000000000197919 */ /* 0x001e240000002100 */
[----:B0-----:R-:W-:-:S02]  /*1db20*/  LOP3.LUT R26, R25, 0x1c, RZ, 0xc0, !PT ;  /* 0x0000001c191a7812 */ /* 0x001fc400078ec0ff */
[----:B------:R-:W-:Y:S02]  /*1db30*/  LOP3.LUT R25, R25, 0x7f, RZ, 0xc0, !PT ;  /* 0x0000007f19197812 */ /* 0x000fe400078ec0ff */
[----:B------:R-:W-:Y:S02]  /*1db40*/  LEA.HI R26, R26, 0x20, RZ, 0x1e ;  /* 0x000000201a1a7811 */ /* 0x000fe400078ff0ff */
[----:B------:R-:W-:Y:S02]  /*1db50*/  SHF.R.U32.HI R25, RZ, 0x3, R25 ;  /* 0x00000003ff197819 */ /* 0x000fe40000011619 */
[----:B------:R-:W-:Y:S02]  /*1db60*/  SHF.L.U32 R26, R26, 0x4, RZ ;  /* 0x000000041a1a7819 */ /* 0x000fe400000006ff */
[----:B------:R-:W-:-:S05]  /*1db70*/  LOP3.LUT R25, R25, 0xc, RZ, 0xc0, !PT ;  /* 0x0000000c19197812 */ /* 0x000fca00078ec0ff */
[----:B------:R-:W-:-:S05]  /*1db80*/  IMAD.IADD R25, R25, 0x1, R26 ;  /* 0x0000000119197824 */ /* 0x000fca00078e021a */
[----:B------:R0:W-:Y:S02]  /*1db90*/  STS [R25+0x10000], R10 ;  /* 0x0100000a19007388 */ /* 0x0001e40000000800 */
.L_x_23:
        /* <DEDUP_REMOVED lines=10> */
.L_x_24:
        /* <DEDUP_REMOVED lines=10> */
.L_x_25:
        /* <DEDUP_REMOVED lines=10> */
.L_x_26:
        /* <DEDUP_REMOVED lines=10> */
.L_x_27:
        /* <DEDUP_REMOVED lines=10> */
.L_x_28:
        /* <DEDUP_REMOVED lines=10> */
.L_x_29:
        /* <DEDUP_REMOVED lines=10> */
.L_x_30:
        /* <DEDUP_REMOVED lines=10> */
.L_x_31:
        /* <DEDUP_REMOVED lines=10> */
.L_x_32:
        /* <DEDUP_REMOVED lines=11> */
.L_x_33:
[----:B------:R-:W-:Y:S05]  /*1e1f0*/  BSYNC B1 ;  /* 0x0000000000017941 */ /* 0x000fea0003800000 */
.L_x_21:
        /* <DEDUP_REMOVED lines=8> */
[----:B------:R0:W-:Y:S02]  /*1e280*/  @!P6 STS [R10+0x10000], R24 ;  /* 0x010000180a00e388 */ /* 0x0001e40000000800 */
.L_x_34:
[----:B------:R-:W-:Y:S05]  /*1e290*/  BSYNC B0 ;  /* 0x0000000000007941 */ /* 0x000fea0003800000 */
.L_x_20:
[----:B------:R-:W-:Y:S01]  /*1e2a0*/  WARPSYNC 0xffffffff ;  /* 0xffffffff00007948 */ /* 0x000fe20003800000 */
[----:B0-----:R-:W0:Y:S04]  /*1e2b0*/  S2R R10, SR_TID.X ;  /* 0x00000000000a7919 */ /* 0x001e280000002100 */
[----:B------:R-:W-:Y:S06]  /*1e2c0*/  BAR.SYNC.DEFER_BLOCKING 0x0 ;  /* 0x0000000000007b1d */ /* 0x000fec0000010000 */
[----:B-----5:R1:W-:Y:S04]  /*1e2d0*/  STL [R1+0x1548], R0 ;  /* 0x0015480001007387 */ /* 0x0203e80000100800 */
[----:B-1----:R-:W2:Y:S01]  /*1e2e0*/  LDL R0, [R1+0x368] ;  /* 0x0003680001007983 */ /* 0x002ea20000100800 */
[----:B0-----:R-:W-:-:S05]  /*1e2f0*/  LOP3.LUT R21, R10, 0x7f, RZ, 0xc0, !PT ;  /* 0x0000007f0a157812 */ /* 0x001fca00078ec0ff */
[----:B------:R-:W0:Y:S04]  /*1e300*/  LDS R18, [R21.X4+0x10000] ;  /* 0x0100000015127984 */ /* 0x000e280000004800 */
[----:B------:R-:W1:Y:S04]  /*1e310*/  LDS R16, [R21.X4+0x10200] ;  /* 0x0102000015107984 */ /* 0x000e680000004800 */
[----:B------:R-:W3:Y:S04]  /*1e320*/  LDS R15, [R21.X4+0x10400] ;  /* 0x01040000150f7984 */ /* 0x000ee80000004800 */
[----:B------:R-:W4:Y:S04]  /*1e330*/  LDS R14, [R21.X4+0x10600] ;  /* 0x01060000150e7984 */ /* 0x000f280000004800 */
[----:B0-----:R-:W0:Y:S04]  /*1e340*/  SHFL.BFLY PT, R19, R18, 0x2, 0x1f ;  /* 0x0c401f0012137f89 */ /* 0x001e2800000e0000 */
[----:B-1----:R-:W1:Y:S04]  /*1e350*/  SHFL.BFLY PT, R17, R16, 0x2, 0x1f ;  /* 0x0c401f0010117f89 */ /* 0x002e6800000e0000 */
[----:B---3--:R-:W3:Y:S04]  /*1e360*/  SHFL.BFLY PT, R10, R15, 0x2, 0x1f ;  /* 0x0c401f000f0a7f89 */ /* 0x008ee800000e0000 */
[----:B----4-:R-:W4:Y:S01]  /*1e370*/  SHFL.BFLY PT, R11, R14, 0x2, 0x1f ;  /* 0x0c401f000e0b7f89 */ /* 0x010f2200000e0000 */
[----:B0-----:R-:W-:-:S02]  /*1e380*/  FADD R19, R18, R19 ;  /* 0x0000001312137221 */ /* 0x001fc40000000000 */
[----:B-1----:R-:W-:Y:S02]  /*1e390*/  FADD R17, R16, R17 ;  /* 0x0000001110117221 */ /* 0x002fe40000000000 */
[----:B---3--:R-:W-:Y:S02]  /*1e3a0*/  FADD R10, R15, R10 ;  /* 0x0000000a0f0a7221 */ /* 0x008fe40000000000 */
[----:B----4-:R-:W-:Y:S01]  /*1e3b0*/  FADD R11, R14, R11 ;  /* 0x0000000b0e0b7221 */ /* 0x010fe20000000000 */
[----:B------:R-:W0:Y:S04]  /*1e3c0*/  SHFL.BFLY PT, R15, R17, 0x1, 0x1f ;  /* 0x0c201f00110f7f89 */ /* 0x000e2800000e0000 */
[----:B------:R-:W1:Y:S04]  /*1e3d0*/  SHFL.BFLY PT, R14, R19, 0x1, 0x1f ;  /* 0x0c201f00130e7f89 */ /* 0x000e6800000e0000 */
[----:B------:R-:W3:Y:S04]  /*1e3e0*/  SHFL.BFLY PT, R16, R10, 0x1, 0x1f ;  /* 0x0c201f000a107f89 */ /* 0x000ee800000e0000 */
[----:B------:R-:W4:Y:S04]  /*1e3f0*/  SHFL.BFLY PT, R18, R11, 0x1, 0x1f ;  /* 0x0c201f000b127f89 */ /* 0x000f2800000e0000 */
[----:B------:R-:W-:Y:S04]  /*1e400*/  STL [R1+0x11a0], R29 ;  /* 0x0011a01d01007387 */ /* 0x000fe80000100800 */
[----:B------:R-:W2:Y:S01]  /*1e410*/  LDL.64 R26, [R1+0xa48] ;  /* 0x000a4800011a7983 */ /* 0x000ea20000100a00 */
[----:B0-----:R-:W-:-:S03]  /*1e420*/  FADD R15, R17, R15 ;  /* 0x0000000f110f7221 */ /* 0x001fc60000000000 */
[----:B------:R-:W2:Y:S01]  /*1e430*/  LDL.64 R24, [R1+0xa40] ;  /* 0x000a400001187983 */ /* 0x000ea20000100a00 */
[----:B-1----:R-:W-:Y:S02]  /*1e440*/  FADD R14, R19, R14 ;  /* 0x0000000e130e7221 */ /* 0x002fe40000000000 */
[----:B---3--:R-:W-:-:S03]  /*1e450*/  FADD R10, R10, R16 ;  /* 0x000000100a0a7221 */ /* 0x008fc60000000000 */
[----:B------:R-:W-:Y:S01]  /*1e460*/  @!P6 STS [R21.X4+0x10000], R14 ;  /* 0x0100000e1500e388 */ /* 0x000fe20000004800 */
[----:B----4-:R-:W-:-:S03]  /*1e470*/  FADD R11, R11, R18 ;  /* 0x000000120b0b7221 */ /* 0x010fc60000000000 */
[----:B------:R0:W-:Y:S04]  /*1e480*/  @!P6 STS [R21.X4+0x10200], R15 ;  /* 0x0102000f1500e388 */ /* 0x0001e80000004800 */
[----:B------:R-:W-:Y:S04]  /*1e490*/  @!P6 STS [R21.X4+0x10400], R10 ;  /* 0x0104000a1500e388 */ /* 0x000fe80000004800 */
[----:B------:R1:W-:Y:S04]  /*1e4a0*/  @!P6 STS [R21.X4+0x10600], R11 ;  /* 0x0106000b1500e388 */ /* 0x0003e80000004800 */
[----:B0-----:R-:W2:Y:S04]  /*1e4b0*/  LDL.64 R14, [R1+0xa70] ;  /* 0x000a7000010e7983 */ /* 0x001ea80000100a00 */
[----:B------:R-:W3:Y:S04]  /*1e4c0*/  LDL.64 R16, [R1+0xa58] ;  /* 0x000a580001107983 */ /* 0x000ee80000100a00 */
[----:B-1----:R-:W4:Y:S04]  /*1e4d0*/  LDL.64 R10, [R1+0xa78] ;  /* 0x000a7800010a7983 */ /* 0x002f280000100a00 */
[----:B------:R-:W3:Y:S04]  /*1e4e0*/  LDL.64 R18, [R1+0xa50] ;  /* 0x000a500001127983 */ /* 0x000ee80000100a00 */
[----:B------:R-:W-:Y:S01]  /*1e4f0*/  BAR.SYNC.DEFER_BLOCKING 0x0 ;  /* 0x0000000000007b1d */ /* 0x000fe20000010000 */
[----:B--2---:R-:W-:-:S05]  /*1e500*/  IMAD.WIDE R14, R0, 0x2, R14 ;  /* 0x00000002000e7825 */ /* 0x004fca00078e020e */
[----:B------:R0:W2:Y:S01]  /*1e510*/  LDG.E.U16 R23, [R14.64] ;  /* 0x000000060e177981 */ /* 0x0000a2000c1e1500 */
[----:B----4-:R-:W-:-:S05]  /*1e520*/  IMAD.WIDE R10, R0, 0x2, R10 ;  /* 0x00000002000a7825 */ /* 0x010fca00078e020a */
[----:B------:R1:W4:Y:S04]  /*1e530*/  LDG.E.U16 R28, [R10.64] ;  /* 0x000000060a1c7981 */ /* 0x000328000c1e1500 */
[----:B0-----:R-:W2:Y:S04]  /*1e540*/  LDL.64 R14, [R1+0xa60] ;  /* 0x000a6000010e7983 */ /* 0x001ea80000100a00 */
[----:B-1----:R-:W2:Y:S01]  /*1e550*/  LDL.64 R10, [R1+0xa68] ;  /* 0x000a6800010a7983 */ /* 0x002ea20000100a00 */
[----:B---3--:R-:W-:-:S04]  /*1e560*/  IMAD.WIDE R16, R0, 0x2, R16 ;  /* 0x0000000200107825 */ /* 0x008fc800078e0210 */
[C---:B------:R-:W-:Y:S02]  /*1e570*/  IMAD.WIDE R18, R0.reuse, 0x2, R18 ;  /* 0x0000000200127825 */ /* 0x040fe400078e0212 */
[----:B------:R0:W3:Y:S04]  /*1e580*/  LDG.E.U16 R16, [R16.64] ;  /* 0x0000000610107981 */ /* 0x0000e8000c1e1500 */
[----:B------:R1:W3:Y:S04]  /*1e590*/  LDG.E.U16 R18, [R18.64] ;  /* 0x0000000612127981 */ /* 0x0002e8000c1e1500 */
[----:B----4-:R4:W-:Y:S01]  /*1e5a0*/  STL [R1+0x7c0], R28 ;  /* 0x0007c01c01007387 */ /* 0x0109e20000100800 */
[----:B--2---:R-:W-:-:S04]  /*1e5b0*/  IMAD.WIDE R14, R0, 0x2, R14 ;  /* 0x00000002000e7825 */ /* 0x004fc800078e020e */
[C---:B------:R-:W-:Y:S01]  /*1e5c0*/  IMAD.WIDE R10, R0.reuse, 0x2, R10 ;  /* 0x00000002000a7825 */ /* 0x040fe200078e020a */
[----:B----4-:R2:W4:Y:S05]  /*1e5d0*/  LDG.E.U16 R28, [R14.64] ;  /* 0x000000060e1c7981 */ /* 0x01052a000c1e1500 */
[----:B------:R-:W3:Y:S04]  /*1e5e0*/  LDG.E.U16 R11, [R10.64] ;  /* 0x000000060a0b7981 */ /* 0x000ee8000c1e1500 */
[----:B------:R0:W-:Y:S04]  /*1e5f0*/  STL [R1+0x7bc], R23 ;  /* 0x0007bc1701007387 */ /* 0x0001e80000100800 */
[----:B-1----:R-:W4:Y:S01]  /*1e600*/  LDL.LU R19, [R1+0x7fc] ;  /* 0x0007fc0001137983 */ /* 0x002f220000300800 */
[----:B--2---:R-:W-:-:S03]  /*1e610*/  IMAD.WIDE R14, R0, 0x2, R24 ;  /* 0x00000002000e7825 */ /* 0x004fc600078e0218 */
[----:B0-----:R-:W0:Y:S04]  /*1e620*/  S2R R23, SR_TID.X ;  /* 0x0000000000177919 */ /* 0x001e280000002100 */
[----:B------:R1:W2:Y:S01]  /*1e630*/  LDG.E.U16 R15, [R14.64] ;  /* 0x000000060e0f7981 */ /* 0x0002a2000c1e1500 */
[----:B0-----:R-:W-:-:S04]  /*1e640*/  LOP3.LUT R23, R23, 0x1c, RZ, 0xc0, !PT ;  /* 0x0000001c17177812 */ /* 0x001fc800078ec0ff */
[----:B------:R-:W-:Y:S01]  /*1e650*/  LEA.HI R23, R23, 0x8, RZ, 0x1e ;  /* 0x0000000817177811 */ /* 0x000fe200078ff0ff */
[----:B------:R-:W0:Y:S04]  /*1e660*/  S2R R22, SR_TID.X ;  /* 0x0000000000167919 */ /* 0x000e280000002100 */
[----:B---3--:R3:W-:Y:S04]  /*1e670*/  STL [R1+0x7b8], R11 ;  /* 0x0007b80b01007387 */ /* 0x0087e80000100800 */
[----:B----4-:R4:W-:Y:S01]  /*1e680*/  STL [R1+0x7b4], R28 ;  /* 0x0007b41c01007387 */ /* 0x0109e20000100800 */
[----:B---3--:R-:W-:-:S03]  /*1e690*/  IMAD.WIDE R10, R0, 0x2, R26 ;  /* 0x00000002000a7825 */ /* 0x008fc600078e021a */
[----:B----4-:R-:W3:Y:S04]  /*1e6a0*/  LDL.LU R28, [R1+0x480] ;  /* 0x00048000011c7983 */ /* 0x010ee80000300800 */
[----:B------:R-:W4:Y:S04]  /*1e6b0*/  LDL.LU R17, [R1+0x484] ;  /* 0x0004840001117983 */ /* 0x000f280000300800 */
[----:B------:R-:W2:Y:S04]  /*1e6c0*/  LDL.LU R26, [R1+0x490] ;  /* 0x00049000011a7983 */ /* 0x000ea80000300800 */
[----:B------:R-:W2:Y:S04]  /*1e6d0*/  LDL.LU R25, [R1+0x494] ;  /* 0x0004940001197983 */ /* 0x000ea80000300800 */
[----:B------:R-:W-:Y:S04]  /*1e6e0*/  STL [R1+0x7b0], R16 ;  /* 0x0007b01001007387 */ /* 0x000fe80000100800 */
[----:B------:R0:W-:Y:S04]  /*1e6f0*/  STL [R1+0x7ac], R18 ;  /* 0x0007ac1201007387 */ /* 0x0001e80000100800 */
[----:B------:R1:W-:Y:S04]  /*1e700*/  LDS R16, [R23.X16+0x10000] ;  /* 0x0100000017107984 */ /* 0x0003e8000000c800 */
[----:B0-----:R0:W3:Y:S04]  /*1e710*/  LDG.E.U16 R18, [R10.64] ;  /* 0x000000060a127981 */ /* 0x0010e8000c1e1500 */
[----:B0-----:R-:W4:Y:S04]  /*1e720*/  LDL.LU R10, [R1+0x470] ;  /* 0x00047000010a7983 */ /* 0x001f280000300800 */
[----:B------:R-:W4:Y:S04]  /*1e730*/  LDL.LU R11, [R1+0x474] ;  /* 0x00047400010b7983 */ /* 0x000f280000300800 */
[----:B------:R-:W4:Y:S04]  /*1e740*/  LDL.LU R24, [R1+0x4a0] ;  /* 0x0004a00001187983 */ /* 0x000f280000300800 */
[----:B-1----:R-:W4:Y:S01]  /*1e750*/  LDL.LU R23, [R1+0x4a4] ;  /* 0x0004a40001177983 */ /* 0x002f220000300800 */
[----:B------:R-:W-:-:S05]  /*1e760*/  LOP3.LUT R29, R22, 0x1c, RZ, 0xc0, !PT ;  /* 0x0000001c161d7812 */ /* 0x000fca00078ec0ff */
[----:B------:R-:W0:Y:S02]  /*1e770*/  LDS R21, [R29.X4+0x10000] ;  /* 0x010000001d157984 */ /* 0x000e240000004800 */
[----:B0-----:R-:W-:-:S05]  /*1e780*/  FFMA R19, R20, R19, R21 ;  /* 0x0000001314137223 */ /* 0x001fca0000000015 */
[----:B------:R0:W-:Y:S04]  /*1e790*/  STL [R1+0x7fc], R19 ;  /* 0x0007fc1301007387 */ /* 0x0001e80000100800 */
[----:B0-----:R-:W4:Y:S01]  /*1e7a0*/  LDL.LU R19, [R1+0x4b0] ;  /* 0x0004b00001137983 */ /* 0x001f220000300800 */
[----:B--2---:R-:W-:-:S03]  /*1e7b0*/  FMUL R21, R20, R25 ;  /* 0x0000001914157220 */ /* 0x004fc60000400000 */
[----:B---3--:R0:W-:Y:S01]  /*1e7c0*/  STL [R1+0x7a8], R18 ;  /* 0x0007a81201007387 */ /* 0x0081e20000100800 */
[----:B----4-:R-:W-:-:S03]  /*1e7d0*/  FMUL R14, R20, R10 ;  /* 0x0000000a140e7220 */ /* 0x010fc60000400000 */
[----:B0-----:R-:W2:Y:S01]  /*1e7e0*/  LDL.LU R18, [R1+0x4b4] ;  /* 0x0004b40001127983 */ /* 0x001ea20000300800 */
[----:B------:R-:W-:-:S03]  /*1e7f0*/  FMUL R10, R20, R11 ;  /* 0x0000000b140a7220 */ /* 0x000fc60000400000 */
[----:B------:R0:W-:Y:S01]  /*1e800*/  STL [R1+0x7a4], R15 ;  /* 0x0007a40f01007387 */ /* 0x0001e20000100800 */
[----:B------:R-:W-:-:S03]  /*1e810*/  FMUL R11, R20, R17 ;  /* 0x00000011140b7220 */ /* 0x000fc60000400000 */
[----:B0-----:R-:W3:Y:S04]  /*1e820*/  LDL.LU R15, [R1+0x4d0] ;  /* 0x0004d000010f7983 */ /* 0x001ee80000300800 */
[----:B------:R0:W-:Y:S04]  /*1e830*/  STL [R1+0x230], R14 ;  /* 0x0002300e01007387 */ /* 0x0001e80000100800 */
[----:B------:R1:W-:Y:S04]  /*1e840*/  STL [R1+0x234], R10 ;  /* 0x0002340a01007387 */ /* 0x0003e80000100800 */
[----:B0-----:R-:W4:Y:S01]  /*1e850*/  LDL.LU R14, [R1+0x4d4] ;  /* 0x0004d400010e7983 */ /* 0x001f220000300800 */
[----:B-1----:R-:W-:-:S05]  /*1e860*/  FMUL R10, R20, R28 ;  /* 0x0000001c140a7220 */ /* 0x002fca0000400000 */
[----:B------:R0:W-:Y:S04]  /*1e870*/  STL [R1+0x220], R10 ;  /* 0x0002200a01007387 */ /* 0x0001e80000100800 */
[----:B------:R1:W-:Y:S01]  /*1e880*/  STL [R1+0x224], R11 ;  /* 0x0002240b01007387 */ /* 0x0003e20000100800 */
[----:B0-----:R-:W-:-:S03]  /*1e890*/  FMUL R10, R20, R26 ;  /* 0x0000001a140a7220 */ /* 0x001fc60000400000 */
[----:B-1----:R-:W4:Y:S04]  /*1e8a0*/  LDL.LU R11, [R1+0x4e0] ;  /* 0x0004e000010b7983 */ /* 0x002f280000300800 */
[----:B------:R0:W-:Y:S04]  /*1e8b0*/  STL [R1+0x210], R10 ;  /* 0x0002100a01007387 */ /* 0x0001e80000100800 */
[----:B0-----:R-:W4:Y:S04]  /*1e8c0*/  LDL.LU R10, [R1+0x4e4] ;  /* 0x0004e400010a7983 */ /* 0x001f280000300800 */
[----:B------:R0:W-:Y:S02]  /*1e8d0*/  STL [R1+0x214], R21 ;  /* 0x0002141501007387 */ /* 0x0001e40000100800 */
[----:B0-----:R-:W-:-:S02]  /*1e8e0*/  FMUL R21, R20, R24 ;  /* 0x0000001814157220 */ /* 0x001fc40000400000 */
[C---:B------:R-:W-:Y:S02]  /*1e8f0*/  FMUL R24, R20.reuse, R23 ;  /* 0x0000001714187220 */ /* 0x040fe40000400000 */
[----:B------:R-:W4:Y:S04]  /*1e900*/  LDL.LU R23, [R1+0x4f0] ;  /* 0x0004f00001177983 */ /* 0x000f280000300800 */
[----:B------:R0:W-:Y:S04]  /*1e910*/  STL [R1+0x200], R21 ;  /* 0x0002001501007387 */ /* 0x0001e80000100800 */
[----:B0-----:R-:W4:Y:S04]  /*1e920*/  LDL.LU R21, [R1+0x4f4] ;  /* 0x0004f40001157983 */ /* 0x001f280000300800 */
[----:B------:R-:W0:Y:S01]  /*1e930*/  S2R R27, SR_TID.X ;  /* 0x00000000001b7919 */ /* 0x000e220000002100 */
[----:B------:R-:W-:-:S03]  /*1e940*/  FMUL R19, R20, R19 ;  /* 0x0000001314137220 */ /* 0x000fc60000400000 */
[----:B------:R-:W-:Y:S04]  /*1e950*/  STL [R1+0x204], R24 ;  /* 0x0002041801007387 */ /* 0x000fe80000100800 */
[----:B------:R-:W4:Y:S04]  /*1e960*/  LDL.LU R28, [R1+0x47c] ;  /* 0x00047c00011c7983 */ /* 0x000f280000300800 */
[----:B------:R-:W-:Y:S01]  /*1e970*/  STL [R1+0x1f0], R19 ;  /* 0x0001f01301007387 */ /* 0x000fe20000100800 */
[----:B0-----:R-:W-:-:S04]  /*1e980*/  LOP3.LUT R27, R27, 0x1c, RZ, 0xc0, !PT ;  /* 0x0000001c1b1b7812 */ /* 0x001fc800078ec0ff */
[----:B------:R-:W-:-:S05]  /*1e990*/  LEA.HI R27, R27, 0x10, RZ, 0x1e ;  /* 0x000000101b1b7811 */ /* 0x000fca00078ff0ff */
[----:B------:R0:W1:Y:S04]  /*1e9a0*/  LDS R17, [R27.X16+0x10000] ;  /* 0x010000001b117984 */ /* 0x000068000000c800 */
[----:B0-----:R-:W4:Y:S01]  /*1e9b0*/  LDL.LU R27, [R1+0x488] ;  /* 0x00048800011b7983 */ /* 0x001f220000300800 */
[----:B--2---:R-:W-:-:S05]  /*1e9c0*/  FMUL R18, R20, R18 ;  /* 0x0000001214127220 */ /* 0x004fca0000400000 */
[----:B------:R0:W-:Y:S04]  /*1e9d0*/  STL [R1+0x1f4], R18 ;  /* 0x0001f41201007387 */ /* 0x0001e80000100800 */
[----:B------:R-:W2:Y:S04]  /*1e9e0*/  LDL.LU R26, [R1+0x48c] ;  /* 0x00048c00011a7983 */ /* 0x000ea80000300800 */
[----:B------:R-:W2:Y:S01]  /*1e9f0*/  LDL.LU R19, [R1+0x498] ;  /* 0x0004980001137983 */ /* 0x000ea20000300800 */
[----:B---3--:R-:W-:-:S05]  /*1ea00*/  FMUL R15, R20, R15 ;  /* 0x0000000f140f7220 */ /* 0x008fca0000400000 */
[----:B------:R3:W-:Y:S04]  /*1ea10*/  STL [R1+0x1e0], R15 ;  /* 0x0001e00f01007387 */ /* 0x0007e80000100800 */
[----:B0-----:R-:W2:Y:S01]  /*1ea20*/  LDL.LU R18, [R1+0x49c] ;  /* 0x00049c0001127983 */ /* 0x001ea20000300800 */
[----:B----4-:R-:W-:-:S05]  /*1ea30*/  FMUL R14, R20, R14 ;  /* 0x0000000e140e7220 */ /* 0x010fca0000400000 */
[----:B------:R0:W-:Y:S04]  /*1ea40*/  STL [R1+0x1e4], R14 ;  /* 0x0001e40e01007387 */ /* 0x0001e80000100800 */
[----:B---3--:R-:W3:Y:S04]  /*1ea50*/  LDL.LU R15, [R1+0x4a8] ;  /* 0x0004a800010f7983 */ /* 0x008ee80000300800 */
[----:B0-----:R-:W4:Y:S01]  /*1ea60*/  LDL.LU R14, [R1+0x4ac] ;  /* 0x0004ac00010e7983 */ /* 0x001f220000300800 */
[----:B------:R-:W-:-:S03]  /*1ea70*/  FMUL R24, R20, R11 ;  /* 0x0000000b14187220 */ /* 0x000fc60000400000 */
[----:B------:R-:W2:Y:S01]  /*1ea80*/  LDL.LU R11, [R1+0x4b8] ;  /* 0x0004b800010b7983 */ /* 0x000ea20000300800 */
[----:B------:R-:W-:-:S03]  /*1ea90*/  FMUL R25, R20, R10 ;  /* 0x0000000a14197220 */ /* 0x000fc60000400000 */
[----:B------:R-:W2:Y:S01]  /*1eaa0*/  LDL.LU R10, [R1+0x4bc] ;  /* 0x0004bc00010a7983 */ /* 0x000ea20000300800 */
[C---:B------:R-:W-:Y:S02]  /*1eab0*/  FMUL R23, R20.reuse, R23 ;  /* 0x0000001714177220 */ /* 0x040fe40000400000 */
[----:B------:R-:W-:Y:S02]  /*1eac0*/  FMUL R21, R20, R21 ;  /* 0x0000001514157220 */ /* 0x000fe40000400000 */
[----:B------:R-:W2:Y:S04]  /*1ead0*/  LDL.LU R20, [R1+0x478] ;  /* 0x0004780001147983 */ /* 0x000ea80000300800 */
[----:B------:R0:W-:Y:S01]  /*1eae0*/  STL [R1+0x240], R23 ;  /* 0x0002401701007387 */ /* 0x0001e20000100800 */
[----:B------:R-:W-:-:S03]  /*1eaf0*/  FMUL R28, R13, R28 ;  /* 0x0000001c0d1c7220 */ /* 0x000fc60000400000 */
[----:B0-----:R-:W3:Y:S04]  /*1eb00*/  LDL.LU R23, [R1+0x4d8] ;  /* 0x0004d80001177983 */ /* 0x001ee80000300800 */
[----:B------:R0:W-:Y:S04]  /*1eb10*/  STL [R1+0x244], R21 ;  /* 0x0002441501007387 */ /* 0x0001e80000100800 */
[----:B0-----:R-:W3:Y:S01]  /*1eb20*/  LDL.LU R21, [R1+0x4dc] ;  /* 0x0004dc0001157983 */ /* 0x001ee20000300800 */
[C---:B------:R-:W-:Y:S02]  /*1eb30*/  FMUL R27, R13.reuse, R27 ;  /* 0x0000001b0d1b7220 */ /* 0x040fe40000400000 */
[----:B--2---:R-:W-:-:S05]  /*1eb40*/  FMUL R20, R13, R20 ;  /* 0x000000140d147220 */ /* 0x004fca0000400000 */
[----:B------:R0:W-:Y:S04]  /*1eb50*/  STL [R1+0x238], R20 ;  /* 0x0002381401007387 */ /* 0x0001e80000100800 */
[----:B------:R-:W-:Y:S01]  /*1eb60*/  STL [R1+0x23c], R28 ;  /* 0x00023c1c01007387 */ /* 0x000fe20000100800 */
[----:B0-----:R-:W-:-:S03]  /*1eb70*/  FMUL R20, R13, R26 ;  /* 0x0000001a0d147220 */ /* 0x001fc60000400000 */
[----:B------:R-:W2:Y:S04]  /*1eb80*/  LDL.LU R26, [R1+0x4e8] ;  /* 0x0004e800011a7983 */ /* 0x000ea80000300800 */
[----:B------:R0:W-:Y:S04]  /*1eb90*/  STL [R1+0x228], R27 ;  /* 0x0002281b01007387 */ /* 0x0001e80000100800 */
[----:B0-----:R-:W2:Y:S01]  /*1eba0*/  LDL.LU R27, [R1+0x4ec] ;  /* 0x0004ec00011b7983 */ /* 0x001ea20000300800 */
[C---:B------:R-:W-:Y:S02]  /*1ebb0*/  FMUL R19, R13.reuse, R19 ;  /* 0x000000130d137220 */ /* 0x040fe40000400000 */
[C---:B------:R-:W-:Y:S01]  /*1ebc0*/  FMUL R18, R13.reuse, R18 ;  /* 0x000000120d127220 */ /* 0x040fe20000400000 */
[----:B------:R-:W-:Y:S01]  /*1ebd0*/  STL [R1+0x22c], R20 ;  /* 0x00022c1401007387 */ /* 0x000fe20000100800 */
[----:B---3--:R-:W-:-:S02]  /*1ebe0*/  FMUL R15, R13, R15 ;  /* 0x0000000f0d0f7220 */ /* 0x008fc40000400000 */
[C---:B----4-:R-:W-:Y:S01]  /*1ebf0*/  FMUL R14, R13.reuse, R14 ;  /* 0x0000000e0d0e7220 */ /* 0x050fe20000400000 */
[----:B------:R0:W-:Y:S04]  /*1ec00*/  STL [R1+0x218], R19 ;  /* 0x0002181301007387 */ /* 0x0001e80000100800 */
[----:B------:R3:W-:Y:S04]  /*1ec10*/  STL [R1+0x21c], R18 ;  /* 0x00021c1201007387 */ /* 0x0007e80000100800 */
[----:B0-----:R-:W4:Y:S04]  /*1ec20*/  LDL.LU R19, [R1+0x4fc] ;  /* 0x0004fc0001137983 */ /* 0x001f280000300800 */
[----:B------:R-:W-:Y:S04]  /*1ec30*/  STL [R1+0x208], R15 ;  /* 0x0002080f01007387 */ /* 0x000fe80000100800 */
[----:B---3--:R-:W3:Y:S01]  /*1ec40*/  LDL.LU R18, [R1+0x800] ;  /* 0x0008000001127983 */ /* 0x008ee20000300800 */
[----:B------:R-:W-:-:S03]  /*1ec50*/  FMUL R20, R13, R10 ;  /* 0x0000000a0d147220 */ /* 0x000fc60000400000 */
[----:B------:R0:W-:Y:S01]  /*1ec60*/  STL [R1+0x20c], R14 ;  /* 0x00020c0e01007387 */ /* 0x0001e20000100800 */
[C---:B------:R-:W-:Y:S02]  /*1ec70*/  FMUL R28, R13.reuse, R23 ;  /* 0x000000170d1c7220 */ /* 0x040fe40000400000 */
[C---:B0-----:R-:W-:Y:S02]  /*1ec80*/  FMUL R14, R13.reuse, R11 ;  /* 0x0000000b0d0e7220 */ /* 0x041fe40000400000 */
[----:B------:R-:W4:Y:S04]  /*1ec90*/  LDL.64 R10, [R1+0xa38] ;  /* 0x000a3800010a7983 */ /* 0x000f280000100a00 */
[----:B------:R0:W-:Y:S04]  /*1eca0*/  STL [R1+0x1f8], R14 ;  /* 0x0001f80e01007387 */ /* 0x0001e80000100800 */
[----:B0-----:R-:W4:Y:S04]  /*1ecb0*/  LDL.64 R14, [R1+0xa30] ;  /* 0x000a3000010e7983 */ /* 0x001f280000100a00 */
[----:B------:R0:W-:Y:S04]  /*1ecc0*/  STL [R1+0x1fc], R20 ;  /* 0x0001fc1401007387 */ /* 0x0001e80000100800 */
[----:B------:R-:W1:Y:S01]  /*1ecd0*/  LDL.LU R23, [R1+0x804] ;  /* 0x0008040001177983 */ /* 0x000e620000300800 */
[----:B0-----:R-:W-:-:S03]  /*1ece0*/  FMUL R20, R13, R21 ;  /* 0x000000150d147220 */ /* 0x001fc60000400000 */
[----:B------:R-:W-:Y:S04]  /*1ecf0*/  STL [R1+0x1e8], R28 ;  /* 0x0001e81c01007387 */ /* 0x000fe80000100800 */
[----:B------:R-:W4:Y:S04]  /*1ed00*/  LDL.LU R21, [R1+0x3f0] ;  /* 0x0003f00001157983 */ /* 0x000f280000300800 */
[----:B------:R0:W-:Y:S04]  /*1ed10*/  STL [R1+0x1ec], R20 ;  /* 0x0001ec1401007387 */ /* 0x0001e80000100800 */
[----:B0-----:R-:W4:Y:S01]  /*1ed20*/  LDL.LU R20, [R1+0x3f4] ;  /* 0x0003f40001147983 */ /* 0x001f220000300800 */
[----:B--2---:R-:W-:-:S02]  /*1ed30*/  FMUL R26, R13, R26 ;  /* 0x0000001a0d1a7220 */ /* 0x004fc40000400000 */
[----:B------:R-:W-:-:S05]  /*1ed40*/  FMUL R27, R13, R27 ;  /* 0x0000001b0d1b7220 */ /* 0x000fca0000400000 */
[----:B------:R0:W-:Y:S04]  /*1ed50*/  STL.64 [R1+0x1458], R26 ;  /* 0x0014581a01007387 */ /* 0x0001e80000100a00 */
[----:B0-----:R-:W2:Y:S04]  /*1ed60*/  LDL.LU R27, [R1+0x4f8] ;  /* 0x0004f800011b7983 */ /* 0x001ea80000300800 */
[----:B------:R-:W0:Y:S04]  /*1ed70*/  S2R R28, SR_TID.X ;  /* 0x00000000001c7919 */ /* 0x000e280000002100 */
[----:B------:R4:W-:Y:S01]  /*1ed80*/  STL.64 [R1+0x1450], R24 ;  /* 0x0014501801007387 */ /* 0x0009e20000100a00 */
[----:B---3--:R-:W-:-:S02]  /*1ed90*/  FFMA R18, R13, R18, R16 ;  /* 0x000000120d127223 */ /* 0x008fc40000000010 */
[----:B----4-:R-:W-:Y:S02]  /*1eda0*/  FMUL R24, R13, R19 ;  /* 0x000000130d187220 */ /* 0x010fe40000400000 */
[----:B------:R-:W-:Y:S01]  /*1edb0*/  IMAD.WIDE R10, R0, 0x2, R10 ;  /* 0x00000002000a7825 */ /* 0x000fe200078e020a */
[----:B0-----:R-:W-:-:S04]  /*1edc0*/  LOP3.LUT R28, R28, 0x1c, RZ, 0xc0, !PT ;  /* 0x0000001c1c1c7812 */ /* 0x001fc800078ec0ff */
[----:B------:R-:W-:-:S05]  /*1edd0*/  LEA.HI R28, R28, 0x18, RZ, 0x1e ;  /* 0x000000181c1c7811 */ /* 0x000fca00078ff0ff */
[----:B------:R0:W3:Y:S01]  /*1ede0*/  LDS R16, [R28.X16+0x10000] ;  /* 0x010000001c107984 */ /* 0x0000e2000000c800 */
[----:B------:R-:W-:-:S05]  /*1edf0*/  IMAD.WIDE R14, R0, 0x2, R14 ;  /* 0x00000002000e7825 */ /* 0x000fca00078e020e */
[----:B0-----:R0:W4:Y:S01]  /*1ee00*/  LDG.E.U16 R28, [R14.64] ;  /* 0x000000060e1c7981 */ /* 0x001122000c1e1500 */
[----:B-1----:R-:W-:Y:S02]  /*1ee10*/  FFMA R23, R9, R23, R17 ;  /* 0x0000001709177223 */ /* 0x002fe40000000011 */
[----:B--2---:R-:W-:-:S05]  /*1ee20*/  FMUL R25, R13, R27 ;  /* 0x0000001b0d197220 */ /* 0x004fca0000400000 */
[----:B------:R-:W-:Y:S04]  /*1ee30*/  STL [R1+0x248], R25 ;  /* 0x0002481901007387 */ /* 0x000fe80000100800 */
[----:B------:R-:W2:Y:S04]  /*1ee40*/  LDL.LU R19, [R1+0x3e0] ;  /* 0x0003e00001137983 */ /* 0x000ea80000300800 */
[----:B------:R1:W-:Y:S04]  /*1ee50*/  STL [R1+0x24c], R24 ;  /* 0x00024c1801007387 */ /* 0x0003e80000100800 */
[----:B------:R0:W-:Y:S04]  /*1ee60*/  STL [R1+0x800], R18 ;  /* 0x0008001201007387 */ /* 0x0001e80000100800 */
[----:B-1----:R1:W3:Y:S04]  /*1ee70*/  LDG.E.U16 R24, [R10.64] ;  /* 0x000000060a187981 */ /* 0x0022e8000c1e1500 */
[----:B0-----:R-:W3:Y:S01]  /*1ee80*/  LDL.LU R18, [R1+0x3e4] ;  /* 0x0003e40001127983 */ /* 0x001ee20000300800 */
[----:B-1----:R-:W-:-:S03]  /*1ee90*/  FMUL R11, R9, R21 ;  /* 0x00000015090b7220 */ /* 0x002fc60000400000 */
[----:B------:R-:W-:Y:S01]  /*1eea0*/  STL [R1+0x804], R23 ;  /* 0x0008041701007387 */ /* 0x000fe20000100800 */
[----:B------:R-:W-:-:S03]  /*1eeb0*/  FMUL R10, R9, R20 ;  /* 0x00000014090a7220 */ /* 0x000fc60000400000 */
[----:B------:R0:W-:Y:S04]  /*1eec0*/  STL [R1+0x1b0], R11 ;  /* 0x0001b00b01007387 */ /* 0x0001e80000100800 */
[----:B------:R-:W4:Y:S04]  /*1eed0*/  LDL.LU R27, [R1+0x3d0] ;  /* 0x0003d000011b7983 */ /* 0x000f280000300800 */
[----:B------:R-:W4:Y:S04]  /*1eee0*/  LDL.LU R26, [R1+0x3d4] ;  /* 0x0003d400011a7983 */ /* 0x000f280000300800 */
[----:B------:R1:W-:Y:S04]  /*1eef0*/  STL [R1+0x1b4], R10 ;  /* 0x0001b40a01007387 */ /* 0x0003e80000100800 */
[----:B------:R-:W4:Y:S04]  /*1ef00*/  LDL.LU R17, [R1+0x3c0] ;  /* 0x0003c00001117983 */ /* 0x000f280000300800 */
[----:B------:R-:W4:Y:S04]  /*1ef10*/  LDL.LU R14, [R1+0x3c4] ;  /* 0x0003c400010e7983 */ /* 0x000f280000300800 */
[----:B0-----:R-:W4:Y:S04]  /*1ef20*/  LDL.LU R11, [R1+0x3b0] ;  /* 0x0003b000010b7983 */ /* 0x001f280000300800 */
[----:B-1----:R-:W4:Y:S04]  /*1ef30*/  LDL.LU R10, [R1+0x3b4] ;  /* 0x0003b400010a7983 */ /* 0x002f280000300800 */
[----:B------:R-:W0:Y:S02]  /*1ef40*/  S2R R23, SR_TID.X ;  /* 0x0000000000177919 */ /* 0x000e240000002100 */
[----:B0-----:R-:W-:-:S04]  /*1ef50*/  LOP3.LUT R23, R23, 0x1c, RZ, 0xc0, !PT ;  /* 0x0000001c17177812 */ /* 0x001fc800078ec0ff */
[----:B------:R-:W-:-:S05]  /*1ef60*/  LEA.HI R23, R23, 0x20, RZ, 0x1e ;  /* 0x0000002017177811 */ /* 0x000fca00078ff0ff */
[----:B------:R-:W0:Y:S01]  /*1ef70*/  LDS R13, [R23.X16+0x10000] ;  /* 0x01000000170d7984 */ /* 0x000e22000000c800 */
[----:B--2---:R-:W-:-:S05]  /*1ef80*/  FMUL R19, R9, R19 ;  /* 0x0000001309137220 */ /* 0x004fca0000400000 */
[----:B------:R-:W-:Y:S04]  /*1ef90*/  STL [R1+0x1a0], R19 ;  /* 0x0001a01301007387 */ /* 0x000fe80000100800 */
[----:B------:R-:W2:Y:S01]  /*1efa0*/  LDL.LU R25, [R1+0x2d0] ;  /* 0x0002d00001197983 */ /* 0x000ea20000300800 */
[----:B---3--:R-:W-:-:S05]  /*1efb0*/  FMUL R15, R9, R18 ;  /* 0x00000012090f7220 */ /* 0x008fca0000400000 */
[----:B------:R-:W-:Y:S04]  /*1efc0*/  STL [R1+0x1a4], R15 ;  /* 0x0001a40f01007387 */ /* 0x000fe80000100800 */
[----:B------:R1:W-:Y:S04]  /*1efd0*/  STL [R1+0x484], R24 ;  /* 0x0004841801007387 */ /* 0x0003e80000100800 */
[----:B-1----:R-:W3:Y:S04]  /*1efe0*/  LDL.LU R24, [R1+0x2d4] ;  /* 0x0002d40001187983 */ /* 0x002ee80000300800 */
[----:B------:R-:W3:Y:S04]  /*1eff0*/  LDL.LU R23, [R1+0x2c0] ;  /* 0x0002c00001177983 */ /* 0x000ee80000300800 */
[----:B------:R-:W3:Y:S04]  /*1f000*/  LDL.LU R21, [R1+0x2c4] ;  /* 0x0002c40001157983 */ /* 0x000ee80000300800 */
[----:B------:R-:W3:Y:S01]  /*1f010*/  LDL.LU R20, [R1+0x290] ;  /* 0x0002900001147983 */ /* 0x000ee20000300800 */
[----:B----4-:R-:W-:-:S03]  /*1f020*/  FMUL R27, R9, R27 ;  /* 0x0000001b091b7220 */ /* 0x010fc60000400000 */
[----:B------:R-:W4:Y:S01]  /*1f030*/  LDL.LU R19, [R1+0x294] ;  /* 0x0002940001137983 */ /* 0x000f220000300800 */
[----:B------:R-:W-:-:S03]  /*1f040*/  FMUL R26, R9, R26 ;  /* 0x0000001a091a7220 */ /* 0x000fc60000400000 */
[----:B------:R-:W4:Y:S01]  /*1f050*/  LDL.LU R18, [R1+0x3f8] ;  /* 0x0003f80001127983 */ /* 0x000f220000300800 */
[----:B------:R-:W-:-:S03]  /*1f060*/  FMUL R17, R9, R17 ;  /* 0x0000001109117220 */ /* 0x000fc60000400000 */
[----:B------:R-:W4:Y:S01]  /*1f070*/  LDL.LU R15, [R1+0x3fc] ;  /* 0x0003fc00010f7983 */ /* 0x000f220000300800 */
[C---:B------:R-:W-:Y:S02]  /*1f080*/  FMUL R14, R9.reuse, R14 ;  /* 0x0000000e090e7220 */ /* 0x040fe40000400000 */
[C---:B------:R-:W-:Y:S01]  /*1f090*/  FMUL R11, R9.reuse, R11 ;  /* 0x0000000b090b7220 */ /* 0x040fe20000400000 */
[----:B------:R-:W-:Y:S01]  /*1f0a0*/  STL [R1+0x480], R28 ;  /* 0x0004801c01007387 */ /* 0x000fe20000100800 */
[----:B------:R-:W-:-:S03]  /*1f0b0*/  FMUL R10, R9, R10 ;  /* 0x0000000a090a7220 */ /* 0x000fc60000400000 */
[----:B------:R-:W-:Y:S04]  /*1f0c0*/  STL [R1+0x190], R27 ;  /* 0x0001901b01007387 */ /* 0x000fe80000100800 */
[----:B------:R-:W-:Y:S04]  /*1f0d0*/  STL [R1+0x194], R26 ;  /* 0x0001941a01007387 */ /* 0x000fe80000100800 */
[----:B------:R1:W-:Y:S04]  /*1f0e0*/  STL [R1+0x80], R17 ;  /* 0x0000801101007387 */ /* 0x0003e80000100800 */
[----:B------:R0:W-:Y:S04]  /*1f0f0*/  STL [R1+0x84], R14 ;  /* 0x0000840e01007387 */ /* 0x0001e80000100800 */
[----:B-1----:R-:W4:Y:S04]  /*1f100*/  LDL.LU R17, [R1+0x3e8] ;  /* 0x0003e80001117983 */ /* 0x002f280000300800 */
[----:B------:R1:W-:Y:S04]  /*1f110*/  STL [R1+0x70], R11 ;  /* 0x0000700b01007387 */ /* 0x0003e80000100800 */
[----:B0-----:R-:W4:Y:S04]  /*1f120*/  LDL.LU R14, [R1+0x3ec] ;  /* 0x0003ec00010e7983 */ /* 0x001f280000300800 */
[----:B------:R0:W-:Y:S04]  /*1f130*/  STL [R1+0x74], R10 ;  /* 0x0000740a01007387 */ /* 0x0001e80000100800 */
[----:B-1----:R-:W4:Y:S04]  /*1f140*/  LDL.LU R11, [R1+0x3d8] ;  /* 0x0003d800010b7983 */ /* 0x002f280000300800 */
[----:B0-----:R-:W4:Y:S01]  /*1f150*/  LDL.LU R10, [R1+0x3dc] ;  /* 0x0003dc00010a7983 */ /* 0x001f220000300800 */
[----:B--2---:R-:W-:-:S05]  /*1f160*/  FMUL R25, R9, R25 ;  /* 0x0000001909197220 */ /* 0x004fca0000400000 */
[----:B------:R0:W-:Y:S01]  /*1f170*/  STL [R1], R25 ;  /* 0x0000001901007387 */ /* 0x0001e20000100800 */
[C---:B---3--:R-:W-:Y:S02]  /*1f180*/  FMUL R24, R9.reuse, R24 ;  /* 0x0000001809187220 */ /* 0x048fe40000400000 */
[----:B------:R-:W-:-:S03]  /*1f190*/  FMUL R23, R9, R23 ;  /* 0x0000001709177220 */ /* 0x000fc60000400000 */
[----:B------:R-:W-:Y:S01]  /*1f1a0*/  STL [R1+0x4], R24 ;  /* 0x0000041801007387 */ /* 0x000fe20000100800 */
[----:B------:R-:W-:-:S03]  /*1f1b0*/  FMUL R21, R9, R21 ;  /* 0x0000001509157220 */ /* 0x000fc60000400000 */
[----:B------:R1:W-:Y:S01]  /*1f1c0*/  STL [R1+0x1c0], R23 ;  /* 0x0001c01701007387 */ /* 0x0003e20000100800 */
[----:B------:R-:W-:-:S03]  /*1f1d0*/  FMUL R20, R9, R20 ;  /* 0x0000001409147220 */ /* 0x000fc60000400000 */
[----:B------:R2:W-:Y:S01]  /*1f1e0*/  STL [R1+0x1c4], R21 ;  /* 0x0001c41501007387 */ /* 0x0005e20000100800 */
[----:B----4-:R-:W-:-:S03]  /*1f1f0*/  FMUL R19, R9, R19 ;  /* 0x0000001309137220 */ /* 0x010fc60000400000 */
[----:B------:R-:W-:Y:S01]  /*1f200*/  STL [R1+0x270], R20 ;  /* 0x0002701401007387 */ /* 0x000fe20000100800 */
[----:B------:R-:W-:-:S03]  /*1f210*/  FMUL R18, R8, R18 ;  /* 0x0000001208127220 */ /* 0x000fc60000400000 */
[----:B------:R-:W-:Y:S01]  /*1f220*/  STL [R1+0x274], R19 ;  /* 0x0002741301007387 */ /* 0x000fe20000100800 */
[----:B------:R-:W-:-:S03]  /*1f230*/  FMUL R9, R8, R15 ;  /* 0x0000000f08097220 */ /* 0x000fc60000400000 */
[----:B------:R-:W3:Y:S04]  /*1f240*/  LDL.LU R27, [R1+0x3c8] ;  /* 0x0003c800011b7983 */ /* 0x000ee80000300800 */
[----:B------:R-:W-:Y:S04]  /*1f250*/  STL [R1+0x1b8], R18 ;  /* 0x0001b81201007387 */ /* 0x000fe80000100800 */
[----:B------:R-:W4:Y:S04]  /*1f260*/  LDL.LU R26, [R1+0x3cc] ;  /* 0x0003cc00011a7983 */ /* 0x000f280000300800 */
[----:B------:R2:W-:Y:S04]  /*1f270*/  STL [R1+0x1bc], R9 ;  /* 0x0001bc0901007387 */ /* 0x0005e80000100800 */
[----:B0-----:R-:W4:Y:S04]  /*1f280*/  LDL.LU R25, [R1+0x3b8] ;  /* 0x0003b80001197983 */ /* 0x001f280000300800 */
[----:B-1----:R-:W4:Y:S04]  /*1f290*/  LDL.LU R23, [R1+0x3bc] ;  /* 0x0003bc0001177983 */ /* 0x002f280000300800 */
[----:B--2---:R-:W2:Y:S01]  /*1f2a0*/  LDL.LU R21, [R1+0x2d8] ;  /* 0x0002d80001157983 */ /* 0x004ea20000300800 */
[----:B------:R-:W-:-:S03]  /*1f2b0*/  FMUL R9, R8, R17 ;  /* 0x0000001108097220 */ /* 0x000fc60000400000 */
[----:B------:R-:W2:Y:S01]  /*1f2c0*/  LDL.LU R15, [R1+0x2dc] ;  /* 0x0002dc00010f7983 */ /* 0x000ea20000300800 */
[----:B------:R-:W-:-:S03]  /*1f2d0*/  FMUL R14, R8, R14 ;  /* 0x0000000e080e7220 */ /* 0x000fc60000400000 */
[----:B------:R0:W-:Y:S04]  /*1f2e0*/  STL [R1+0x1a8], R9 ;  /* 0x0001a80901007387 */ /* 0x0001e80000100800 */
[----:B------:R1:W-:Y:S01]  /*1f2f0*/  STL [R1+0x1ac], R14 ;  /* 0x0001ac0e01007387 */ /* 0x0003e20000100800 */
[----:B------:R-:W-:-:S03]  /*1f300*/  FMUL R11, R8, R11 ;  /* 0x0000000b080b7220 */ /* 0x000fc60000400000 */
[----:B------:R-:W2:Y:S01]  /*1f310*/  LDL.LU R24, [R1+0x2c8] ;  /* 0x0002c80001187983 */ /* 0x000ea20000300800 */
[----:B0-----:R-:W-:-:S03]  /*1f320*/  FMUL R9, R8, R10 ;  /* 0x0000000a08097220 */ /* 0x001fc60000400000 */
[----:B------:R-:W-:Y:S04]  /*1f330*/  STL [R1+0x198], R11 ;  /* 0x0001980b01007387 */ /* 0x000fe80000100800 */
[----:B------:R-:W2:Y:S04]  /*1f340*/  LDL.LU R20, [R1+0x2cc] ;  /* 0x0002cc0001147983 */ /* 0x000ea80000300800 */
[----:B------:R0:W-:Y:S04]  /*1f350*/  STL [R1+0x19c], R9 ;  /* 0x00019c0901007387 */ /* 0x0001e80000100800 */
[----:B------:R-:W2:Y:S04]  /*1f360*/  LDL.LU R17, [R1+0x298] ;  /* 0x0002980001117983 */ /* 0x000ea80000300800 */
[----:B-1----:R-:W2:Y:S04]  /*1f370*/  LDL.LU R14, [R1+0x29c] ;  /* 0x00029c00010e7983 */ /* 0x002ea80000300800 */
[----:B0-----:R-:W2:Y:S04]  /*1f380*/  LDL.LU R9, [R1+0x808] ;  /* 0x0008080001097983 */ /* 0x001ea80000300800 */
[----:B------:R-:W2:Y:S04]  /*1f390*/  LDL.64 R18, [R1+0xa28] ;  /* 0x000a280001127983 */ /* 0x000ea80000100a00 */
[----:B------:R-:W2:Y:S01]  /*1f3a0*/  LDL.64 R10, [R1+0xa20] ;  /* 0x000a2000010a7983 */ /* 0x000ea20000100a00 */
[----:B---3--:R-:W-:-:S02]  /*1f3b0*/  FMUL R27, R8, R27 ;  /* 0x0000001b081b7220 */ /* 0x008fc40000400000 */
[----:B----4-:R-:W-:-:S03]  /*1f3c0*/  FMUL R26, R8, R26 ;  /* 0x0000001a081a7220 */ /* 0x010fc60000400000 */
[----:B------:R-:W-:Y:S01]  /*1f3d0*/  STL [R1+0x88], R27 ;  /* 0x0000881b01007387 */ /* 0x000fe20000100800 */
[----:B------:R-:W-:-:S03]  /*1f3e0*/  FMUL R25, R8, R25 ;  /* 0x0000001908197220 */ /* 0x000fc60000400000 */
[----:B------:R-:W-:Y:S01]  /*1f3f0*/  STL [R1+0x8c], R26 ;  /* 0x00008c1a01007387 */ /* 0x000fe20000100800 */
[----:B------:R-:W-:-:S03]  /*1f400*/  FMUL R23, R8, R23 ;  /* 0x0000001708177220 */ /* 0x000fc60000400000 */
[----:B------:R-:W-:Y:S01]  /*1f410*/  STL [R1+0x78], R25 ;  /* 0x0000781901007387 */ /* 0x000fe20000100800 */
[----:B--2---:R-:W-:-:S03]  /*1f420*/  FMUL R21, R8, R21 ;  /* 0x0000001508157220 */ /* 0x004fc60000400000 */
[----:B------:R0:W-:Y:S01]  /*1f430*/  STL [R1+0x7c], R23 ;  /* 0x00007c1701007387 */ /* 0x0001e20000100800 */
[----:B------:R-:W-:-:S03]  /*1f440*/  FMUL R15, R8, R15 ;  /* 0x0000000f080f7220 */ /* 0x000fc60000400000 */
[----:B0-----:R-:W2:Y:S04]  /*1f450*/  LDL.LU R23, [R1+0x80c] ;  /* 0x00080c0001177983 */ /* 0x001ea80000300800 */
[----:B------:R0:W-:Y:S01]  /*1f460*/  STL [R1+0x8], R21 ;  /* 0x0000081501007387 */ /* 0x0001e20000100800 */
[----:B------:R-:W-:-:S03]  /*1f470*/  FMUL R24, R8, R24 ;  /* 0x0000001808187220 */ /* 0x000fc60000400000 */
[----:B0-----:R-:W3:Y:S04]  /*1f480*/  LDL.LU R21, [R1+0x420] ;  /* 0x0004200001157983 */ /* 0x001ee80000300800 */
[----:B------:R0:W-:Y:S01]  /*1f490*/  STL [R1+0xc], R15 ;  /* 0x00000c0f01007387 */ /* 0x0001e20000100800 */
[----:B------:R-:W-:-:S03]  /*1f4a0*/  FMUL R20, R8, R20 ;  /* 0x0000001408147220 */ /* 0x000fc60000400000 */
[----:B0-----:R-:W4:Y:S01]  /*1f4b0*/  LDL.LU R15, [R1+0x424] ;  /* 0x00042400010f7983 */ /* 0x001f220000300800 */
[C---:B------:R-:W-:Y:S02]  /*1f4c0*/  FMUL R17, R8.reuse, R17 ;  /* 0x0000001108117220 */ /* 0x040fe40000400000 */
[C---:B------:R-:W-:Y:S02]  /*1f4d0*/  FMUL R14, R8.reuse, R14 ;  /* 0x0000000e080e7220 */ /* 0x040fe40000400000 */
[----:B------:R-:W-:Y:S01]  /*1f4e0*/  FFMA R9, R8, R9, R16 ;  /* 0x0000000908097223 */ /* 0x000fe20000000010 */
[----:B------:R-:W-:Y:S04]  /*1f4f0*/  STL [R1+0x1c8], R24 ;  /* 0x0001c81801007387 */ /* 0x000fe80000100800 */
[----:B------:R0:W-:Y:S04]  /*1f500*/  STL [R1+0x1cc], R20 ;  /* 0x0001cc1401007387 */ /* 0x0001e80000100800 */
[----:B------:R-:W-:Y:S04]  /*1f510*/  STL [R1+0x278], R17 ;  /* 0x0002781101007387 */ /* 0x000fe80000100800 */
[----:B------:R1:W-:Y:S04]  /*1f520*/  STL [R1+0x808], R9 ;  /* 0x0008080901007387 */ /* 0x0003e80000100800 */
[----:B------:R-:W-:Y:S04]  /*1f530*/  STL [R1+0x27c], R14 ;  /* 0x00027c0e01007387 */ /* 0x000fe80000100800 */
[----:B0-----:R-:W4:Y:S01]  /*1f540*/  LDL.LU R20, [R1+0x410] ;  /* 0x0004100001147983 */ /* 0x001f220000300800 */
[----:B-1----:R-:W-:-:S03]  /*1f550*/  IMAD.WIDE R8, R0, 0x2, R18 ;  /* 0x0000000200087825 */ /* 0x002fc600078e0212 */
[----:B------:R-:W4:Y:S04]  /*1f560*/  LDL.LU R19, [R1+0x414] ;  /* 0x0004140001137983 */ /* 0x000f280000300800 */
[----:B------:R-:W4:Y:S04]  /*1f570*/  LDL.LU R18, [R1+0x260] ;  /* 0x0002600001127983 */ /* 0x000f280000300800 */
[----:B------:R3:W4:Y:S04]  /*1f580*/  LDG.E.U16 R25, [R8.64] ;  /* 0x0000000608197981 */ /* 0x000728000c1e1500 */
[----:B------:R-:W4:Y:S01]  /*1f590*/  LDL.LU R17, [R1+0x264] ;  /* 0x0002640001117983 */ /* 0x000f220000300800 */
[----:B------:R-:W-:-:S05]  /*1f5a0*/  IMAD.WIDE R10, R0, 0x2, R10 ;  /* 0x00000002000a7825 */ /* 0x000fca00078e020a */
[----:B------:R0:W4:Y:S01]  /*1f5b0*/  LDG.E.U16 R24, [R10.64] ;  /* 0x000000060a187981 */ /* 0x000122000c1e1500 */
[----:B--2---:R-:W-:-:S05]  /*1f5c0*/  FFMA R23, R7, R23, R13 ;  /* 0x0000001707177223 */ /* 0x004fca000000000d */
[----:B------:R1:W-:Y:S01]  /*1f5d0*/  STL [R1+0x80c], R23 ;  /* 0x00080c1701007387 */ /* 0x0003e20000100800 */
[----:B---3--:R-:W-:-:S03]  /*1f5e0*/  FMUL R9, R7, R21 ;  /* 0x0000001507097220 */ /* 0x008fc60000400000 */
[----:B-1----:R-:W2:Y:S04]  /*1f5f0*/  LDL.LU R23, [R1+0x400] ;  /* 0x0004000001177983 */ /* 0x002ea80000300800 */
[----:B------:R1:W-:Y:S04]  /*1f600*/  STL [R1+0x1d0], R9 ;  /* 0x0001d00901007387 */ /* 0x0003e80000100800 */
[----:B------:R-:W3:Y:S01]  /*1f610*/  LDL.LU R21, [R1+0x404] ;  /* 0x0004040001157983 */ /* 0x000ee20000300800 */
[----:B----4-:R-:W-:-:S05]  /*1f620*/  FMUL R8, R7, R15 ;  /* 0x0000000f07087220 */ /* 0x010fca0000400000 */
[----:B------:R4:W-:Y:S04]  /*1f630*/  STL [R1+0x1d4], R8 ;  /* 0x0001d40801007387 */ /* 0x0009e80000100800 */
[----:B------:R-:W3:Y:S04]  /*1f640*/  LDL.LU R16, [R1+0x2b0] ;  /* 0x0002b00001107983 */ /* 0x000ee80000300800 */
[----:B------:R-:W3:Y:S04]  /*1f650*/  LDL.LU R15, [R1+0x2b4] ;  /* 0x0002b400010f7983 */ /* 0x000ee80000300800 */
[----:B0-----:R-:W3:Y:S04]  /*1f660*/  LDL.LU R11, [R1+0x2f0] ;  /* 0x0002f000010b7983 */ /* 0x001ee80000300800 */
[----:B------:R-:W3:Y:S01]  /*1f670*/  LDL.LU R10, [R1+0x2f4] ;  /* 0x0002f400010a7983 */ /* 0x000ee20000300800 */
[----:B-1----:R-:W-:-:S02]  /*1f680*/  FMUL R9, R7, R20 ;  /* 0x0000001407097220 */ /* 0x002fc40000400000 */
[----:B----4-:R-:W-:-:S03]  /*1f690*/  FMUL R8, R7, R19 ;  /* 0x0000001307087220 */ /* 0x010fc60000400000 */
[----:B------:R0:W-:Y:S04]  /*1f6a0*/  STL [R1+0x250], R9 ;  /* 0x0002500901007387 */ /* 0x0001e80000100800 */
[----:B0-----:R-:W4:Y:S04]  /*1f6b0*/  LDL.LU R9, [R1+0x320] ;  /* 0x0003200001097983 */ /* 0x001f280000300800 */
[----:B------:R0:W-:Y:S04]  /*1f6c0*/  STL [R1+0x254], R8 ;  /* 0x0002540801007387 */ /* 0x0001e80000100800 */
[----:B0-----:R-:W4:Y:S01]  /*1f6d0*/  LDL.LU R8, [R1+0x324] ;  /* 0x0003240001087983 */ /* 0x001f220000300800 */
[----:B------:R-:W-:-:S05]  /*1f6e0*/  FMUL R18, R7, R18 ;  /* 0x0000001207127220 */ /* 0x000fca0000400000 */
[----:B------:R0:W-:Y:S04]  /*1f6f0*/  STL [R1+0x260], R18 ;  /* 0x0002601201007387 */ /* 0x0001e80000100800 */
[----:B------:R-:W4:Y:S04]  /*1f700*/  LDL.LU R20, [R1+0x280] ;  /* 0x0002800001147983 */ /* 0x000f280000300800 */
[----:B------:R-:W4:Y:S01]  /*1f710*/  LDL.LU R19, [R1+0x284] ;  /* 0x0002840001137983 */ /* 0x000f220000300800 */
[----:B------:R-:W-:-:S03]  /*1f720*/  FMUL R17, R7, R17 ;  /* 0x0000001107117220 */ /* 0x000fc60000400000 */
[----:B------:R-:W-:Y:S04]  /*1f730*/  STL [R1+0x3bc], R25 ;  /* 0x0003bc1901007387 */ /* 0x000fe80000100800 */
[----:B------:R1:W-:Y:S04]  /*1f740*/  STL [R1+0x264], R17 ;  /* 0x0002641101007387 */ /* 0x0003e80000100800 */
[----:B0-----:R-:W4:Y:S04]  /*1f750*/  LDL.LU R18, [R1+0x428] ;  /* 0x0004280001127983 */ /* 0x001f280000300800 */
[----:B-1----:R-:W4:Y:S04]  /*1f760*/  LDL.LU R17, [R1+0x42c] ;  /* 0x00042c0001117983 */ /* 0x002f280000300800 */
[----:B------:R-:W-:Y:S01]  /*1f770*/  STL [R1+0x3b8], R24 ;  /* 0x0003b81801007387 */ /* 0x000fe20000100800 */
[----:B--2---:R-:W-:-:S02]  /*1f780*/  FMUL R23, R7, R23 ;  /* 0x0000001707177220 */ /* 0x004fc40000400000 */
[----:B---3--:R-:W-:-:S03]  /*1f790*/  FMUL R21, R7, R21 ;  /* 0x0000001507157220 */ /* 0x008fc60000400000 */
[----:B------:R-:W-:Y:S04]  /*1f7a0*/  STL [R1+0x2a0], R23 ;  /* 0x0002a01701007387 */ /* 0x000fe80000100800 */
[----:B------:R-:W-:Y:S01]  /*1f7b0*/  STL [R1+0x2a4], R21 ;  /* 0x0002a41501007387 */ /* 0x000fe20000100800 */
[C---:B------:R-:W-:Y:S02]  /*1f7c0*/  FMUL R16, R7.reuse, R16 ;  /* 0x0000001007107220 */ /* 0x040fe40000400000 */
[----:B------:R-:W-:-:S03]  /*1f7d0*/  FMUL R15, R7, R15 ;  /* 0x0000000f070f7220 */ /* 0x000fc60000400000 */
[----:B------:R0:W-:Y:S01]  /*1f7e0*/  STL [R1+0x2b0], R16 ;  /* 0x0002b01001007387 */ /* 0x0001e20000100800 */
[----:B------:R-:W-:-:S03]  /*1f7f0*/  FMUL R11, R7, R11 ;  /* 0x0000000b070b7220 */ /* 0x000fc60000400000 */
[----:B------:R1:W-:Y:S01]  /*1f800*/  STL [R1+0x2b4], R15 ;  /* 0x0002b40f01007387 */ /* 0x0003e20000100800 */
[----:B------:R-:W-:-:S03]  /*1f810*/  FMUL R10, R7, R10 ;  /* 0x0000000a070a7220 */ /* 0x000fc60000400000 */
[----:B0-----:R-:W2:Y:S04]  /*1f820*/  LDL.LU R16, [R1+0x418] ;  /* 0x0004180001107983 */ /* 0x001ea80000300800 */
[----:B------:R0:W-:Y:S04]  /*1f830*/  STL [R1+0x2f0], R11 ;  /* 0x0002f00b01007387 */ /* 0x0001e80000100800 */
[----:B-1----:R-:W3:Y:S04]  /*1f840*/  LDL.LU R15, [R1+0x41c] ;  /* 0x00041c00010f7983 */ /* 0x002ee80000300800 */
[----:B------:R1:W-:Y:S04]  /*1f850*/  STL [R1+0x2f4], R10 ;  /* 0x0002f40a01007387 */ /* 0x0003e80000100800 */
[----:B0-----:R-:W3:Y:S01]  /*1f860*/  LDL.LU R11, [R1+0x268] ;  /* 0x00026800010b7983 */ /* 0x001ee20000300800 */
[----:B----4-:R-:W-:-:S05]  /*1f870*/  FMUL R9, R7, R9 ;  /* 0x0000000907097220 */ /* 0x010fca0000400000 */
[----:B------:R0:W-:Y:S04]  /*1f880*/  STL [R1+0x310], R9 ;  /* 0x0003100901007387 */ /* 0x0001e80000100800 */
[----:B-1----:R-:W4:Y:S01]  /*1f890*/  LDL.LU R10, [R1+0x26c] ;  /* 0x00026c00010a7983 */ /* 0x002f220000300800 */
[----:B------:R-:W-:-:S05]  /*1f8a0*/  FMUL R8, R7, R8 ;  /* 0x0000000807087220 */ /* 0x000fca0000400000 */
[----:B------:R1:W-:Y:S04]  /*1f8b0*/  STL [R1+0x314], R8 ;  /* 0x0003140801007387 */ /* 0x0003e80000100800 */
[----:B0-----:R-:W4:Y:S04]  /*1f8c0*/  LDL.LU R9, [R1+0x408] ;  /* 0x0004080001097983 */ /* 0x001f280000300800 */
[----:B-1----:R-:W4:Y:S01]  /*1f8d0*/  LDL.LU R8, [R1+0x40c] ;  /* 0x00040c0001087983 */ /* 0x002f220000300800 */
[C---:B------:R-:W-:Y:S02]  /*1f8e0*/  FMUL R20, R7.reuse, R20 ;  /* 0x0000001407147220 */ /* 0x040fe40000400000 */
[----:B------:R-:W-:-:S03]  /*1f8f0*/  FMUL R19, R7, R19 ;  /* 0x0000001307137220 */ /* 0x000fc60000400000 */
[----:B------:R0:W-:Y:S04]  /*1f900*/  STL [R1+0x340], R20 ;  /* 0x0003401401007387 */ /* 0x0001e80000100800 */
[----:B------:R1:W-:Y:S04]  /*1f910*/  STL [R1+0x344], R19 ;  /* 0x0003441301007387 */ /* 0x0003e80000100800 */
[----:B------:R-:W4:Y:S01]  /*1f920*/  LDL.LU R23, [R1+0x2b8] ;  /* 0x0002b80001177983 */ /* 0x000f220000300800 */
[C---:B------:R-:W-:Y:S02]  /*1f930*/  FMUL R18, R12.reuse, R18 ;  /* 0x000000120c127220 */ /* 0x040fe40000400000 */
[----:B------:R-:W-:-:S03]  /*1f940*/  FMUL R7, R12, R17 ;  /* 0x000000110c077220 */ /* 0x000fc60000400000 */
[----:B------:R0:W-:Y:S04]  /*1f950*/  STL [R1+0x1d8], R18 ;  /* 0x0001d81201007387 */ /* 0x0001e80000100800 */
[----:B------:R-:W4:Y:S04]  /*1f960*/  LDL.LU R21, [R1+0x2bc] ;  /* 0x0002bc0001157983 */ /* 0x000f280000300800 */
[----:B------:R3:W-:Y:S04]  /*1f970*/  STL [R1+0x1dc], R7 ;  /* 0x0001dc0701007387 */ /* 0x0007e80000100800 */
[----:B0-----:R-:W4:Y:S04]  /*1f980*/  LDL.LU R20, [R1+0x2f8] ;  /* 0x0002f80001147983 */ /* 0x001f280000300800 */
[----:B-1----:R-:W4:Y:S04]  /*1f990*/  LDL.LU R19, [R1+0x2fc] ;  /* 0x0002fc0001137983 */ /* 0x002f280000300800 */
[----:B------:R-:W4:Y:S04]  /*1f9a0*/  LDL.LU R18, [R1+0x328] ;  /* 0x0003280001127983 */ /* 0x000f280000300800 */
[----:B------:R-:W4:Y:S01]  /*1f9b0*/  LDL.LU R17, [R1+0x32c] ;  /* 0x00032c0001117983 */ /* 0x000f220000300800 */
[----:B--2---:R-:W-:-:S03]  /*1f9c0*/  FMUL R24, R12, R16 ;  /* 0x000000100c187220 */ /* 0x004fc60000400000 */
[----:B------:R-:W2:Y:S04]  /*1f9d0*/  LDL.LU R16, [R1+0x288] ;  /* 0x0002880001107983 */ /* 0x000ea80000300800 */
[----:B------:R-:W-:Y:S01]  /*1f9e0*/  STL [R1+0x258], R24 ;  /* 0x0002581801007387 */ /* 0x000fe20000100800 */
[----:B---3--:R-:W-:-:S03]  /*1f9f0*/  FMUL R7, R12, R15 ;  /* 0x0000000f0c077220 */ /* 0x008fc60000400000 */
[----:B------:R-:W3:Y:S04]  /*1fa00*/  LDL.LU R15, [R1+0x28c] ;  /* 0x00028c00010f7983 */ /* 0x000ee80000300800 */
[----:B------:R4:W-:Y:S01]  /*1fa10*/  STL [R1+0x25c], R7 ;  /* 0x00025c0701007387 */ /* 0x0009e20000100800 */
[----:B------:R-:W-:-:S05]  /*1fa20*/  FMUL R11, R12, R11 ;  /* 0x0000000b0c0b7220 */ /* 0x000fca0000400000 */
[----:B------:R-:W-:Y:S01]  /*1fa30*/  STL [R1+0x268], R11 ;  /* 0x0002680b01007387 */ /* 0x000fe20000100800 */
[----:B----4-:R-:W-:-:S05]  /*1fa40*/  FMUL R7, R12, R10 ;  /* 0x0000000a0c077220 */ /* 0x010fca0000400000 */
[----:B------:R0:W-:Y:S01]  /*1fa50*/  STL [R1+0x26c], R7 ;  /* 0x00026c0701007387 */ /* 0x0001e20000100800 */
[----:B------:R-:W-:-:S03]  /*1fa60*/  FMUL R9, R12, R9 ;  /* 0x000000090c097220 */ /* 0x000fc60000400000 */
[----:B0-----:R-:W4:Y:S04]  /*1fa70*/  LDL.LU R7, [R1+0x810] ;  /* 0x0008100001077983 */ /* 0x001f280000300800 */
[----:B------:R0:W-:Y:S01]  /*1fa80*/  STL [R1+0x2a8], R9 ;  /* 0x0002a80901007387 */ /* 0x0001e20000100800 */
[----:B------:R-:W-:-:S03]  /*1fa90*/  FMUL R10, R12, R8 ;  /* 0x000000080c0a7220 */ /* 0x000fc60000400000 */
[----:B0-----:R-:W4:Y:S04]  /*1faa0*/  LDL.64 R8, [R1+0xa18] ;  /* 0x000a180001087983 */ /* 0x001f280000100a00 */
[----:B------:R0:W-:Y:S04]  /*1fab0*/  STL [R1+0x2ac], R10 ;  /* 0x0002ac0a01007387 */ /* 0x0001e80000100800 */
[----:B0-----:R-:W4:Y:S04]  /*1fac0*/  LDL.64 R10, [R1+0xa10] ;  /* 0x000a1000010a7983 */ /* 0x001f280000100a00 */
[----:B------:R-:W0:Y:S01]  /*1fad0*/  S2R R28, SR_TID.X ;  /* 0x00000000001c7919 */ /* 0x000e220000002100 */
[----:B------:R-:W-:Y:S01]  /*1fae0*/  FMUL R23, R12, R23 ;  /* 0x000000170c177220 */ /* 0x000fe20000400000 */
[----:B0-----:R-:W-:-:S04]  /*1faf0*/  LOP3.LUT R28, R28, 0x1c, RZ, 0xc0, !PT ;  /* 0x0000001c1c1c7812 */ /* 0x001fc800078ec0ff */
[----:B------:R-:W-:-:S05]  /*1fb00*/  LEA.HI R28, R28, 0x28, RZ, 0x1e ;  /* 0x000000281c1c7811 */ /* 0x000fca00078ff0ff */
[----:B------:R-:W4:Y:S04]  /*1fb10*/  LDS R14, [R28.X16+0x10000] ;  /* 0x010000001c0e7984 */ /* 0x000f28000000c800 */
[----:B------:R0:W-:Y:S01]  /*1fb20*/  STL [R1+0x2b8], R23 ;  /* 0x0002b81701007387 */ /* 0x0001e20000100800 */
[----:B------:R-:W-:-:S03]  /*1fb30*/  FMUL R21, R12, R21 ;  /* 0x000000150c157220 */ /* 0x000fc60000400000 */
[----:B0-----:R-:W0:Y:S01]  /*1fb40*/  S2R R23, SR_TID.X ;  /* 0x0000000000177919 */ /* 0x001e220000002100 */
[C---:B------:R-:W-:Y:S02]  /*1fb50*/  FMUL R20, R12.reuse, R20 ;  /* 0x000000140c147220 */ /* 0x040fe40000400000 */
[C---:B------:R-:W-:Y:S01]  /*1fb60*/  FMUL R19, R12.reuse, R19 ;  /* 0x000000130c137220 */ /* 0x040fe20000400000 */
[----:B------:R-:W-:Y:S01]  /*1fb70*/  STL [R1+0x2bc], R21 ;  /* 0x0002bc1501007387 */ /* 0x000fe20000100800 */
[C---:B------:R-:W-:Y:S02]  /*1fb80*/  FMUL R18, R12.reuse, R18 ;  /* 0x000000120c127220 */ /* 0x040fe40000400000 */
[----:B------:R-:W-:Y:S01]  /*1fb90*/  FMUL R17, R12, R17 ;  /* 0x000000110c117220 */ /* 0x000fe20000400000 */
[----:B------:R-:W-:Y:S04]  /*1fba0*/  STL [R1+0x2f8], R20 ;  /* 0x0002f81401007387 */ /* 0x000fe80000100800 */
[----:B------:R1:W-:Y:S04]  /*1fbb0*/  STL [R1+0x2fc], R19 ;  /* 0x0002fc1301007387 */ /* 0x0003e80000100800 */
[----:B-1----:R-:W4:Y:S04]  /*1fbc0*/  LDL.LU R19, [R1+0x814] ;  /* 0x0008140001137983 */ /* 0x002f280000300800 */
[----:B------:R1:W-:Y:S04]  /*1fbd0*/  STL [R1+0x318], R18 ;  /* 0x0003181201007387 */ /* 0x0003e80000100800 */
[----:B------:R2:W-:Y:S01]  /*1fbe0*/  STL [R1+0x31c], R17 ;  /* 0x00031c1101007387 */ /* 0x0005e20000100800 */
[----:B0-----:R-:W-:-:S03]  /*1fbf0*/  LOP3.LUT R23, R23, 0x1c, RZ, 0xc0, !PT ;  /* 0x0000001c17177812 */ /* 0x001fc600078ec0ff */
[----:B-1----:R-:W4:Y:S01]  /*1fc00*/  LDL.LU R18, [R1+0x460] ;  /* 0x0004600001127983 */ /* 0x002f220000300800 */
[----:B------:R-:W-:Y:S01]  /*1fc10*/  LEA.HI R23, R23, 0x38, RZ, 0x1e ;  /* 0x0000003817177811 */ /* 0x000fe200078ff0ff */
[C---:B--2---:R-:W-:Y:S02]  /*1fc20*/  FMUL R16, R12.reuse, R16 ;  /* 0x000000100c107220 */ /* 0x044fe40000400000 */
[----:B---3--:R-:W-:-:S03]  /*1fc30*/  FMUL R15, R12, R15 ;  /* 0x0000000f0c0f7220 */ /* 0x008fc60000400000 */
[----:B------:R0:W-:Y:S04]  /*1fc40*/  STL [R1+0x348], R16 ;  /* 0x0003481001007387 */ /* 0x0001e80000100800 */
[----:B------:R1:W-:Y:S04]  /*1fc50*/  STL [R1+0x34c], R15 ;  /* 0x00034c0f01007387 */ /* 0x0003e80000100800 */
[----:B------:R-:W2:Y:S04]  /*1fc60*/  LDL.LU R17, [R1+0x464] ;  /* 0x0004640001117983 */ /* 0x000ea80000300800 */
[----:B0-----:R-:W3:Y:S04]  /*1fc70*/  LDL.LU R16, [R1+0x450] ;  /* 0x0004500001107983 */ /* 0x001ee80000300800 */
[----:B-1----:R-:W3:Y:S01]  /*1fc80*/  LDL.LU R15, [R1+0x454] ;  /* 0x00045400010f7983 */ /* 0x002ee20000300800 */
[----:B----4-:R-:W-:-:S05]  /*1fc90*/  FFMA R7, R12, R7, R14 ;  /* 0x000000070c077223 */ /* 0x010fca000000000e */
[----:B------:R-:W-:Y:S04]  /*1fca0*/  STL [R1+0x810], R7 ;  /* 0x0008100701007387 */ /* 0x000fe80000100800 */
[----:B------:R0:W-:Y:S01]  /*1fcb0*/  LDS R7, [R23.X16+0x10000] ;  /* 0x0100000017077984 */ /* 0x0001e2000000c800 */
[----:B------:R-:W-:-:S03]  /*1fcc0*/  IMAD.WIDE R8, R0, 0x2, R8 ;  /* 0x0000000200087825 */ /* 0x000fc600078e0208 */
[----:B0-----:R-:W4:Y:S04]  /*1fcd0*/  LDL.LU R23, [R1+0x440] ;  /* 0x0004400001177983 */ /* 0x001f280000300800 */
[----:B------:R-:W4:Y:S04]  /*1fce0*/  LDL.LU R21, [R1+0x444] ;  /* 0x0004440001157983 */ /* 0x000f280000300800 */
[----:B------:R0:W4:Y:S01]  /*1fcf0*/  LDG.E.U16 R25, [R8.64] ;  /* 0x0000000608197981 */ /* 0x000122000c1e1500 */
[----:B------:R-:W-:-:S03]  /*1fd00*/  IMAD.WIDE R10, R0, 0x2, R10 ;  /* 0x00000002000a7825 */ /* 0x000fc600078e020a */
[----:B------:R-:W4:Y:S04]  /*1fd10*/  LDL.LU R20, [R1+0x430] ;  /* 0x0004300001147983 */ /* 0x000f280000300800 */
[----:B------:R1:W4:Y:S04]  /*1fd20*/  LDG.E.U16 R24, [R10.64] ;  /* 0x000000060a187981 */ /* 0x000328000c1e1500 */
[----:B0-----:R-:W4:Y:S04]  /*1fd30*/  LDL.LU R9, [R1+0x3a0] ;  /* 0x0003a00001097983 */ /* 0x001f280000300800 */
[----:B------:R-:W4:Y:S04]  /*1fd40*/  LDL.LU R12, [R1+0x434] ;  /* 0x00043400010c7983 */ /* 0x000f280000300800 */
[----:B------:R-:W4:Y:S04]  /*1fd50*/  LDL.LU R8, [R1+0x3a4] ;  /* 0x0003a40001087983 */ /* 0x000f280000300800 */
[----:B------:R-:W0:Y:S02]  /*1fd60*/  S2R R28, SR_TID.X ;  /* 0x00000000001c7919 */ /* 0x000e240000002100 */
[----:B0-----:R-:W-:-:S04]  /*1fd70*/  LOP3.LUT R28, R28, 0x1c, RZ, 0xc0, !PT ;  /* 0x0000001c1c1c7812 */ /* 0x001fc800078ec0ff */
[----:B------:R-:W-:-:S05]  /*1fd80*/  LEA.HI R28, R28, 0x30, RZ, 0x1e ;  /* 0x000000301c1c7811 */ /* 0x000fca00078ff0ff */
[----:B------:R-:W0:Y:S01]  /*1fd90*/  LDS R13, [R28.X16+0x10000] ;  /* 0x010000001c0d7984 */ /* 0x000e22000000c800 */
[C---:B-1----:R-:W-:Y:S02]  /*1fda0*/  FMUL R10, R5.reuse, R18 ;  /* 0x00000012050a7220 */ /* 0x042fe40000400000 */
[----:B0-----:R-:W-:-:S05]  /*1fdb0*/  FFMA R19, R5, R19, R13 ;  /* 0x0000001305137223 */ /* 0x001fca000000000d */
[----:B------:R-:W-:Y:S04]  /*1fdc0*/  STL [R1+0x814], R19 ;  /* 0x0008141301007387 */ /* 0x000fe80000100800 */
[----:B------:R0:W-:Y:S01]  /*1fdd0*/  STL [R1+0x2e0], R10 ;  /* 0x0002e00a01007387 */ /* 0x0001e20000100800 */
[C---:B--2---:R-:W-:Y:S02]  /*1fde0*/  FMUL R13, R5.reuse, R17 ;  /* 0x00000011050d7220 */ /* 0x044fe40000400000 */
[----:B---3--:R-:W-:-:S03]  /*1fdf0*/  FMUL R11, R5, R16 ;  /* 0x00000010050b7220 */ /* 0x008fc60000400000 */
[----:B------:R-:W-:Y:S01]  /*1fe00*/  STL [R1+0x2e4], R13 ;  /* 0x0002e40d01007387 */ /* 0x000fe20000100800 */
[----:B0-----:R-:W-:-:S03]  /*1fe10*/  FMUL R10, R5, R15 ;  /* 0x0000000f050a7220 */ /* 0x001fc60000400000 */
[----:B------:R-:W2:Y:S04]  /*1fe20*/  LDL.LU R19, [R1+0x390] ;  /* 0x0003900001137983 */ /* 0x000ea80000300800 */
[----:B------:R0:W-:Y:S04]  /*1fe30*/  STL [R1+0x300], R11 ;  /* 0x0003000b01007387 */ /* 0x0001e80000100800 */
[----:B------:R-:W3:Y:S04]  /*1fe40*/  LDL.LU R18, [R1+0x394] ;  /* 0x0003940001127983 */ /* 0x000ee80000300800 */
[----:B------:R1:W-:Y:S04]  /*1fe50*/  STL [R1+0x304], R10 ;  /* 0x0003040a01007387 */ /* 0x0003e80000100800 */
[----:B------:R-:W3:Y:S04]  /*1fe60*/  LDL.LU R17, [R1+0x380] ;  /* 0x0003800001117983 */ /* 0x000ee80000300800 */
[----:B------:R-:W3:Y:S04]  /*1fe70*/  LDL.LU R16, [R1+0x384] ;  /* 0x0003840001107983 */ /* 0x000ee80000300800 */
[----:B------:R-:W3:Y:S04]  /*1fe80*/  LDL.LU R15, [R1+0x370] ;  /* 0x00037000010f7983 */ /* 0x000ee80000300800 */
[----:B------:R-:W3:Y:S01]  /*1fe90*/  LDL.LU R14, [R1+0x374] ;  /* 0x00037400010e7983 */ /* 0x000ee20000300800 */
[----:B----4-:R-:W-:-:S03]  /*1fea0*/  FMUL R23, R5, R23 ;  /* 0x0000001705177220 */ /* 0x010fc60000400000 */
[----:B0-----:R-:W4:Y:S01]  /*1feb0*/  LDL.LU R11, [R1+0x468] ;  /* 0x00046800010b7983 */ /* 0x001f220000300800 */
[----:B------:R-:W-:-:S03]  /*1fec0*/  FMUL R21, R5, R21 ;  /* 0x0000001505157220 */ /* 0x000fc60000400000 */
[----:B-1----:R-:W4:Y:S04]  /*1fed0*/  LDL.LU R10, [R1+0x46c] ;  /* 0x00046c00010a7983 */ /* 0x002f280000300800 */
[----:B------:R-:W-:Y:S01]  /*1fee0*/  STL [R1+0x330], R23 ;  /* 0x0003301701007387 */ /* 0x000fe20000100800 */
[----:B------:R-:W-:-:S03]  /*1fef0*/  FMUL R13, R5, R20 ;  /* 0x00000014050d7220 */ /* 0x000fc60000400000 */
[----:B------:R-:W-:Y:S04]  /*1ff00*/  STL [R1+0x3b4], R25 ;  /* 0x0003b41901007387 */ /* 0x000fe80000100800 */
[----:B------:R-:W-:Y:S01]  /*1ff10*/  STL [R1+0x334], R21 ;  /* 0x0003341501007387 */ /* 0x000fe20000100800 */
[C---:B------:R-:W-:Y:S02]  /*1ff20*/  FMUL R9, R5.reuse, R9 ;  /* 0x0000000905097220 */ /* 0x040fe40000400000 */
[C---:B------:R-:W-:Y:S01]  /*1ff30*/  FMUL R12, R5.reuse, R12 ;  /* 0x0000000c050c7220 */ /* 0x040fe20000400000 */
[----:B------:R-:W-:Y:S01]  /*1ff40*/  STL [R1+0x3b0], R24 ;  /* 0x0003b01801007387 */ /* 0x000fe20000100800 */
[----:B------:R-:W-:-:S03]  /*1ff50*/  FMUL R8, R5, R8 ;  /* 0x0000000805087220 */ /* 0x000fc60000400000 */
[----:B------:R0:W-:Y:S04]  /*1ff60*/  STL [R1+0x350], R13 ;  /* 0x0003500d01007387 */ /* 0x0001e80000100800 */
[----:B------:R1:W-:Y:S04]  /*1ff70*/  STL [R1+0x354], R12 ;  /* 0x0003540c01007387 */ /* 0x0003e80000100800 */
[----:B0-----:R-:W4:Y:S04]  /*1ff80*/  LDL.LU R13, [R1+0x458] ;  /* 0x00045800010d7983 */ /* 0x001f280000300800 */
[----:B------:R0:W-:Y:S04]  /*1ff90*/  STL [R1+0x470], R9 ;  /* 0x0004700901007387 */ /* 0x0001e80000100800 */
[----:B-1----:R-:W4:Y:S04]  /*1ffa0*/  LDL.LU R12, [R1+0x45c] ;  /* 0x00045c00010c7983 */ /* 0x002f280000300800 */
[----:B------:R1:W-:Y:S04]  /*1ffb0*/  STL [R1+0x474], R8 ;  /* 0x0004740801007387 */ /* 0x0003e80000100800 */
[----:B0-----:R-:W4:Y:S04]  /*1ffc0*/  LDL.LU R9, [R1+0x448] ;  /* 0x0004480001097983 */ /* 0x001f280000300800 */
[----:B-1----:R-:W4:Y:S01]  /*1ffd0*/  LDL.LU R8, [R1+0x44c] ;  /* 0x00044c0001087983 */ /* 0x002f220000300800 */
[----:B--2---:R-:W-:-:S02]  /*1ffe0*/  FMUL R20, R5, R19 ;  /* 0x0000001305147220 */ /* 0x004fc40000400000 */
[----:B---3--:R-:W-:-:S03]  /*1fff0*/  FMUL R19, R5, R18 ;  /* 0x0000001205137220 */ /* 0x008fc60000400000 */
[----:B------:R-:W-:Y:S01]  /*20000*/  STL [R1+0x490], R20 ;  /* 0x0004901401007387 */ /* 0x000fe20000100800 */
[----:B------:R-:W-:-:S03]  /*20010*/  FMUL R18, R5, R17 ;  /* 0x0000001105127220 */ /* 0x000fc60000400000 */
[----:B------:R-:W-:Y:S01]  /*20020*/  STL [R1+0x494], R19 ;  /* 0x0004941301007387 */ /* 0x000fe20000100800 */
[----:B------:R-:W-:-:S03]  /*20030*/  FMUL R17, R5, R16 ;  /* 0x0000001005117220 */ /* 0x000fc60000400000 */
[----:B------:R-:W-:Y:S01]  /*20040*/  STL [R1+0x4a0], R18 ;  /* 0x0004a01201007387 */ /* 0x000fe20000100800 */
[----:B------:R-:W-:-:S03]  /*20050*/  FMUL R16, R5, R15 ;  /* 0x0000000f05107220 */ /* 0x000fc60000400000 */
[----:B------:R0:W-:Y:S01]  /*20060*/  STL [R1+0x4a4], R17 ;  /* 0x0004a41101007387 */ /* 0x0001e20000100800 */
[----:B------:R-:W-:-:S03]  /*20070*/  FMUL R15, R5, R14 ;  /* 0x0000000e050f7220 */ /* 0x000fc60000400000 */
[----:B------:R1:W-:Y:S01]  /*20080*/  STL [R1+0x4b0], R16 ;  /* 0x0004b01001007387 */ /* 0x0003e20000100800 */
[----:B----4-:R-:W-:-:S03]  /*20090*/  FMUL R14, R6, R11 ;  /* 0x0000000b060e7220 */ /* 0x010fc60000400000 */
[----:B------:R2:W-:Y:S01]  /*200a0*/  STL [R1+0x4b4], R15 ;  /* 0x0004b40f01007387 */ /* 0x0005e20000100800 */
[----:B------:R-:W-:-:S03]  /*200b0*/  FMUL R5, R6, R10 ;  /* 0x0000000a06057220 */ /* 0x000fc60000400000 */
[----:B------:R-:W3:Y:S04]  /*200c0*/  LDL.LU R11, [R1+0x438] ;  /* 0x00043800010b7983 */ /* 0x000ee80000300800 */
[----:B------:R4:W-:Y:S04]  /*200d0*/  STL [R1+0x2e8], R14 ;  /* 0x0002e80e01007387 */ /* 0x0009e80000100800 */
[----:B------:R-:W3:Y:S04]  /*200e0*/  LDL.LU R10, [R1+0x43c] ;  /* 0x00043c00010a7983 */ /* 0x000ee80000300800 */
[----:B------:R2:W-:Y:S04]  /*200f0*/  STL [R1+0x2ec], R5 ;  /* 0x0002ec0501007387 */ /* 0x0005e80000100800 */
[----:B0-----:R-:W3:Y:S04]  /*20100*/  LDL.LU R17, [R1+0x3a8] ;  /* 0x0003a80001117983 */ /* 0x001ee80000300800 */
[----:B-1----:R-:W3:Y:S04]  /*20110*/  LDL.LU R16, [R1+0x3ac] ;  /* 0x0003ac0001107983 */ /* 0x002ee80000300800 */
[----:B--2---:R-:W2:Y:S04]  /*20120*/  LDL.LU R15, [R1+0x398] ;  /* 0x00039800010f7983 */ /* 0x004ea80000300800 */
[----:B----4-:R-:W4:Y:S01]  /*20130*/  LDL.LU R14, [R1+0x39c] ;  /* 0x00039c00010e7983 */ /* 0x010f220000300800 */
[----:B------:R-:W-:-:S05]  /*20140*/  FMUL R5, R6, R13 ;  /* 0x0000000d06057220 */ /* 0x000fca0000400000 */
[----:B------:R0:W-:Y:S01]  /*20150*/  STL [R1+0x308], R5 ;  /* 0x0003080501007387 */ /* 0x0001e20000100800 */
[----:B------:R-:W-:-:S05]  /*20160*/  FMUL R12, R6, R12 ;  /* 0x0000000c060c7220 */ /* 0x000fca0000400000 */
[----:B------:R-:W-:Y:S01]  /*20170*/  STL [R1+0x30c], R12 ;  /* 0x00030c0c01007387 */ /* 0x000fe20000100800 */
[----:B------:R-:W-:-:S03]  /*20180*/  FMUL R9, R6, R9 ;  /* 0x0000000906097220 */ /* 0x000fc60000400000 */
[----:B------:R-:W4:Y:S01]  /*20190*/  LDL.LU R24, [R1+0x388] ;  /* 0x0003880001187983 */ /* 0x000f220000300800 */
[----:B0-----:R-:W-:-:S03]  /*201a0*/  FMUL R5, R6, R8 ;  /* 0x0000000806057220 */ /* 0x001fc60000400000 */
[----:B------:R-:W-:Y:S04]  /*201b0*/  STL [R1+0x338], R9 ;  /* 0x0003380901007387 */ /* 0x000fe80000100800 */
[----:B------:R-:W4:Y:S04]  /*201c0*/  LDL.LU R23, [R1+0x38c] ;  /* 0x00038c0001177983 */ /* 0x000f280000300800 */
[----:B------:R0:W-:Y:S04]  /*201d0*/  STL [R1+0x33c], R5 ;  /* 0x00033c0501007387 */ /* 0x0001e80000100800 */
[----:B------:R-:W4:Y:S04]  /*201e0*/  LDL.LU R19, [R1+0x378] ;  /* 0x0003780001137983 */ /* 0x000f280000300800 */
[----:B------:R-:W4:Y:S04]  /*201f0*/  LDL.LU R18, [R1+0x37c] ;  /* 0x00037c0001127983 */ /* 0x000f280000300800 */
[----:B0-----:R-:W4:Y:S04]  /*20200*/  LDL.LU R5, [R1+0x818] ;  /* 0x0008180001057983 */ /* 0x001f280000300800 */
[----:B------:R-:W4:Y:S04]  /*20210*/  LDL.64 R12, [R1+0xa08] ;  /* 0x000a0800010c7983 */ /* 0x000f280000100a00 */
[----:B------:R-:W4:Y:S01]  /*20220*/  LDL.64 R8, [R1+0xa00] ;  /* 0x000a000001087983 */ /* 0x000f220000100a00 */
[----:B---3--:R-:W-:-:S02]  /*20230*/  FMUL R21, R6, R11 ;  /* 0x0000000b06157220 */ /* 0x008fc40000400000 */
[C---:B------:R-:W-:Y:S02]  /*20240*/  FMUL R20, R6.reuse, R10 ;  /* 0x0000000a06147220 */ /* 0x040fe40000400000 */
[----:B------:R-:W3:Y:S01]  /*20250*/  LDL.64 R10, [R1+0x9f8] ;  /* 0x0009f800010a7983 */ /* 0x000ee20000100a00 */
[----:B------:R-:W-:-:S03]  /*20260*/  FMUL R17, R6, R17 ;  /* 0x0000001106117220 */ /* 0x000fc60000400000 */
[----:B------:R-:W-:Y:S01]  /*20270*/  STL [R1+0x358], R21 ;  /* 0x0003581501007387 */ /* 0x000fe20000100800 */
[----:B------:R-:W-:-:S03]  /*20280*/  FMUL R16, R6, R16 ;  /* 0x0000001006107220 */ /* 0x000fc60000400000 */
[----:B------:R-:W-:Y:S01]  /*20290*/  STL [R1+0x35c], R20 ;  /* 0x00035c1401007387 */ /* 0x000fe20000100800 */
[----:B--2---:R-:W-:-:S03]  /*202a0*/  FMUL R15, R6, R15 ;  /* 0x0000000f060f7220 */ /* 0x004fc60000400000 */
[----:B------:R-:W-:Y:S01]  /*202b0*/  STL [R1+0x478], R17 ;  /* 0x0004781101007387 */ /* 0x000fe20000100800 */
[----:B----4-:R-:W-:-:S03]  /*202c0*/  FMUL R14, R6, R14 ;  /* 0x0000000e060e7220 */ /* 0x010fc60000400000 */
[----:B------:R0:W-:Y:S04]  /*202d0*/  STL [R1+0x47c], R16 ;  /* 0x00047c1001007387 */ /* 0x0001e80000100800 */
[----:B0-----:R-:W2:Y:S04]  /*202e0*/  LDL.64 R16, [R1+0x9f0] ;  /* 0x0009f00001107983 */ /* 0x001ea80000100a00 */
[----:B------:R-:W-:Y:S04]  /*202f0*/  STL [R1+0x498], R15 ;  /* 0x0004980f01007387 */ /* 0x000fe80000100800 */
[----:B------:R-:W4:Y:S01]  /*20300*/  LDL.64 R20, [R1+0x9e8] ;  /* 0x0009e80001147983 */ /* 0x000f220000100a00 */
[----:B------:R-:W-:-:S03]  /*20310*/  FMUL R24, R6, R24 ;  /* 0x0000001806187220 */ /* 0x000fc60000400000 */
[----:B------:R0:W-:Y:S01]  /*20320*/  STL [R1+0x49c], R14 ;  /* 0x00049c0e01007387 */ /* 0x0001e20000100800 */
[----:B------:R-:W-:-:S03]  /*20330*/  FMUL R23, R6, R23 ;  /* 0x0000001706177220 */ /* 0x000fc60000400000 */
[----:B0-----:R-:W4:Y:S01]  /*20340*/  LDL.64 R14, [R1+0x9e0] ;  /* 0x0009e000010e7983 */ /* 0x001f220000100a00 */
[----:B------:R-:W-:-:S03]  /*20350*/  FMUL R19, R6, R19 ;  /* 0x0000001306137220 */ /* 0x000fc60000400000 */
[----:B------:R-:W-:Y:S01]  /*20360*/  STL [R1+0x4a8], R24 ;  /* 0x0004a81801007387 */ /* 0x000fe20000100800 */
[----:B------:R-:W-:-:S03]  /*20370*/  FMUL R18, R6, R18 ;  /* 0x0000001206127220 */ /* 0x000fc60000400000 */
[----:B------:R-:W-:Y:S01]  /*20380*/  STL [R1+0x4ac], R23 ;  /* 0x0004ac1701007387 */ /* 0x000fe20000100800 */
[----:B------:R-:W-:-:S03]  /*20390*/  FFMA R5, R6, R5, R7 ;  /* 0x0000000506057223 */ /* 0x000fc60000000007 */
[----:B------:R-:W-:Y:S01]  /*203a0*/  STL [R1+0x4b8], R19 ;  /* 0x0004b81301007387 */ /* 0x000fe20000100800 */
[----:B------:R-:W-:-:S03]  /*203b0*/  IMAD.WIDE R6, R0, 0x2, R12 ;  /* 0x0000000200067825 */ /* 0x000fc600078e020c */
[----:B------:R0:W-:Y:S01]  /*203c0*/  STL [R1+0x4bc], R18 ;  /* 0x0004bc1201007387 */ /* 0x0001e20000100800 */
[----:B------:R-:W-:-:S03]  /*203d0*/  IMAD.WIDE R8, R0, 0x2, R8 ;  /* 0x0000000200087825 */ /* 0x000fc600078e0208 */
[----:B------:R-:W4:Y:S04]  /*203e0*/  LDL.64 R12, [R1+0x9d8] ;  /* 0x0009d800010c7983 */ /* 0x000f280000100a00 */
[----:B------:R1:W-:Y:S04]  /*203f0*/  STL [R1+0x818], R5 ;  /* 0x0008180501007387 */ /* 0x0003e80000100800 */
[----:B0-----:R-:W4:Y:S04]  /*20400*/  LDL.64 R18, [R1+0x9d0] ;  /* 0x0009d00001127983 */ /* 0x001f280000100a00 */
[----:B------:R4:W4:Y:S04]  /*20410*/  LDG.E.U16 R28, [R8.64] ;  /* 0x00000006081c7981 */ /* 0x000928000c1e1500 */
[----:B-1----:R2:W4:Y:S04]  /*20420*/  LDG.E.U16 R5, [R6.64] ;  /* 0x0000000606057981 */ /* 0x002528000c1e1500 */
[----:B------:R-:W4:Y:S01]  /*20430*/  LDL.64 R24, [R1+0x9c8] ;  /* 0x0009c80001187983 */ /* 0x000f220000100a00 */
[----:B---3--:R-:W-:-:S05]  /*20440*/  IMAD.WIDE R10, R0, 0x2, R10 ;  /* 0x00000002000a7825 */ /* 0x008fca00078e020a */
[----:B------:R0:W3:Y:S01]  /*20450*/  LDG.E.U16 R26, [R10.64] ;  /* 0x000000060a1a7981 */ /* 0x0000e2000c1e1500 */
[----:B--2---:R-:W-:-:S03]  /*20460*/  IMAD.WIDE R6, R0, 0x2, R16 ;  /* 0x0000000200067825 */ /* 0x004fc600078e0210 */
[----:B------:R-:W2:Y:S04]  /*20470*/  LDL.64 R16, [R1+0x9c0] ;  /* 0x0009c00001107983 */ /* 0x000ea80000100a00 */
[----:B------:R1:W3:Y:S01]  /*20480*/  LDG.E.U16 R27, [R6.64] ;  /* 0x00000006061b7981 */ /* 0x0002e2000c1e1500 */
[----:B----4-:R-:W-:-:S03]  /*20490*/  IMAD.WIDE R8, R0, 0x2, R20 ;  /* 0x0000000200087825 */ /* 0x010fc600078e0214 */
[----:B------:R-:W4:Y:S04]  /*204a0*/  LDL.64 R20, [R1+0x9b0] ;  /* 0x0009b00001147983 */ /* 0x000f280000100a00 */
[----:B------:R1:W4:Y:S01]  /*204b0*/  LDG.E.U16 R23, [R8.64] ;  /* 0x0000000608177981 */ /* 0x000322000c1e1500 */
[----:B0-----:R-:W-:-:S03]  /*204c0*/  IMAD.WIDE R10, R0, 0x2, R14 ;  /* 0x00000002000a7825 */ /* 0x001fc600078e020e */
[----:B------:R-:W4:Y:S01]  /*204d0*/  LDL.64 R14, [R1+0x9b8] ;  /* 0x0009b800010e7983 */ /* 0x000f220000100a00 */
[----:B-1----:R-:W-:-:S04]  /*204e0*/  IMAD.WIDE R6, R0, 0x2, R12 ;  /* 0x0000000200067825 */ /* 0x002fc800078e020c */
[C---:B------:R-:W-:Y:S01]  /*204f0*/  IMAD.WIDE R8, R0.reuse, 0x2, R18 ;  /* 0x0000000200087825 */ /* 0x040fe200078e0212 */
[----:B------:R0:W-:Y:S04]  /*20500*/  STL [R1+0x370], R5 ;  /* 0x0003700501007387 */ /* 0x0001e80000100800 */
[----:B------:R-:W4:Y:S04]  /*20510*/  LDL.64 R12, [R1+0x9a8] ;  /* 0x0009a800010c7983 */ /* 0x000f280000100a00 */
[----:B------:R-:W4:Y:S04]  /*20520*/  LDL.64 R18, [R1+0x9a0] ;  /* 0x0009a00001127983 */ /* 0x000f280000100a00 */
[----:B0-----:R0:W4:Y:S04]  /*20530*/  LDG.E.U16 R5, [R10.64] ;  /* 0x000000060a057981 */ /* 0x001128000c1e1500 */
[----:B------:R1:W-:Y:S04]  /*20540*/  STL [R1+0x32c], R28 ;  /* 0x00032c1c01007387 */ /* 0x0003e80000100800 */
[----:B-1----:R2:W4:Y:S01]  /*20550*/  LDG.E.U16 R28, [R6.64] ;  /* 0x00000006061c7981 */ /* 0x002522000c1e1500 */
[----:B0-----:R-:W-:-:S04]  /*20560*/  IMAD.WIDE R10, R0, 0x2, R24 ;  /* 0x00000002000a7825 */ /* 0x001fc800078e0218 */
[C---:B--2---:R-:W-:Y:S01]  /*20570*/  IMAD.WIDE R6, R0.reuse, 0x2, R16 ;  /* 0x0000000200067825 */ /* 0x044fe200078e0210 */
[----:B---3--:R-:W-:Y:S04]  /*20580*/  STL [R1+0x324], R27 ;  /* 0x0003241b01007387 */ /* 0x008fe80000100800 */
[----:B------:R0:W-:Y:S04]  /*20590*/  STL [R1+0x328], R26 ;  /* 0x0003281a01007387 */ /* 0x0001e80000100800 */
[----:B0-----:R-:W2:Y:S04]  /*205a0*/  LDL.64 R26, [R1+0x998] ;  /* 0x00099800011a7983 */ /* 0x001ea80000100a00 */
[----:B----4-:R0:W-:Y:S04]  /*205b0*/  STL [R1+0x320], R23 ;  /* 0x0003201701007387 */ /* 0x0101e80000100800 */
[----:B0-----:R0:W3:Y:S02]  /*205c0*/  LDG.E.U16 R23, [R8.64] ;  /* 0x0000000608177981 */ /* 0x0010e4000c1e1500 */
[----:B0-----:R-:W-:-:S02]  /*205d0*/  IMAD.WIDE R8, R0, 0x2, R14 ;  /* 0x0000000200087825 */ /* 0x001fc400078e020e */
[----:B------:R0:W-:Y:S04]  /*205e0*/  STL [R1+0x2dc], R5 ;  /* 0x0002dc0501007387 */ /* 0x0001e80000100800 */
[----:B------:R-:W4:Y:S04]  /*205f0*/  LDL.64 R24, [R1+0x990] ;  /* 0x0009900001187983 */ /* 0x000f280000100a00 */
[----:B------:R-:W2:Y:S04]  /*20600*/  LDL.64 R16, [R1+0x988] ;  /* 0x0009880001107983 */ /* 0x000ea80000100a00 */
[----:B0-----:R0:W2:Y:S04]  /*20610*/  LDG.E.U16 R5, [R10.64] ;  /* 0x000000060a057981 */ /* 0x0010a8000c1e1500 */
[----:B------:R-:W4:Y:S04]  /*20620*/  LDL.64 R14, [R1+0x980] ;  /* 0x00098000010e7983 */ /* 0x000f280000100a00 */
[----:B------:R1:W-:Y:S04]  /*20630*/  STL [R1+0x2d8], R28 ;  /* 0x0002d81c01007387 */ /* 0x0003e80000100800 */
[----:B-1----:R1:W4:Y:S01]  /*20640*/  LDG.E.U16 R28, [R6.64] ;  /* 0x00000006061c7981 */ /* 0x002322000c1e1500 */
[----:B0-----:R-:W-:-:S04]  /*20650*/  IMAD.WIDE R10, R0, 0x2, R20 ;  /* 0x00000002000a7825 */ /* 0x001fc800078e0214 */
[C---:B-1----:R-:W-:Y:S01]  /*20660*/  IMAD.WIDE R6, R0.reuse, 0x2, R12 ;  /* 0x0000000200067825 */ /* 0x042fe200078e020c */
[----:B---3--:R0:W-:Y:S04]  /*20670*/  STL [R1+0x2d4], R23 ;  /* 0x0002d41701007387 */ /* 0x0081e80000100800 */
[----:B0-----:R0:W3:Y:S02]  /*20680*/  LDG.E.U16 R23, [R8.64] ;  /* 0x0000000608177981 */ /* 0x0010e4000c1e1500 */
[C---:B0-----:R-:W-:Y:S02]  /*20690*/  IMAD.WIDE R8, R0.reuse, 0x2, R18 ;  /* 0x0000000200087825 */ /* 0x041fe400078e0212 */
[----:B--2---:R0:W-:Y:S04]  /*206a0*/  STL [R1+0x2d0], R5 ;  /* 0x0002d00501007387 */ /* 0x0041e80000100800 */
[----:B------:R-:W2:Y:S04]  /*206b0*/  LDL.64 R12, [R1+0x978] ;  /* 0x00097800010c7983 */ /* 0x000ea80000100a00 */
[----:B------:R-:W2:Y:S04]  /*206c0*/  LDL.64 R20, [R1+0x970] ;  /* 0x0009700001147983 */ /* 0x000ea80000100a00 */
[----:B0-----:R0:W2:Y:S04]  /*206d0*/  LDG.E.U16 R5, [R10.64] ;  /* 0x000000060a057981 */ /* 0x0010a8000c1e1500 */
[----:B------:R-:W2:Y:S04]  /*206e0*/  LDL.64 R18, [R1+0x968] ;  /* 0x0009680001127983 */ /* 0x000ea80000100a00 */
[----:B----4-:R1:W-:Y:S04]  /*206f0*/  STL [R1+0x2cc], R28 ;  /* 0x0002cc1c01007387 */ /* 0x0103e80000100800 */
[----:B-1----:R1:W4:Y:S01]  /*20700*/  LDG.E.U16 R28, [R6.64] ;  /* 0x00000006061c7981 */ /* 0x002322000c1e1500 */
[----:B0-----:R-:W-:-:S04]  /*20710*/  IMAD.WIDE R10, R0, 0x2, R26 ;  /* 0x00000002000a7825 */ /* 0x001fc800078e021a */
[C---:B-1----:R-:W-:Y:S01]  /*20720*/  IMAD.WIDE R6, R0.reuse, 0x2, R24 ;  /* 0x0000000200067825 */ /* 0x042fe200078e0218 */
[----:B---3--:R0:W-:Y:S04]  /*20730*/  STL [R1+0x2c8], R23 ;  /* 0x0002c81701007387 */ /* 0x0081e80000100800 */
[----:B0-----:R0:W3:Y:S02]  /*20740*/  LDG.E.U16 R23, [R8.64] ;  /* 0x0000000608177981 */ /* 0x0010e4000c1e1500 */
[----:B0-----:R-:W-:-:S05]  /*20750*/  IMAD.WIDE R8, R0, 0x2, R16 ;  /* 0x0000000200087825 */ /* 0x001fca00078e0210 */
[----:B------:R0:W3:Y:S04]  /*20760*/  LDG.E.U16 R25, [R8.64] ;  /* 0x0000000608197981 */ /* 0x0000e8000c1e1500 */
[----:B--2---:R1:W-:Y:S04]  /*20770*/  STL [R1+0x2c4], R5 ;  /* 0x0002c40501007387 */ /* 0x0043e80000100800 */
[----:B------:R-:W2:Y:S04]  /*20780*/  LDL.64 R16, [R1+0x960] ;  /* 0x0009600001107983 */ /* 0x000ea80000100a00 */
[----:B------:R-:W2:Y:S04]  /*20790*/  LDL.64 R26, [R1+0x958] ;  /* 0x00095800011a7983 */ /* 0x000ea80000100a00 */
[----:B-1----:R1:W2:Y:S02]  /*207a0*/  LDG.E.U16 R5, [R10.64] ;  /* 0x000000060a057981 */ /* 0x0022a4000c1e1500 */
[----:B-1----:R-:W-:-:S02]  /*207b0*/  IMAD.WIDE R10, R0, 0x2, R14 ;  /* 0x00000002000a7825 */ /* 0x002fc400078e020e */
[----:B------:R-:W2:Y:S04]  /*207c0*/  LDL.64 R14, [R1+0x950] ;  /* 0x00095000010e7983 */ /* 0x000ea80000100a00 */
[----:B----4-:R1:W-:Y:S04]  /*207d0*/  STL [R1+0x2c0], R28 ;  /* 0x0002c01c01007387 */ /* 0x0103e80000100800 */
[----:B-1----:R1:W4:Y:S02]  /*207e0*/  LDG.E.U16 R28, [R6.64] ;  /* 0x00000006061c7981 */ /* 0x002324000c1e1500 */
[----:B-1----:R-:W-:-:S05]  /*207f0*/  IMAD.WIDE R6, R0, 0x2, R12 ;  /* 0x0000000200067825 */ /* 0x002fca00078e020c */
[----:B------:R-:W2:Y:S01]  /*20800*/  LDG.E.U16 R24, [R6.64] ;  /* 0x0000000606187981 */ /* 0x000ea2000c1e1500 */
[----:B0-----:R-:W-:-:S03]  /*20810*/  IMAD.WIDE R8, R0, 0x2, R20 ;  /* 0x0000000200087825 */ /* 0x001fc600078e0214 */
[----:B---3--:R0:W-:Y:S04]  /*20820*/  STL [R1+0x29c], R23 ;  /* 0x00029c1701007387 */ /* 0x0081e80000100800 */
[----:B------:R-:W3:Y:S04]  /*20830*/  LDL.64 R12, [R1+0x948] ;  /* 0x00094800010c7983 */ /* 0x000ee80000100a00 */
[----:B------:R-:W3:Y:S04]  /*20840*/  LDL.64 R20, [R1+0x940] ;  /* 0x0009400001147983 */ /* 0x000ee80000100a00 */
[----:B0-----:R0:W3:Y:S02]  /*20850*/  LDG.E.U16 R23, [R10.64] ;  /* 0x000000060a177981 */ /* 0x0010e4000c1e1500 */
[----:B0-----:R-:W-:-:S02]  /*20860*/  IMAD.WIDE R10, R0, 0x2, R18 ;  /* 0x00000002000a7825 */ /* 0x001fc400078e0212 */
[----:B------:R-:W3:Y:S04]  /*20870*/  LDL.64 R18, [R1+0x938] ;  /* 0x0009380001127983 */ /* 0x000ee80000100a00 */
[----:B--2---:R-:W-:Y:S04]  /*20880*/  STL [R1+0x1538], R24 ;  /* 0x0015381801007387 */ /* 0x004fe80000100800 */
[----:B------:R0:W-:Y:S04]  /*20890*/  STL [R1+0x298], R5 ;  /* 0x0002980501007387 */ /* 0x0001e80000100800 */
[----:B0-----:R0:W2:Y:S01]  /*208a0*/  LDG.E.U16 R5, [R8.64] ;  /* 0x0000000608057981 */ /* 0x0010a2000c1e1500 */
[----:B------:R-:W-:-:S03]  /*208b0*/  IMAD.WIDE R6, R0, 0x2, R16 ;  /* 0x0000000200067825 */ /* 0x000fc600078e0210 */
[----:B----4-:R1:W-:Y:S04]  /*208c0*/  STL [R1+0x294], R28 ;  /* 0x0002941c01007387 */ /* 0x0103e80000100800 */
[----:B------:R-:W4:Y:S01]  /*208d0*/  LDL.64 R16, [R1+0x930] ;  /* 0x0009300001107983 */ /* 0x000f220000100a00 */
[----:B0-----:R-:W-:-:S03]  /*208e0*/  IMAD.WIDE R8, R0, 0x2, R26 ;  /* 0x0000000200087825 */ /* 0x001fc600078e021a */
[----:B------:R0:W-:Y:S04]  /*208f0*/  STL [R1+0x290], R25 ;  /* 0x0002901901007387 */ /* 0x0001e80000100800 */
[----:B-1----:R1:W4:Y:S04]  /*20900*/  LDG.E.U16 R28, [R10.64] ;  /* 0x000000060a1c7981 */ /* 0x002328000c1e1500 */
[----:B------:R2:W4:Y:S04]  /*20910*/  LDG.E.U16 R27, [R6.64] ;  /* 0x00000006061b7981 */ /* 0x000528000c1e1500 */
[----:B0-----:R-:W4:Y:S01]  /*20920*/  LDL.64 R24, [R1+0x920] ;  /* 0x0009200001187983 */ /* 0x001f220000100a00 */
[----:B-1----:R-:W-:-:S03]  /*20930*/  IMAD.WIDE R10, R0, 0x2, R14 ;  /* 0x00000002000a7825 */ /* 0x002fc600078e020e */
[----:B---3--:R0:W-:Y:S04]  /*20940*/  STL [R1+0x28c], R23 ;  /* 0x00028c1701007387 */ /* 0x0081e80000100800 */
[----:B0-----:R0:W3:Y:S04]  /*20950*/  LDG.E.U16 R23, [R8.64] ;  /* 0x0000000608177981 */ /* 0x0010e8000c1e1500 */
[----:B--2---:R1:W-:Y:S01]  /*20960*/  STL [R1+0x284], R5 ;  /* 0x0002840501007387 */ /* 0x0043e20000100800 */
[----:B------:R-:W-:-:S03]  /*20970*/  IMAD.WIDE R6, R0, 0x2, R12 ;  /* 0x0000000200067825 */ /* 0x000fc600078e020c */
[----:B------:R-:W2:Y:S01]  /*20980*/  LDL.64 R14, [R1+0x918] ;  /* 0x00091800010e7983 */ /* 0x000ea20000100a00 */
[----:B0-----:R-:W-:-:S03]  /*20990*/  IMAD.WIDE R8, R0, 0x2, R20 ;  /* 0x0000000200087825 */ /* 0x001fc600078e0214 */
[----:B------:R-:W2:Y:S04]  /*209a0*/  LDL.64 R12, [R1+0x910] ;  /* 0x00091000010c7983 */ /* 0x000ea80000100a00 */
[----:B-1----:R0:W2:Y:S04]  /*209b0*/  LDG.E.U16 R5, [R10.64] ;  /* 0x000000060a057981 */ /* 0x0020a8000c1e1500 */
[----:B----4-:R1:W-:Y:S04]  /*209c0*/  STL [R1+0x280], R28 ;  /* 0x0002801c01007387 */ /* 0x0103e80000100800 */
[----:B------:R4:W-:Y:S01]  /*209d0*/  STL [R1+0x6c], R27 ;  /* 0x00006c1b01007387 */ /* 0x0009e20000100800 */
[----:B0-----:R-:W-:-:S03]  /*209e0*/  IMAD.WIDE R10, R0, 0x2, R18 ;  /* 0x00000002000a7825 */ /* 0x001fc600078e0212 */
[----:B-1----:R0:W2:Y:S04]  /*209f0*/  LDG.E.U16 R28, [R6.64] ;  /* 0x00000006061c7981 */ /* 0x0020a8000c1e1500 */
[----:B----4-:R-:W4:Y:S04]  /*20a00*/  LDL.64 R26, [R1+0x908] ;  /* 0x00090800011a7983 */ /* 0x010f280000100a00 */
[----:B---3--:R1:W-:Y:S04]  /*20a10*/  STL [R1+0x68], R23 ;  /* 0x0000681701007387 */ /* 0x0083e80000100800 */
[----:B-1----:R1:W3:Y:S04]  /*20a20*/  LDG.E.U16 R23, [R8.64] ;  /* 0x0000000608177981 */ /* 0x0022e8000c1e1500 */
[----:B-1----:R-:W4:Y:S04]  /*20a30*/  LDL.64 R8, [R1+0x928] ;  /* 0x0009280001087983 */ /* 0x002f280000100a00 */
[----:B--2---:R1:W-:Y:S01]  /*20a40*/  STL [R1+0x64], R5 ;  /* 0x0000640501007387 */ /* 0x0043e20000100800 */
[----:B0-----:R-:W-:-:S03]  /*20a50*/  IMAD.WIDE R6, R0, 0x2, R16 ;  /* 0x0000000200067825 */ /* 0x001fc600078e0210 */
[----:B------:R-:W2:Y:S04]  /*20a60*/  LDL.64 R20, [R1+0x900] ;  /* 0x0009000001147983 */ /* 0x000ea80000100a00 */
[----:B------:R-:W2:Y:S04]  /*20a70*/  LDL.64 R18, [R1+0x8f8] ;  /* 0x0008f80001127983 */ /* 0x000ea80000100a00 */
[----:B-1----:R0:W2:Y:S04]  /*20a80*/  LDG.E.U16 R5, [R10.64] ;  /* 0x000000060a057981 */ /* 0x0020a8000c1e1500 */
[----:B------:R-:W2:Y:S04]  /*20a90*/  LDL.64 R16, [R1+0x8f0] ;  /* 0x0008f00001107983 */ /* 0x000ea80000100a00 */
[----:B------:R1:W-:Y:S01]  /*20aa0*/  STL [R1+0x60], R28 ;  /* 0x0000601c01007387 */ /* 0x0003e20000100800 */
[----:B0-----:R-:W-:-:S03]  /*20ab0*/  IMAD.WIDE R10, R0, 0x2, R24 ;  /* 0x00000002000a7825 */ /* 0x001fc600078e0218 */
[----:B-1----:R0:W2:Y:S02]  /*20ac0*/  LDG.E.U16 R28, [R6.64] ;  /* 0x00000006061c7981 */ /* 0x0020a4000c1e1500 */
[C---:B0-----:R-:W-:Y:S02]  /*20ad0*/  IMAD.WIDE R6, R0.reuse, 0x2, R14 ;  /* 0x0000000200067825 */ /* 0x041fe400078e020e */
[----:B---3--:R0:W-:Y:S02]  /*20ae0*/  STL [R1+0x5c], R23 ;  /* 0x00005c1701007387 */ /* 0x0081e40000100800 */
[----:B----4-:R-:W-:-:S05]  /*20af0*/  IMAD.WIDE R8, R0, 0x2, R8 ;  /* 0x0000000200087825 */ /* 0x010fca00078e0208 */
[----:B0-----:R0:W3:Y:S04]  /*20b00*/  LDG.E.U16 R23, [R8.64] ;  /* 0x0000000608177981 */ /* 0x0010e8000c1e1500 */
[----:B--2---:R1:W-:Y:S01]  /*20b10*/  STL [R1+0x58], R5 ;  /* 0x0000580501007387 */ /* 0x0043e20000100800 */
[----:B0-----:R-:W-:-:S03]  /*20b20*/  IMAD.WIDE R8, R0, 0x2, R12 ;  /* 0x0000000200087825 */ /* 0x001fc600078e020c */
[----:B------:R-:W2:Y:S04]  /*20b30*/  LDL.64 R24, [R1+0x8e8] ;  /* 0x0008e80001187983 */ /* 0x000ea80000100a00 */
[----:B------:R-:W4:Y:S04]  /*20b40*/  LDL.64 R14, [R1+0x8e0] ;  /* 0x0008e000010e7983 */ /* 0x000f280000100a00 */
[----:B-1----:R0:W2:Y:S04]  /*20b50*/  LDG.E.U16 R5, [R10.64] ;  /* 0x000000060a057981 */ /* 0x0020a8000c1e1500 */
[----:B------:R-:W4:Y:S01]  /*20b60*/  LDL.64 R12, [R1+0x8d8] ;  /* 0x0008d800010c7983 */ /* 0x000f220000100a00 */
[----:B0-----:R-:W-:-:S03]  /*20b70*/  IMAD.WIDE R10, R0, 0x2, R26 ;  /* 0x00000002000a7825 */ /* 0x001fc600078e021a */
[----:B------:R0:W4:Y:S04]  /*20b80*/  LDG.E.U16 R26, [R6.64] ;  /* 0x00000006061a7981 */ /* 0x000128000c1e1500 */
[----:B------:R1:W-:Y:S01]  /*20b90*/  STL [R1+0x50], R28 ;  /* 0x0000501c01007387 */ /* 0x0003e20000100800 */
[----:B0-----:R-:W-:-:S03]  /*20ba0*/  IMAD.WIDE R6, R0, 0x2, R20 ;  /* 0x0000000200067825 */ /* 0x001fc600078e0214 */
[----:B-1----:R0:W4:Y:S02]  /*20bb0*/  LDG.E.U16 R28, [R8.64] ;  /* 0x00000006081c7981 */ /* 0x002124000c1e1500 */
[----:B0-----:R-:W-:-:S05]  /*20bc0*/  IMAD.WIDE R8, R0, 0x2, R18 ;  /* 0x0000000200087825 */ /* 0x001fca00078e0212 */
[----:B------:R0:W4:Y:S04]  /*20bd0*/  LDG.E.U16 R27, [R8.64] ;  /* 0x00000006081b7981 */ /* 0x000128000c1e1500 */
[----:B---3--:R1:W-:Y:S04]  /*20be0*/  STL [R1+0x4c], R23 ;  /* 0x00004c1701007387 */ /* 0x0083e80000100800 */
[----:B-1----:R1:W3:Y:S02]  /*20bf0*/  LDG.E.U16 R23, [R10.64] ;  /* 0x000000060a177981 */ /* 0x0022e4000c1e1500 */
[----:B-1----:R-:W-:-:S02]  /*20c00*/  IMAD.WIDE R10, R0, 0x2, R16 ;  /* 0x00000002000a7825 */ /* 0x002fc400078e0210 */
[----:B--2---:R1:W-:Y:S04]  /*20c10*/  STL [R1+0x48], R5 ;  /* 0x0000480501007387 */ /* 0x0043e80000100800 */
[----:B------:R-:W2:Y:S04]  /*20c20*/  LDL.64 R20, [R1+0x8d0] ;  /* 0x0008d00001147983 */ /* 0x000ea80000100a00 */
[----:B------:R-:W2:Y:S04]  /*20c30*/  LDL.64 R18, [R1+0x8c8] ;  /* 0x0008c80001127983 */ /* 0x000ea80000100a00 */
[----:B------:R-:W2:Y:S04]  /*20c40*/  LDL.64 R16, [R1+0x8c0] ;  /* 0x0008c00001107983 */ /* 0x000ea80000100a00 */
[----:B----4-:R4:W-:Y:S04]  /*20c50*/  STL [R1+0x44], R26 ;  /* 0x0000441a01007387 */ /* 0x0109e80000100800 */
[----:B-1----:R1:W2:Y:S04]  /*20c60*/  LDG.E.U16 R5, [R6.64] ;  /* 0x0000000606057981 */ /* 0x0022a8000c1e1500 */
[----:B----4-:R-:W4:Y:S01]  /*20c70*/  LDG.E.U16 R26, [R10.64] ;  /* 0x000000060a1a7981 */ /* 0x010f22000c1e1500 */
[----:B-1----:R-:W-:-:S03]  /*20c80*/  IMAD.WIDE R6, R0, 0x2, R24 ;  /* 0x0000000200067825 */ /* 0x002fc600078e0218 */
[----:B----4-:R1:W-:Y:S04]  /*20c90*/  STL [R1+0x14d8], R26 ;  /* 0x0014d81a01007387 */ /* 0x0103e80000100800 */
[----:B-1----:R2:W4:Y:S01]  /*20ca0*/  LDG.E.U16 R26, [R6.64] ;  /* 0x00000006061a7981 */ /* 0x002522000c1e1500 */
[----:B------:R-:W-:Y:S01]  /*20cb0*/  LOP3.LUT R22, R22, 0x1c, RZ, 0xc0, !PT ;  /* 0x0000001c16167812 */ /* 0x000fe200078ec0ff */
[C---:B0-----:R-:W-:Y:S02]  /*20cc0*/  IMAD.WIDE R8, R0.reuse, 0x2, R14 ;  /* 0x0000000200087825 */ /* 0x041fe400078e020e */
[----:B------:R-:W3:Y:S02]  /*20cd0*/  LDL.64 R14, [R1+0x8b8] ;  /* 0x0008b800010e7983 */ /* 0x000ee40000100a00 */
[----:B------:R-:W-:-:S02]  /*20ce0*/  IMAD.WIDE R10, R0, 0x2, R12 ;  /* 0x00000002000a7825 */ /* 0x000fc400078e020c */
[----:B------:R-:W3:Y:S02]  /*20cf0*/  LDL.64 R12, [R1+0x8b0] ;  /* 0x0008b000010c7983 */ /* 0x000ee40000100a00 */
[C---:B--2---:R-:W-:Y:S02]  /*20d00*/  IMAD.WIDE R6, R0.reuse, 0x2, R20 ;  /* 0x0000000200067825 */ /* 0x044fe400078e0214 */
[----:B------:R0:W2:Y:S04]  /*20d10*/  LDG.E.U16 R25, [R8.64] ;  /* 0x0000000608197981 */ /* 0x0000a8000c1e1500 */
[----:B------:R1:W2:Y:S01]  /*20d20*/  LDG.E.U16 R24, [R10.64] ;  /* 0x000000060a187981 */ /* 0x0002a2000c1e1500 */
[----:B0-----:R-:W-:-:S03]  /*20d30*/  IMAD.WIDE R8, R0, 0x2, R18 ;  /* 0x0000000200087825 */ /* 0x001fc600078e0212 */
[----:B----4-:R0:W-:Y:S04]  /*20d40*/  STL [R1+0x153c], R26 ;  /* 0x00153c1a01007387 */ /* 0x0101e80000100800 */
[----:B------:R4:W-:Y:S04]  /*20d50*/  STL [R1+0x40], R28 ;  /* 0x0000401c01007387 */ /* 0x0009e80000100800 */
[----:B---3--:R3:W-:Y:S01]  /*20d60*/  STL [R1+0x3c], R23 ;  /* 0x00003c1701007387 */ /* 0x0087e20000100800 */
[----:B-1----:R-:W-:-:S03]  /*20d70*/  IMAD.WIDE R10, R0, 0x2, R16 ;  /* 0x00000002000a7825 */ /* 0x002fc600078e0210 */
[----:B0-----:R0:W2:Y:S01]  /*20d80*/  LDG.E.U16 R26, [R8.64] ;  /* 0x00000006081a7981 */ /* 0x0010a2000c1e1500 */
[----:B----4-:R-:W-:-:S03]  /*20d90*/  LEA.HI R28, R22, 0x40, RZ, 0x1e ;  /* 0x00000040161c7811 */ /* 0x010fc600078ff0ff */
[----:B---3--:R-:W3:Y:S04]  /*20da0*/  LDL.64 R22, [R1+0x8a8] ;  /* 0x0008a80001167983 */ /* 0x008ee80000100a00 */
[----:B------:R-:W-:Y:S04]  /*20db0*/  STL [R1+0x34], R5 ;  /* 0x0000340501007387 */ /* 0x000fe80000100800 */
[----:B------:R-:W4:Y:S04]  /*20dc0*/  LDL.64 R20, [R1+0x8a0] ;  /* 0x0008a00001147983 */ /* 0x000f280000100a00 */
[----:B------:R-:W2:Y:S04]  /*20dd0*/  LDL.64 R18, [R1+0x898] ;  /* 0x0008980001127983 */ /* 0x000ea80000100a00 */
[----:B------:R1:W-:Y:S01]  /*20de0*/  STL [R1+0x30], R27 ;  /* 0x0000301b01007387 */ /* 0x0003e20000100800 */
[----:B0-----:R-:W-:-:S03]  /*20df0*/  IMAD.WIDE R8, R0, 0x2, R12 ;  /* 0x0000000200087825 */ /* 0x001fc600078e020c */
[----:B------:R0:W2:Y:S04]  /*20e00*/  LDS R5, [R28.X16+0x10000] ;  /* 0x010000001c057984 */ /* 0x0000a8000000c800 */
[----:B-1----:R-:W2:Y:S04]  /*20e10*/  LDG.E.U16 R27, [R6.64] ;  /* 0x00000006061b7981 */ /* 0x002ea8000c1e1500 */
[----:B0-----:R0:W3:Y:S04]  /*20e20*/  LDG.E.U16 R28, [R8.64] ;  /* 0x00000006081c7981 */ /* 0x0010e8000c1e1500 */
[----:B--2---:R-:W-:Y:S04]  /*20e30*/  STL [R1+0x14dc], R27 ;  /* 0x0014dc1b01007387 */ /* 0x004fe80000100800 */
[----:B------:R1:W-:Y:S04]  /*20e40*/  STL [R1+0x24], R25 ;  /* 0x0000241901007387 */ /* 0x0003e80000100800 */
[----:B-1----:R3:W2:Y:S02]  /*20e50*/  LDG.E.U16 R25, [R10.64] ;  /* 0x000000060a197981 */ /* 0x0026a4000c1e1500 */
[----:B---3--:R-:W-:-:S05]  /*20e60*/  IMAD.WIDE R10, R0, 0x2, R22 ;  /* 0x00000002000a7825 */ /* 0x008fca00078e0216 */
[----:B------:R-:W3:Y:S04]  /*20e70*/  LDG.E.U16 R23, [R10.64] ;  /* 0x000000060a177981 */ /* 0x000ee8000c1e1500 */
[----:B--2---:R-:W-:Y:S04]  /*20e80*/  STL [R1+0x14e0], R25 ;  /* 0x0014e01901007387 */ /* 0x004fe80000100800 */
[----:B------:R-:W2:Y:S01]  /*20e90*/  LDL.64 R16, [R1+0x890] ;  /* 0x0008900001107983 */ /* 0x000ea20000100a00 */
[----:B------:R-:W-:-:S03]  /*20ea0*/  IMAD.WIDE R6, R0, 0x2, R14 ;  /* 0x0000000200067825 */ /* 0x000fc600078e020e */
[----:B------:R-:W2:Y:S04]  /*20eb0*/  LDL.LU R14, [R1+0x81c] ;  /* 0x00081c00010e7983 */ /* 0x000ea80000300800 */
[----:B------:R-:W2:Y:S04]  /*20ec0*/  LDL.LU R13, [R1+0x580] ;  /* 0x00058000010d7983 */ /* 0x000ea80000300800 */
[----:B------:R-:W2:Y:S04]  /*20ed0*/  LDL.LU R12, [R1+0x584] ;  /* 0x00058400010c7983 */ /* 0x000ea80000300800 */
[----:B------:R1:W-:Y:S01]  /*20ee0*/  STL [R1+0x20], R24 ;  /* 0x0000201801007387 */ /* 0x0003e20000100800 */
[----:B0-----:R-:W-:-:S03]  /*20ef0*/  IMAD.WIDE R8, R0, 0x2, R18 ;  /* 0x0000000200087825 */ /* 0x001fc600078e0212 */
[----:B-1----:R4:W2:Y:S02]  /*20f00*/  LDG.E.U16 R24, [R6.64] ;  /* 0x0000000606187981 */ /* 0x0028a4000c1e1500 */
[C---:B----4-:R-:W-:Y:S02]  /*20f10*/  IMAD.WIDE R6, R0.reuse, 0x2, R20 ;  /* 0x0000000200067825 */ /* 0x050fe400078e0214 */
[----:B------:R-:W4:Y:S04]  /*20f20*/  LDG.E.U16 R21, [R8.64] ;  /* 0x0000000608157981 */ /* 0x000f28000c1e1500 */
[----:B------:R2:W4:Y:S04]  /*20f30*/  LDG.E.U16 R22, [R6.64] ;  /* 0x0000000606167981 */ /* 0x000528000c1e1500 */
[----:B------:R-:W-:Y:S04]  /*20f40*/  STL [R1+0x14e4], R28 ;  /* 0x0014e41c01007387 */ /* 0x000fe80000100800 */
[----:B---3--:R0:W-:Y:S04]  /*20f50*/  STL [R1+0x1530], R23 ;  /* 0x0015301701007387 */ /* 0x0081e80000100800 */
[----:B------:R-:W3:Y:S04]  /*20f60*/  LDL.LU R11, [R1+0x570] ;  /* 0x00057000010b7983 */ /* 0x000ee80000300800 */
[----:B------:R-:W3:Y:S04]  /*20f70*/  LDL.LU R10, [R1+0x574] ;  /* 0x00057400010a7983 */ /* 0x000ee80000300800 */
[----:B0-----:R-:W3:Y:S01]  /*20f80*/  LDL.LU R23, [R1+0x560] ;  /* 0x0005600001177983 */ /* 0x001ee20000300800 */
[----:B--2---:R-:W-:-:S05]  /*20f90*/  IMAD.WIDE R6, R0, 0x2, R16 ;  /* 0x0000000200067825 */ /* 0x004fca00078e0210 */
[----:B------:R0:W2:Y:S01]  /*20fa0*/  LDG.E.U16 R20, [R6.64] ;  /* 0x0000000606147981 */ /* 0x0000a2000c1e1500 */
[C---:B------:R-:W-:Y:S02]  /*20fb0*/  FFMA R14, R4.reuse, R14, R5 ;  /* 0x0000000e040e7223 */ /* 0x040fe40000000005 */
[C---:B------:R-:W-:Y:S02]  /*20fc0*/  FMUL R5, R4.reuse, R12 ;  /* 0x0000000c04057220 */ /* 0x040fe40000400000 */
[C---:B0-----:R-:W-:Y:S01]  /*20fd0*/  FMUL R6, R4.reuse, R13 ;  /* 0x0000000d04067220 */ /* 0x041fe20000400000 */
[----:B----4-:R-:W-:Y:S04]  /*20fe0*/  STL [R1+0x14e8], R22 ;  /* 0x0014e81601007387 */ /* 0x010fe80000100800 */
[----:B------:R-:W-:Y:S04]  /*20ff0*/  STL [R1+0x1534], R21 ;  /* 0x0015341501007387 */ /* 0x000fe80000100800 */
[----:B------:R-:W4:Y:S01]  /*21000*/  LDL.LU R8, [R1+0x564] ;  /* 0x0005640001087983 */ /* 0x000f220000300800 */
[----:B---3--:R-:W-:-:S02]  /*21010*/  FMUL R7, R4, R11 ;  /* 0x0000000b04077220 */ /* 0x008fc40000400000 */
[C---:B------:R-:W-:Y:S01]  /*21020*/  FMUL R9, R4.reuse, R10 ;  /* 0x0000000a04097220 */ /* 0x040fe20000400000 */
[----:B--2---:R0:W-:Y:S04]  /*21030*/  STL [R1+0x14ec], R20 ;  /* 0x0014ec1401007387 */ /* 0x0041e80000100800 */
[----:B------:R-:W-:Y:S04]  /*21040*/  STL [R1+0x18], R26 ;  /* 0x0000181a01007387 */ /* 0x000fe80000100800 */
[----:B0-----:R-:W2:Y:S04]  /*21050*/  LDL.LU R20, [R1+0x550] ;  /* 0x0005500001147983 */ /* 0x001ea80000300800 */
[----:B------:R-:W-:Y:S04]  /*21060*/  STL [R1+0x81c], R14 ;  /* 0x00081c0e01007387 */ /* 0x000fe80000100800 */
[----:B------:R0:W-:Y:S04]  /*21070*/  STL [R1+0x180], R6 ;  /* 0x0001800601007387 */ /* 0x0001e80000100800 */
[----:B------:R-:W3:Y:S04]  /*21080*/  LDL.LU R18, [R1+0x554] ;  /* 0x0005540001127983 */ /* 0x000ee80000300800 */
[----:B------:R1:W-:Y:S04]  /*21090*/  STL [R1+0x184], R5 ;  /* 0x0001840501007387 */ /* 0x0003e80000100800 */
[----:B0-----:R-:W3:Y:S04]  /*210a0*/  LDL.LU R6, [R1+0x540] ;  /* 0x0005400001067983 */ /* 0x001ee80000300800 */
[----:B------:R-:W3:Y:S04]  /*210b0*/  LDL.LU R17, [R1+0x544] ;  /* 0x0005440001117983 */ /* 0x000ee80000300800 */
[----:B------:R-:W3:Y:S04]  /*210c0*/  LDL.LU R16, [R1+0x530] ;  /* 0x0005300001107983 */ /* 0x000ee80000300800 */
[----:B------:R-:W3:Y:S04]  /*210d0*/  LDL.LU R15, [R1+0x534] ;  /* 0x00053400010f7983 */ /* 0x000ee80000300800 */
[----:B------:R-:W3:Y:S04]  /*210e0*/  LDL.LU R14, [R1+0x520] ;  /* 0x00052000010e7983 */ /* 0x000ee80000300800 */
[----:B------:R-:W-:Y:S04]  /*210f0*/  STL [R1+0x10], R24 ;  /* 0x0000101801007387 */ /* 0x000fe80000100800 */
[----:B------:R-:W3:Y:S04]  /*21100*/  LDL.LU R13, [R1+0x524] ;  /* 0x00052400010d7983 */ /* 0x000ee80000300800 */
[----:B------:R-:W3:Y:S04]  /*21110*/  LDL.LU R12, [R1+0x510] ;  /* 0x00051000010c7983 */ /* 0x000ee80000300800 */
[----:B-1----:R-:W3:Y:S04]  /*21120*/  LDL.LU R5, [R1+0x514] ;  /* 0x0005140001057983 */ /* 0x002ee80000300800 */
[----:B------:R0:W-:Y:S04]  /*21130*/  STL [R1+0x170], R7 ;  /* 0x0001700701007387 */ /* 0x0001e80000100800 */
[----:B------:R-:W3:Y:S04]  /*21140*/  LDL.64 R10, [R1+0x888] ;  /* 0x00088800010a7983 */ /* 0x000ee80000100a00 */
[----:B------:R-:W1:Y:S01]  /*21150*/  S2R R19, SR_TID.X ;  /* 0x0000000000137919 */ /* 0x000e620000002100 */
[----:B0-----:R-:W-:-:S02]  /*21160*/  FMUL R7, R4, R23 ;  /* 0x0000001704077220 */ /* 0x001fc40000400000 */
[----:B----4-:R-:W-:Y:S01]  /*21170*/  FMUL R21, R4, R8 ;  /* 0x0000000804157220 */ /* 0x010fe20000400000 */
[----:B------:R-:W-:Y:S04]  /*21180*/  STL [R1+0x174], R9 ;  /* 0x0001740901007387 */ /* 0x000fe80000100800 */
[----:B------:R0:W-:Y:S04]  /*21190*/  STL [R1+0x160], R7 ;  /* 0x0001600701007387 */ /* 0x0001e80000100800 */
[----:B0-----:R-:W4:Y:S04]  /*211a0*/  LDL.LU R7, [R1+0x820] ;  /* 0x0008200001077983 */ /* 0x001f280000300800 */
[----:B------:R-:W4:Y:S04]  /*211b0*/  LDL.64 R8, [R1+0x880] ;  /* 0x0008800001087983 */ /* 0x000f280000100a00 */
[----:B------:R2:W-:Y:S01]  /*211c0*/  STL [R1+0x164], R21 ;  /* 0x0001641501007387 */ /* 0x0005e20000100800 */
[----:B-1----:R-:W-:-:S04]  /*211d0*/  LOP3.LUT R19, R19, 0x1c, RZ, 0xc0, !PT ;  /* 0x0000001c13137812 */ /* 0x002fc800078ec0ff */
[----:B------:R-:W-:Y:S01]  /*211e0*/  LEA.HI R19, R19, 0x48, RZ, 0x1e ;  /* 0x0000004813137811 */ /* 0x000fe200078ff0ff */
[----:B--2---:R-:W-:-:S05]  /*211f0*/  FMUL R21, R4, R20 ;  /* 0x0000001404157220 */ /* 0x004fca0000400000 */
[----:B------:R-:W-:Y:S01]  /*21200*/  STL [R1+0x150], R21 ;  /* 0x0001501501007387 */ /* 0x000fe20000100800 */
[----:B---3--:R-:W-:-:S05]  /*21210*/  FMUL R18, R4, R18 ;  /* 0x0000001204127220 */ /* 0x008fca0000400000 */
[----:B------:R0:W-:Y:S01]  /*21220*/  STL [R1+0x154], R18 ;  /* 0x0001541201007387 */ /* 0x0001e20000100800 */
[----:B------:R-:W-:-:S03]  /*21230*/  FMUL R20, R4, R6 ;  /* 0x0000000604147220 */ /* 0x000fc60000400000 */
[----:B------:R1:W2:Y:S01]  /*21240*/  LDS R6, [R19.X16+0x10000] ;  /* 0x0100000013067984 */ /* 0x0002a2000000c800 */
[C---:B0-----:R-:W-:Y:S02]  /*21250*/  FMUL R18, R4.reuse, R17 ;  /* 0x0000001104127220 */ /* 0x041fe40000400000 */
[C---:B------:R-:W-:Y:S02]  /*21260*/  FMUL R17, R4.reuse, R16 ;  /* 0x0000001004117220 */ /* 0x040fe40000400000 */
[C---:B------:R-:W-:Y:S02]  /*21270*/  FMUL R16, R4.reuse, R15 ;  /* 0x0000000f04107220 */ /* 0x040fe40000400000 */
[C---:B------:R-:W-:Y:S02]  /*21280*/  FMUL R15, R4.reuse, R14 ;  /* 0x0000000e040f7220 */ /* 0x040fe40000400000 */
[C---:B------:R-:W-:Y:S02]  /*21290*/  FMUL R14, R4.reuse, R13 ;  /* 0x0000000d040e7220 */ /* 0x040fe40000400000 */
[----:B------:R-:W-:-:S02]  /*212a0*/  FMUL R13, R4, R12 ;  /* 0x0000000c040d7220 */ /* 0x000fc40000400000 */
[----:B------:R-:W-:Y:S02]  /*212b0*/  FMUL R12, R4, R5 ;  /* 0x00000005040c7220 */ /* 0x000fe40000400000 */
[----:B------:R-:W-:-:S05]  /*212c0*/  IMAD.WIDE R4, R0, 0x2, R10 ;  /* 0x0000000200047825 */ /* 0x000fca00078e020a */
[----:B-1----:R4:W3:Y:S04]  /*212d0*/  LDG.E.U16 R19, [R4.64] ;  /* 0x0000000604137981 */ /* 0x0028e8000c1e1500 */
[----:B------:R-:W-:Y:S04]  /*212e0*/  STL [R1+0x140], R20 ;  /* 0x0001401401007387 */ /* 0x000fe80000100800 */
[----:B------:R0:W-:Y:S04]  /*212f0*/  STL [R1+0x144], R18 ;  /* 0x0001441201007387 */ /* 0x0001e80000100800 */
[----:B------:R-:W-:Y:S04]  /*21300*/  STL [R1+0x130], R17 ;  /* 0x0001301101007387 */ /* 0x000fe80000100800 */
[----:B------:R-:W-:Y:S04]  /*21310*/  STL [R1+0x134], R16 ;  /* 0x0001341001007387 */ /* 0x000fe80000100800 */
[----:B------:R-:W-:Y:S01]  /*21320*/  STL [R1+0x120], R15 ;  /* 0x0001200f01007387 */ /* 0x000fe20000100800 */
[----:B----4-:R-:W-:-:S03]  /*21330*/  IMAD.WIDE R4, R0, 0x2, R8 ;  /* 0x0000000200047825 */ /* 0x010fc600078e0208 */
[----:B------:R-:W-:Y:S01]  /*21340*/  STL [R1+0x124], R14 ;  /* 0x0001240e01007387 */ /* 0x000fe20000100800 */
[----:B--2---:R-:W-:-:S03]  /*21350*/  FFMA R7, R3, R7, R6 ;  /* 0x0000000703077223 */ /* 0x004fc60000000006 */
[----:B------:R-:W2:Y:S04]  /*21360*/  LDL.LU R22, [R1+0x588] ;  /* 0x0005880001167983 */ /* 0x000ea80000300800 */
[----:B------:R-:W-:Y:S04]  /*21370*/  STL [R1+0x110], R13 ;  /* 0x0001100d01007387 */ /* 0x000fe80000100800 */
[----:B------:R-:W-:Y:S04]  /*21380*/  STL [R1+0x114], R12 ;  /* 0x0001140c01007387 */ /* 0x000fe80000100800 */
[----:B0-----:R-:W4:Y:S04]  /*21390*/  LDG.E.U16 R18, [R4.64] ;  /* 0x0000000604127981 */ /* 0x001f28000c1e1500 */
[----:B---3--:R0:W-:Y:S04]  /*213a0*/  STL [R1+0x1540], R19 ;  /* 0x0015401301007387 */ /* 0x0081e80000100800 */
[----:B------:R-:W3:Y:S04]  /*213b0*/  LDL.LU R0, [R1+0x1548] ;  /* 0x0015480001007983 */ /* 0x000ee80000300800 */
[----:B------:R-:W3:Y:S04]  /*213c0*/  LDL.LU R21, [R1+0x58c] ;  /* 0x00058c0001157983 */ /* 0x000ee80000300800 */
[----:B------:R1:W-:Y:S04]  /*213d0*/  STL [R1+0x820], R7 ;  /* 0x0008200701007387 */ /* 0x0003e80000100800 */
[----:B------:R-:W3:Y:S04]  /*213e0*/  LDL.LU R20, [R1+0x578] ;  /* 0x0005780001147983 */ /* 0x000ee80000300800 */
[----:B0-----:R-:W3:Y:S04]  /*213f0*/  LDL.LU R19, [R1+0x57c] ;  /* 0x00057c0001137983 */ /* 0x001ee80000300800 */
        /* <DEDUP_REMOVED lines=10> */
[----:B-1----:R-:W3:Y:S04]  /*214a0*/  LDL.LU R7, [R1+0x518] ;  /* 0x0005180001077983 */ /* 0x002ee80000300800 */
[----:B------:R-:W3:Y:S04]  /*214b0*/  LDL.LU R6, [R1+0x51c] ;  /* 0x00051c0001067983 */ /* 0x000ee80000300800 */
[----:B----4-:R2:W-:Y:S02]  /*214c0*/  STL [R1+0x14f0], R18 ;  /* 0x0014f01201007387 */ /* 0x0105e40000100800 */
[----:B--2---:R-:W-:-:S05]  /*214d0*/  FMUL R18, R3, R22 ;  /* 0x0000001603127220 */ /* 0x004fca0000400000 */
[----:B------:R0:W-:Y:S01]  /*214e0*/  STL [R1+0x188], R18 ;  /* 0x0001881201007387 */ /* 0x0001e20000100800 */
[----:B---3--:R-:W-:-:S05]  /*214f0*/  FMUL R5, R3, R21 ;  /* 0x0000001503057220 */ /* 0x008fca0000400000 */
[----:B------:R1:W-:Y:S01]  /*21500*/  STL [R1+0x18c], R5 ;  /* 0x00018c0501007387 */ /* 0x0003e20000100800 */
[C---:B------:R-:W-:Y:S02]  /*21510*/  FMUL R4, R3.reuse, R20 ;  /* 0x0000001403047220 */ /* 0x040fe40000400000 */
[----:B0-----:R-:W-:-:S03]  /*21520*/  FMUL R18, R3, R19 ;  /* 0x0000001303127220 */ /* 0x001fc60000400000 */
[----:B------:R0:W-:Y:S01]  /*21530*/  STL [R1+0x178], R4 ;  /* 0x0001780401007387 */ /* 0x0001e20000100800 */
[----:B-1----:R-:W-:-:S03]  /*21540*/  FMUL R5, R3, R17 ;  /* 0x0000001103057220 */ /* 0x002fc60000400000 */
[----:B------:R-:W-:Y:S01]  /*21550*/  STL [R1+0x17c], R18 ;  /* 0x00017c1201007387 */ /* 0x000fe20000100800 */
[----:B0-----:R-:W-:-:S03]  /*21560*/  FMUL R4, R3, R16 ;  /* 0x0000001003047220 */ /* 0x001fc60000400000 */
[----:B------:R0:W-:Y:S01]  /*21570*/  STL [R1+0x168], R5 ;  /* 0x0001680501007387 */ /* 0x0001e20000100800 */
[----:B------:R-:W-:-:S03]  /*21580*/  FMUL R15, R3, R15 ;  /* 0x0000000f030f7220 */ /* 0x000fc60000400000 */
[----:B------:R1:W-:Y:S01]  /*21590*/  STL [R1+0x16c], R4 ;  /* 0x00016c0401007387 */ /* 0x0003e20000100800 */
[----:B0-----:R-:W-:-:S03]  /*215a0*/  FMUL R5, R3, R14 ;  /* 0x0000000e03057220 */ /* 0x001fc60000400000 */
[----:B------:R-:W-:Y:S01]  /*215b0*/  STL [R1+0x158], R15 ;  /* 0x0001580f01007387 */ /* 0x000fe20000100800 */
[----:B-1----:R-:W-:-:S03]  /*215c0*/  FMUL R4, R3, R13 ;  /* 0x0000000d03047220 */ /* 0x002fc60000400000 */
        /* <DEDUP_REMOVED lines=10> */
[----:B------:R0:W-:Y:S01]  /*21670*/  STL [R1+0x128], R9 ;  /* 0x0001280901007387 */ /* 0x0001e20000100800 */
[----:B-1----:R-:W-:-:S03]  /*21680*/  FMUL R4, R3, R7 ;  /* 0x0000000703047220 */ /* 0x002fc60000400000 */
[----:B------:R1:W-:Y:S01]  /*21690*/  STL [R1+0x12c], R5 ;  /* 0x00012c0501007387 */ /* 0x0003e20000100800 */
[----:B------:R-:W-:-:S03]  /*216a0*/  FMUL R3, R3, R6 ;  /* 0x0000000603037220 */ /* 0x000fc60000400000 */
[----:B------:R-:W2:Y:S04]  /*216b0*/  LDL.LU R12, [R1+0x824] ;  /* 0x00082400010c7983 */ /* 0x000ea80000300800 */
[----:B------:R3:W-:Y:S04]  /*216c0*/  STL [R1+0x118], R4 ;  /* 0x0001180401007387 */ /* 0x0007e80000100800 */
[----:B------:R-:W4:Y:S04]  /*216d0*/  LDL.LU R21, [R1+0x600] ;  /* 0x0006000001157983 */ /* 0x000f280000300800 */
[----:B------:R-:W-:Y:S04]  /*216e0*/  STL [R1+0x11c], R3 ;  /* 0x00011c0301007387 */ /* 0x000fe80000100800 */
        /* <DEDUP_REMOVED lines=9> */
[----:B0-----:R-:W4:Y:S04]  /*21780*/  LDL.LU R9, [R1+0x5b0] ;  /* 0x0005b00001097983 */ /* 0x001f280000300800 */
[----:B------:R-:W4:Y:S04]  /*21790*/  LDL.LU R8, [R1+0x5b4] ;  /* 0x0005b40001087983 */ /* 0x000f280000300800 */
[----:B------:R-:W4:Y:S04]  /*217a0*/  LDL.LU R7, [R1+0x5a0] ;  /* 0x0005a00001077983 */ /* 0x000f280000300800 */
[----:B------:R-:W4:Y:S04]  /*217b0*/  LDL.LU R6, [R1+0x5a4] ;  /* 0x0005a40001067983 */ /* 0x000f280000300800 */
[----:B-1----:R-:W4:Y:S04]  /*217c0*/  LDL.LU R5, [R1+0x590] ;  /* 0x0005900001057983 */ /* 0x002f280000300800 */
[----:B---3--:R-:W3:Y:S04]  /*217d0*/  LDL.LU R4, [R1+0x594] ;  /* 0x0005940001047983 */ /* 0x008ee80000300800 */
[----:B------:R-:W0:Y:S02]  /*217e0*/  S2R R16, SR_TID.X ;  /* 0x0000000000107919 */ /* 0x000e240000002100 */
[----:B0-----:R-:W-:-:S04]  /*217f0*/  LOP3.LUT R16, R16, 0x1c, RZ, 0xc0, !PT ;  /* 0x0000001c10107812 */ /* 0x001fc800078ec0ff */
[----:B------:R-:W-:-:S05]  /*21800*/  LEA.HI R24, R16, 0x50, RZ, 0x1e ;  /* 0x0000005010187811 */ /* 0x000fca00078ff0ff */
[----:B------:R-:W2:Y:S01]  /*21810*/  LDS R3, [R24.X16+0x10000] ;  /* 0x0100000018037984 */ /* 0x000ea2000000c800 */
[----:B------:R-:W-:Y:S01]  /*21820*/  LEA.HI R16, R16, 0x58, RZ, 0x1e ;  /* 0x0000005810107811 */ /* 0x000fe200078ff0ff */
[----:B--2---:R-:W-:-:S04]  /*21830*/  FFMA R12, R2, R12, R3 ;  /* 0x0000000c020c7223 */ /* 0x004fc80000000003 */
[----:B------:R-:W-:Y:S04]  /*21840*/  LDS R3, [R16.X16+0x10000] ;  /* 0x0100000010037984 */ /* 0x000fe8000000c800 */
[----:B------:R0:W-:Y:S01]  /*21850*/  STL [R1+0x824], R12 ;  /* 0x0008240c01007387 */ /* 0x0001e20000100800 */
[C---:B----4-:R-:W-:Y:S02]  /*21860*/  FMUL R21, R2.reuse, R21 ;  /* 0x0000001502157220 */ /* 0x050fe40000400000 */
[C---:B------:R-:W-:Y:S01]  /*21870*/  FMUL R20, R2.reuse, R20 ;  /* 0x0000001402147220 */ /* 0x040fe20000400000 */
[----:B0-----:R-:W2:Y:S01]  /*21880*/  LDL.LU R12, [R1+0x788] ;  /* 0x00078800010c7983 */ /* 0x001ea20000300800 */
[----:B------:R-:W-:-:S03]  /*21890*/  FMUL R19, R2, R19 ;  /* 0x0000001302137220 */ /* 0x000fc60000400000 */
[----:B------:R-:W2:Y:S01]  /*218a0*/  LDL.LU R16, [R1+0x78c] ;  /* 0x00078c0001107983 */ /* 0x000ea20000300800 */
[----:B------:R-:W-:-:S03]  /*218b0*/  FMUL R18, R2, R18 ;  /* 0x0000001202127220 */ /* 0x000fc60000400000 */
[----:B------:R0:W-:Y:S01]  /*218c0*/  STL [R1+0x100], R21 ;  /* 0x0001001501007387 */ /* 0x0001e20000100800 */
[----:B------:R-:W-:-:S03]  /*218d0*/  FMUL R17, R2, R17 ;  /* 0x0000001102117220 */ /* 0x000fc60000400000 */
[----:B------:R1:W-:Y:S01]  /*218e0*/  STL [R1+0x104], R20 ;  /* 0x0001041401007387 */ /* 0x0003e20000100800 */
[----:B------:R-:W-:-:S03]  /*218f0*/  FMUL R15, R2, R15 ;  /* 0x0000000f020f7220 */ /* 0x000fc60000400000 */
[----:B------:R4:W-:Y:S01]  /*21900*/  STL [R1+0xf0], R19 ;  /* 0x0000f01301007387 */ /* 0x0009e20000100800 */
[----:B------:R-:W-:-:S03]  /*21910*/  FMUL R14, R2, R14 ;  /* 0x0000000e020e7220 */ /* 0x000fc60000400000 */
[----:B------:R0:W-:Y:S01]  /*21920*/  STL [R1+0xf4], R18 ;  /* 0x0000f41201007387 */ /* 0x0001e20000100800 */
[----:B------:R-:W-:-:S03]  /*21930*/  FMUL R13, R2, R13 ;  /* 0x0000000d020d7220 */ /* 0x000fc60000400000 */
[----:B------:R-:W-:Y:S01]  /*21940*/  STL [R1+0xe0], R17 ;  /* 0x0000e01101007387 */ /* 0x000fe20000100800 */
        /* <DEDUP_REMOVED lines=11> */
[----:B------:R0:W-:Y:S04]  /*21a00*/  STL [R1+0xb0], R9 ;  /* 0x0000b00901007387 */ /* 0x0001e80000100800 */
[----:B------:R0:W-:Y:S04]  /*21a10*/  STL [R1+0xb4], R8 ;  /* 0x0000b40801007387 */ /* 0x0001e80000100800 */
[----:B------:R-:W2:Y:S04]  /*21a20*/  LDL.LU R22, [R1+0x828] ;  /* 0x0008280001167983 */ /* 0x000ea80000300800 */
[----:B------:R1:W-:Y:S04]  /*21a30*/  STL [R1+0xa0], R7 ;  /* 0x0000a00701007387 */ /* 0x0003e80000100800 */
[----:B0-----:R-:W2:Y:S04]  /*21a40*/  LDL.LU R21, [R1+0x608] ;  /* 0x0006080001157983 */ /* 0x001ea80000300800 */
[----:B------:R0:W-:Y:S04]  /*21a50*/  STL [R1+0xa4], R6 ;  /* 0x0000a40601007387 */ /* 0x0001e80000100800 */
[----:B-1----:R-:W2:Y:S01]  /*21a60*/  LDL.LU R20, [R1+0x60c] ;  /* 0x00060c0001147983 */ /* 0x002ea20000300800 */
[----:B------:R-:W-:-:S02]  /*21a70*/  FMUL R5, R2, R5 ;  /* 0x0000000502057220 */ /* 0x000fc40000400000 */
[----:B---3--:R-:W-:-:S03]  /*21a80*/  FMUL R2, R2, R4 ;  /* 0x0000000402027220 */ /* 0x008fc60000400000 */
[----:B------:R1:W-:Y:S04]  /*21a90*/  STL [R1+0x90], R5 ;  /* 0x0000900501007387 */ /* 0x0003e80000100800 */
[----:B----4-:R-:W3:Y:S04]  /*21aa0*/  LDL.LU R19, [R1+0x5f8] ;  /* 0x0005f80001137983 */ /* 0x010ee80000300800 */
        /* <DEDUP_REMOVED lines=11> */
[----:B-1----:R-:W4:Y:S04]  /*21b60*/  LDL.LU R5, [R1+0x5ac] ;  /* 0x0005ac0001057983 */ /* 0x002f280000300800 */
[----:B------:R-:W4:Y:S01]  /*21b70*/  LDL.LU R4, [R1+0x598] ;  /* 0x0005980001047983 */ /* 0x000f220000300800 */
[----:B------:R-:W-:-:S05]  /*21b80*/  LEA.HI R29, R29, 0x60, RZ, 0x1e ;  /* 0x000000601d1d7811 */ /* 0x000fca00078ff0ff */
[----:B------:R-:W0:Y:S04]  /*21b90*/  LDS R17, [R29.X16+0x10000] ;  /* 0x010000001d117984 */ /* 0x000e28000000c800 */
[----:B0-----:R3:W-:Y:S01]  /*21ba0*/  STL [R1+0x1544], R17 ;  /* 0x0015441101007387 */ /* 0x0017e20000100800 */
[C---:B--2---:R-:W-:Y:S02]  /*21bb0*/  FFMA R22, R0.reuse, R22, R3 ;  /* 0x0000001600167223 */ /* 0x044fe40000000003 */
[C---:B------:R-:W-:Y:S02]  /*21bc0*/  FMUL R2, R0.reuse, R21 ;  /* 0x0000001500027220 */ /* 0x040fe40000400000 */
[----:B------:R-:W-:-:S05]  /*21bd0*/  FMUL R29, R0, R20 ;  /* 0x00000014001d7220 */ /* 0x000fca0000400000 */
[----:B------:R-:W-:Y:S04]  /*21be0*/  STL [R1+0x1298], R29 ;  /* 0x0012981d01007387 */ /* 0x000fe80000100800 */
[----:B------:R-:W-:Y:S04]  /*21bf0*/  STL [R1+0x828], R22 ;  /* 0x0008281601007387 */ /* 0x000fe80000100800 */
[----:B------:R0:W-:Y:S01]  /*21c00*/  STL [R1+0x108], R2 ;  /* 0x0001080201007387 */ /* 0x0001e20000100800 */
[C---:B---3--:R-:W-:Y:S02]  /*21c10*/  FMUL R17, R0.reuse, R19 ;  /* 0x0000001300117220 */ /* 0x048fe40000400000 */
[C---:B----4-:R-:W-:Y:S01]  /*21c20*/  FMUL R3, R0.reuse, R18 ;  /* 0x0000001200037220 */ /* 0x050fe20000400000 */
[----:B0-----:R-:W2:Y:S01]  /*21c30*/  LDL.LU R2, [R1+0x59c] ;  /* 0x00059c0001027983 */ /* 0x001ea20000300800 */
[----:B------:R-:W-:-:S02]  /*21c40*/  FMUL R15, R0, R15 ;  /* 0x0000000f000f7220 */ /* 0x000fc40000400000 */
[C---:B------:R-:W-:Y:S01]  /*21c50*/  FMUL R14, R0.reuse, R14 ;  /* 0x0000000e000e7220 */ /* 0x040fe20000400000 */
[----:B------:R-:W-:Y:S04]  /*21c60*/  STL [R1+0xf8], R17 ;  /* 0x0000f81101007387 */ /* 0x000fe80000100800 */
[----:B------:R0:W-:Y:S01]  /*21c70*/  STL [R1+0xfc], R3 ;  /* 0x0000fc0301007387 */ /* 0x0001e20000100800 */
[----:B------:R-:W-:-:S03]  /*21c80*/  FMUL R29, R0, R11 ;  /* 0x0000000b001d7220 */ /* 0x000fc60000400000 */
[----:B------:R-:W-:Y:S01]  /*21c90*/  STL [R1+0xe8], R15 ;  /* 0x0000e80f01007387 */ /* 0x000fe20000100800 */
[C---:B------:R-:W-:Y:S02]  /*21ca0*/  FMUL R10, R0.reuse, R10 ;  /* 0x0000000a000a7220 */ /* 0x040fe40000400000 */
[C---:B0-----:R-:W-:Y:S01]  /*21cb0*/  FMUL R3, R0.reuse, R13 ;  /* 0x0000000d00037220 */ /* 0x041fe20000400000 */
[----:B------:R-:W-:Y:S01]  /*21cc0*/  STL [R1+0xec], R14 ;  /* 0x0000ec0e01007387 */ /* 0x000fe20000100800 */
[----:B------:R-:W-:-:S03]  /*21cd0*/  FMUL R9, R0, R9 ;  /* 0x0000000900097220 */ /* 0x000fc60000400000 */
[----:B------:R0:W-:Y:S04]  /*21ce0*/  STL [R1+0x12f8], R29 ;  /* 0x0012f81d01007387 */ /* 0x0001e80000100800 */
[----:B------:R1:W-:Y:S01]  /*21cf0*/  STL [R1+0xd8], R3 ;  /* 0x0000d80301007387 */ /* 0x0003e20000100800 */
[----:B0-----:R-:W-:-:S03]  /*21d00*/  FMUL R29, R0, R7 ;  /* 0x00000007001d7220 */ /* 0x001fc60000400000 */
[----:B------:R-:W-:Y:S01]  /*21d10*/  STL [R1+0xc8], R10 ;  /* 0x0000c80a01007387 */ /* 0x000fe20000100800 */
[----:B-1----:R-:W-:-:S03]  /*21d20*/  FMUL R3, R0, R8 ;  /* 0x0000000800037220 */ /* 0x002fc60000400000 */
[----:B------:R-:W-:Y:S01]  /*21d30*/  STL [R1+0xcc], R9 ;  /* 0x0000cc0901007387 */ /* 0x000fe20000100800 */
[----:B------:R-:W-:-:S03]  /*21d40*/  FMUL R6, R0, R6 ;  /* 0x0000000600067220 */ /* 0x000fc60000400000 */
[----:B------:R0:W-:Y:S04]  /*21d50*/  STL [R1+0x12fc], R29 ;  /* 0x0012fc1d01007387 */ /* 0x0001e80000100800 */
[----:B------:R1:W-:Y:S04]  /*21d60*/  STL [R1+0xb8], R3 ;  /* 0x0000b80301007387 */ /* 0x0003e80000100800 */
[----:B------:R-:W3:Y:S01]  /*21d70*/  LDL.LU R17, [R1+0x780] ;  /* 0x0007800001117983 */ /* 0x000ee20000300800 */
[C---:B0-----:R-:W-:Y:S02]  /*21d80*/  FMUL R29, R0.reuse, R4 ;  /* 0x00000004001d7220 */ /* 0x041fe40000400000 */
[----:B-1----:R-:W-:Y:S01]  /*21d90*/  FMUL R3, R0, R5 ;  /* 0x0000000500037220 */ /* 0x002fe20000400000 */
[----:B------:R-:W-:Y:S04]  /*21da0*/  STL [R1+0xa8], R6 ;  /* 0x0000a80601007387 */ /* 0x000fe80000100800 */
[----:B------:R-:W3:Y:S04]  /*21db0*/  LDL.LU R15, [R1+0x784] ;  /* 0x00078400010f7983 */ /* 0x000ee80000300800 */
[----:B------:R-:W-:Y:S04]  /*21dc0*/  STL [R1+0xac], R3 ;  /* 0x0000ac0301007387 */ /* 0x000fe80000100800 */
[----:B------:R-:W-:Y:S04]  /*21dd0*/  STL [R1+0x14f4], R29 ;  /* 0x0014f41d01007387 */ /* 0x000fe80000100800 */
[----:B------:R-:W4:Y:S04]  /*21de0*/  LDL.LU R19, [R1+0x778] ;  /* 0x0007780001137983 */ /* 0x000f280000300800 */
[----:B------:R-:W4:Y:S01]  /*21df0*/  LDL.LU R14, [R1+0x77c] ;  /* 0x00077c00010e7983 */ /* 0x000f220000300800 */
[----:B------:R-:W-:Y:S01]  /*21e00*/  F2FP.PACK_AB R16, R12, R16 ;  /* 0x000000100c10723e */ /* 0x000fe200000000ff */
[----:B--2---:R-:W-:-:S05]  /*21e10*/  FMUL R0, R0, R2 ;  /* 0x0000000200007220 */ /* 0x004fca0000400000 */
[----:B------:R0:W-:Y:S04]  /*21e20*/  STL [R1+0x9c], R0 ;  /* 0x00009c0001007387 */ /* 0x0001e80000100800 */
[----:B------:R-:W2:Y:S04]  /*21e30*/  LDL.LU R13, [R1+0x774] ;  /* 0x00077400010d7983 */ /* 0x000ea80000300800 */
[----:B------:R-:W2:Y:S04]  /*21e40*/  LDL.LU R12, [R1+0x76c] ;  /* 0x00076c00010c7983 */ /* 0x000ea80000300800 */
[----:B------:R-:W2:Y:S04]  /*21e50*/  LDL.LU R11, [R1+0x764] ;  /* 0x00076400010b7983 */ /* 0x000ea80000300800 */
[----:B0-----:R-:W2:Y:S04]  /*21e60*/  LDL.LU R0, [R1+0x754] ;  /* 0x0007540001007983 */ /* 0x001ea80000300800 */
        /* <DEDUP_REMOVED lines=14> */
[----:B------:R-:W2:Y:S01]  /*21f50*/  LDL.LU R22, [R1+0x61c] ;  /* 0x00061c0001167983 */ /* 0x000ea20000300800 */
[----:B---3--:R-:W-:-:S03]  /*21f60*/  F2FP.PACK_AB R15, R17, R15 ;  /* 0x0000000f110f723e */ /* 0x008fc600000000ff */
[----:B------:R-:W3:Y:S04]  /*21f70*/  LDL.LU R23, [R1+0x610] ;  /* 0x0006100001177983 */ /* 0x000ee80000300800 */
[----:B------:R-:W3:Y:S04]  /*21f80*/  LDL.LU R28, [R1+0x614] ;  /* 0x00061400011c7983 */ /* 0x000ee80000300800 */
[----:B------:R-:W3:Y:S01]  /*21f90*/  LDL.LU R25, [R1+0x38] ;  /* 0x0000380001197983 */ /* 0x000ee20000300800 */
[----:B----4-:R-:W-:-:S03]  /*21fa0*/  F2FP.PACK_AB R14, R19, R14 ;  /* 0x0000000e130e723e */ /* 0x010fc600000000ff */
[----:B------:R-:W3:Y:S04]  /*21fb0*/  LDL.LU R27, [R1+0x54] ;  /* 0x00005400011b7983 */ /* 0x000ee80000300800 */
[----:B------:R-:W4:Y:S04]  /*21fc0*/  LDL R26, [R1+0x36c] ;  /* 0x00036c00011a7983 */ /* 0x000f280000100800 */
[----:B------:R0:W-:Y:S04]  /*21fd0*/  STL [R1+0x14f8], R16 ;  /* 0x0014f81001007387 */ /* 0x0001e80000100800 */
[----:B0-----:R-:W3:Y:S04]  /*21fe0*/  LDL.LU R16, [R1+0x760] ;  /* 0x0007600001107983 */ /* 0x001ee80000300800 */
[----:B------:R-:W4:Y:S04]  /*21ff0*/  LDL.LU R17, [R1+0x1544] ;  /* 0x0015440001117983 */ /* 0x000f280000300800 */
[----:B------:R0:W-:Y:S04]  /*22000*/  STL [R1+0x14fc], R15 ;  /* 0x0014fc0f01007387 */ /* 0x0001e80000100800 */
[----:B0-----:R-:W4:Y:S04]  /*22010*/  LDL.LU R15, [R1+0x768] ;  /* 0x00076800010f7983 */ /* 0x001f280000300800 */
[----:B------:R-:W4:Y:S04]  /*22020*/  LDL.LU R19, [R1+0x1540] ;  /* 0x0015400001137983 */ /* 0x000f280000300800 */
[----:B------:R0:W-:Y:S04]  /*22030*/  STL [R1+0x1500], R14 ;  /* 0x0015000e01007387 */ /* 0x0001e80000100800 */
[----:B0-----:R-:W4:Y:S01]  /*22040*/  LDL.LU R14, [R1+0x770] ;  /* 0x00077000010e7983 */ /* 0x001f220000300800 */
[----:B--2---:R-:W-:-:S02]  /*22050*/  F2FP.PACK_AB R10, R0, R10 ;  /* 0x0000000a000a723e */ /* 0x004fc400000000ff */
[----:B------:R-:W-:Y:S02]  /*22060*/  F2FP.PACK_AB R9, R29, R9 ;  /* 0x000000091d09723e */ /* 0x000fe400000000ff */
[----:B------:R-:W-:Y:S02]  /*22070*/  F2FP.PACK_AB R6, R6, R24 ;  /* 0x000000180606723e */ /* 0x000fe400000000ff */
[----:B------:R-:W0:Y:S01]  /*22080*/  S2R R24, SR_TID.X ;  /* 0x0000000000187919 */ /* 0x000e220000002100 */
[----:B---3--:R-:W-:Y:S02]  /*22090*/  F2FP.PACK_AB R11, R16, R11 ;  /* 0x0000000b100b723e */ /* 0x008fe400000000ff */
[----:B----4-:R-:W-:Y:S02]  /*220a0*/  F2FP.PACK_AB R12, R15, R12 ;  /* 0x0000000c0f0c723e */ /* 0x010fe400000000ff */
[----:B------:R-:W-:-:S05]  /*220b0*/  F2FP.PACK_AB R13, R14, R13 ;  /* 0x0000000d0e0d723e */ /* 0x000fca00000000ff */
[----:B------:R-:W-:Y:S04]  /*220c0*/  STL [R1+0x1504], R13 ;  /* 0x0015040d01007387 */ /* 0x000fe80000100800 */
[----:B------:R-:W-:Y:S04]  /*220d0*/  STL [R1+0x1508], R12 ;  /* 0x0015080c01007387 */ /* 0x000fe80000100800 */
[----:B------:R-:W-:Y:S04]  /*220e0*/  STL [R1+0x150c], R11 ;  /* 0x00150c0b01007387 */ /* 0x000fe80000100800 */
[----:B------:R1:W-:Y:S04]  /*220f0*/  STL [R1+0x1510], R10 ;  /* 0x0015100a01007387 */ /* 0x0003e80000100800 */
[----:B-1----:R-:W2:Y:S01]  /*22100*/  LDL.LU R10, [R1+0x82c] ;  /* 0x00082c00010a7983 */ /* 0x002ea20000300800 */
[----:B------:R-:W-:-:S02]  /*22110*/  F2FP.PACK_AB R8, R3, R8 ;  /* 0x000000080308723e */ /* 0x000fc400000000ff */
[----:B------:R-:W-:Y:S02]  /*22120*/  F2FP.PACK_AB R7, R2, R7 ;  /* 0x000000070207723e */ /* 0x000fe400000000ff */
[----:B0-----:R-:W-:Y:S01]  /*22130*/  LOP3.LUT R24, R24, 0x1c, RZ, 0xc0, !PT ;  /* 0x0000001c18187812 */ /* 0x001fe200078ec0ff */
[----:B------:R-:W-:Y:S01]  /*22140*/  STL [R1+0x1514], R9 ;  /* 0x0015140901007387 */ /* 0x000fe20000100800 */
[----:B------:R-:W-:Y:S02]  /*22150*/  F2FP.PACK_AB R5, R18, R5 ;  /* 0x000000051205723e */ /* 0x000fe400000000ff */
[----:B------:R-:W-:Y:S01]  /*22160*/  F2FP.PACK_AB R4, R4, R20 ;  /* 0x000000140404723e */ /* 0x000fe200000000ff */
[----:B------:R-:W-:Y:S01]  /*22170*/  STL [R1+0x1518], R8 ;  /* 0x0015180801007387 */ /* 0x000fe20000100800 */
[----:B------:R-:W-:Y:S02]  /*22180*/  F2FP.PACK_AB R3, R21, R22 ;  /* 0x000000161503723e */ /* 0x000fe400000000ff */
[----:B------:R-:W-:Y:S01]  /*22190*/  LEA.HI R24, R24, 0x68, RZ, 0x1e ;  /* 0x0000006818187811 */ /* 0x000fe200078ff0ff */
[----:B------:R-:W-:Y:S04]  /*221a0*/  STL [R1+0x151c], R7 ;  /* 0x00151c0701007387 */ /* 0x000fe80000100800 */
[----:B------:R-:W-:Y:S04]  /*221b0*/  STL [R1+0x1520], R6 ;  /* 0x0015200601007387 */ /* 0x000fe80000100800 */
[----:B------:R-:W-:Y:S04]  /*221c0*/  STL [R1+0x1524], R5 ;  /* 0x0015240501007387 */ /* 0x000fe80000100800 */
[----:B------:R-:W-:Y:S04]  /*221d0*/  STL [R1+0x1528], R4 ;  /* 0x0015280401007387 */ /* 0x000fe80000100800 */
[----:B------:R-:W-:Y:S04]  /*221e0*/  STL [R1+0x152c], R3 ;  /* 0x00152c0301007387 */ /* 0x000fe80000100800 */
[----:B------:R0:W1:Y:S04]  /*221f0*/  LDS R3, [R24.X16+0x10000] ;  /* 0x0100000018037984 */ /* 0x000068000000c800 */
[----:B0-----:R-:W3:Y:S01]  /*22200*/  LDL.LU R24, [R1+0x7c0] ;  /* 0x0007c00001187983 */ /* 0x001ee20000300800 */
[----:B------:R-:W-:-:S03]  /*22210*/  F2FP.PACK_AB R0, R25, R27 ;  /* 0x0000001b1900723e */ /* 0x000fc600000000ff */
[----:B------:R-:W0:Y:S02]  /*22220*/  S2R R25, SR_TID.X ;  /* 0x0000000000197919 */ /* 0x000e240000002100 */
[C---:B0-----:R-:W-:Y:S02]  /*22230*/  LOP3.LUT R27, R25.reuse, 0x1c, RZ, 0xc0, !PT ;  /* 0x0000001c191b7812 */ /* 0x041fe400078ec0ff */
[----:B------:R-:W-:Y:S02]  /*22240*/  SHF.L.U32 R25, R25, 0x1, RZ ;  /* 0x0000000119197819 */ /* 0x000fe400000006ff */
[----:B------:R-:W-:Y:S02]  /*22250*/  LEA.HI R27, R27, 0x70, RZ, 0x1e ;  /* 0x000000701b1b7811 */ /* 0x000fe400078ff0ff */
[----:B------:R-:W-:Y:S01]  /*22260*/  F2FP.PACK_AB R2, R23, R28 ;  /* 0x0000001c1702723e */ /* 0x000fe200000000ff */
[----:B--2---:R-:W-:Y:S02]  /*22270*/  FFMA R10, R26, R10, R17 ;  /* 0x0000000a1a0a7223 */ /* 0x004fe40000000011 */
[----:B------:R-:W0:Y:S04]  /*22280*/  S2R R26, SR_TID.X ;  /* 0x00000000001a7919 */ /* 0x000e280000002100 */
[----:B------:R-:W2:Y:S04]  /*22290*/  LDL.LU R17, [R1+0x7b8] ;  /* 0x0007b80001117983 */ /* 0x000ea80000300800 */
[----:B------:R-:W-:Y:S04]  /*222a0*/  STL [R1+0x82c], R10 ;  /* 0x00082c0a01007387 */ /* 0x000fe80000100800 */
[----:B-1----:R0:W-:Y:S04]  /*222b0*/  STL [R1+0x618], R3 ;  /* 0x0006180301007387 */ /* 0x0021e80000100800 */
[----:B------:R-:W4:Y:S04]  /*222c0*/  LDL.LU R4, [R1+0x7b0] ;  /* 0x0007b00001047983 */ /* 0x000f280000300800 */
[----:B------:R-:W4:Y:S01]  /*222d0*/  LDL.LU R5, [R1+0x7a8] ;  /* 0x0007a80001057983 */ /* 0x000f220000300800 */
[----:B0-----:R-:W-:-:S03]  /*222e0*/  SHF.R.S32.HI R3, RZ, 0x6, R26 ;  /* 0x00000006ff037819 */ /* 0x001fc6000001141a */
[----:B------:R-:W4:Y:S01]  /*222f0*/  LDL.LU R6, [R1+0x484] ;  /* 0x0004840001067983 */ /* 0x000f220000300800 */
[----:B------:R-:W-:-:S03]  /*22300*/  SGXT R3, R3, 0x1 ;  /* 0x000000010303781a */ /* 0x000fc60000000200 */
[----:B------:R-:W4:Y:S01]  /*22310*/  LDL.LU R7, [R1+0x3bc] ;  /* 0x0003bc0001077983 */ /* 0x000f220000300800 */
[----:B------:R-:W-:Y:S02]  /*22320*/  LOP3.LUT R26, R26, 0x1c, RZ, 0xc0, !PT ;  /* 0x0000001c1a1a7812 */ /* 0x000fe400078ec0ff */
[----:B------:R-:W-:Y:S01]  /*22330*/  LOP3.LUT R3, R3, 0x90, RZ, 0xc0, !PT ;  /* 0x0000009003037812 */ /* 0x000fe200078ec0ff */
[----:B------:R-:W4:Y:S01]  /*22340*/  LDL.LU R8, [R1+0x3b4] ;  /* 0x0003b40001087983 */ /* 0x000f220000300800 */
[----:B------:R-:W-:Y:S02]  /*22350*/  LEA.HI R26, R26, 0x78, RZ, 0x1e ;  /* 0x000000781a1a7811 */ /* 0x000fe400078ff0ff */
[----:B------:R-:W-:Y:S01]  /*22360*/  LOP3.LUT R3, R3, 0x7e, R25, 0x78, !PT ;  /* 0x0000007e03037812 */ /* 0x000fe200078e7819 */
[----:B------:R-:W4:Y:S04]  /*22370*/  LDL.LU R9, [R1+0x370] ;  /* 0x0003700001097983 */ /* 0x000f280000300800 */
[----:B------:R-:W0:Y:S04]  /*22380*/  LDS R25, [R27.X16+0x10000] ;  /* 0x010000001b197984 */ /* 0x000e28000000c800 */
[----:B------:R-:W1:Y:S04]  /*22390*/  LDS R26, [R26.X16+0x10000] ;  /* 0x010000001a1a7984 */ /* 0x000e68000000c800 */
[----:B------:R-:W-:Y:S06]  /*223a0*/  BAR.SYNC.DEFER_BLOCKING 0x0 ;  /* 0x0000000000007b1d */ /* 0x000fec0000010000 */
        /* <DEDUP_REMOVED lines=13> */
[----:B0-----:R0:W-:Y:S04]  /*22480*/  STL [R1+0x614], R25 ;  /* 0x0006141901007387 */ /* 0x0011e80000100800 */
[----:B------:R-:W4:Y:S04]  /*22490*/  LDL.LU R28, [R1+0x44] ;  /* 0x00004400011c7983 */ /* 0x000f280000300800 */
[----:B0-----:R-:W4:Y:S04]  /*224a0*/  LDL.LU R25, [R1+0x3c] ;  /* 0x00003c0001197983 */ /* 0x001f280000300800 */
[----:B------:R-:W4:Y:S04]  /*224b0*/  LDL.LU R27, [R1+0x30] ;  /* 0x00003000011b7983 */ /* 0x000f280000300800 */
[----:B-1----:R0:W-:Y:S04]  /*224c0*/  STL [R1+0x610], R26 ;  /* 0x0006101a01007387 */ /* 0x0021e80000100800 */
[----:B---3--:R1:W-:Y:S04]  /*224d0*/  STS.U16 [R3+0x10000], R24 ;  /* 0x0100001803007388 */ /* 0x0083e80000000400 */
[----:B0-----:R-:W3:Y:S04]  /*224e0*/  LDL.LU R26, [R1+0x153c] ;  /* 0x00153c00011a7983 */ /* 0x001ee80000300800 */
[----:B-1----:R-:W3:Y:S04]  /*224f0*/  LDL.LU R24, [R1+0x1538] ;  /* 0x0015380001187983 */ /* 0x002ee80000300800 */
[----:B--2---:R-:W-:Y:S04]  /*22500*/  STS.U16 [R3+0x10200], R17 ;  /* 0x0102001103007388 */ /* 0x004fe80000000400 */
[----:B----4-:R-:W-:Y:S04]  /*22510*/  STS.U16 [R3+0x10400], R4 ;  /* 0x0104000403007388 */ /* 0x010fe80000000400 */
        /* <DEDUP_REMOVED lines=14> */
[----:B------:R-:W-:Y:S04]  /*22600*/  STS.U16 [R3+0x12200], R18 ;  /* 0x0122001203007388 */ /* 0x000fe80000000400 */
[----:B------:R1:W-:Y:S04]  /*22610*/  STS.U16 [R3+0x12400], R21 ;  /* 0x0124001503007388 */ /* 0x0003e80000000400 */
[----:B0-----:R-:W2:Y:S04]  /*22620*/  LDL R24, [R1+0x87c] ;  /* 0x00087c0001187983 */ /* 0x001ea80000100800 */
[----:B------:R0:W-:Y:S04]  /*22630*/  STS.U16 [R3+0x12600], R23 ;  /* 0x0126001703007388 */ /* 0x0001e80000000400 */
[----:B-1----:R-:W3:Y:S04]  /*22640*/  LDL.LU R21, [R1+0x20] ;  /* 0x0000200001157983 */ /* 0x002ee80000300800 */
[----:B------:R-:W4:Y:S04]  /*22650*/  LDL.LU R17, [R1+0x18] ;  /* 0x0000180001117983 */ /* 0x000f280000300800 */
        /* <DEDUP_REMOVED lines=15> */
[----:B------:R0:W-:Y:S04]  /*22750*/  STS.U16 [R3+0x12800], R20 ;  /* 0x0128001403007388 */ /* 0x0001e80000000400 */
[----:B------:R-:W2:Y:S04]  /*22760*/  LDL.LU R18, [R1+0x294] ;  /* 0x0002940001127983 */ /* 0x000ea80000300800 */
[----:B------:R1:W-:Y:S04]  /*22770*/  STS.U16 [R3+0x12a00], R22 ;  /* 0x012a001603007388 */ /* 0x0003e80000000400 */
[----:B0-----:R-:W2:Y:S04]  /*22780*/  LDL.LU R20, [R1+0x28c] ;  /* 0x00028c0001147983 */ /* 0x001ea80000300800 */
[----:B------:R0:W-:Y:S04]  /*22790*/  STS.U16 [R3+0x12c00], R28 ;  /* 0x012c001c03007388 */ /* 0x0001e80000000400 */
[----:B-1----:R-:W2:Y:S04]  /*227a0*/  LDL.LU R22, [R1+0x284] ;  /* 0x0002840001167983 */ /* 0x002ea80000300800 */
[----:B------:R1:W-:Y:S04]  /*227b0*/  STS.U16 [R3+0x12e00], R25 ;  /* 0x012e001903007388 */ /* 0x0003e80000000400 */
[----:B0-----:R-:W2:Y:S04]  /*227c0*/  LDL.LU R28, [R1+0x6c] ;  /* 0x00006c00011c7983 */ /* 0x001ea80000300800 */
[----:B------:R0:W-:Y:S04]  /*227d0*/  STS.U16 [R3+0x13000], R27 ;  /* 0x0130001b03007388 */ /* 0x0001e80000000400 */
[----:B-1----:R-:W2:Y:S04]  /*227e0*/  LDL.LU R25, [R1+0x64] ;  /* 0x0000640001197983 */ /* 0x002ea80000300800 */
[----:B------:R1:W-:Y:S04]  /*227f0*/  STS.U16 [R3+0x13200], R26 ;  /* 0x0132001a03007388 */ /* 0x0003e80000000400 */
[----:B0-----:R-:W2:Y:S04]  /*22800*/  LDL.LU R27, [R1+0x5c] ;  /* 0x00005c00011b7983 */ /* 0x001ea80000300800 */
[----:B-1----:R-:W2:Y:S04]  /*22810*/  LDL.LU R26, [R1+0x50] ;  /* 0x00005000011a7983 */ /* 0x002ea80000300800 */
[----:B---3--:R0:W-:Y:S04]  /*22820*/  STS.U16 [R3+0x13400], R21 ;  /* 0x0134001503007388 */ /* 0x0081e80000000400 */
[----:B----4-:R1:W-:Y:S04]  /*22830*/  STS.U16 [R3+0x13600], R17 ;  /* 0x0136001103007388 */ /* 0x0103e80000000400 */
[----:B--2---:R2:W-:Y:S04]  /*22840*/  STS.U16 [R3+0x13800], R23 ;  /* 0x0138001703007388 */ /* 0x0045e80000000400 */
[----:B0-----:R-:W3:Y:S04]  /*22850*/  LDL.LU R21, [R1+0x1534] ;  /* 0x0015340001157983 */ /* 0x001ee80000300800 */
[----:B-1----:R-:W4:Y:S04]  /*22860*/  LDL.LU R17, [R1+0x24] ;  /* 0x0000240001117983 */ /* 0x002f280000300800 */
[----:B--2---:R-:W2:Y:S04]  /*22870*/  LDL.LU R23, [R1+0x1530] ;  /* 0x0015300001177983 */ /* 0x004ea80000300800 */
[----:B--2---:R0:W-:Y:S04]  /*22880*/  STS.U16 [R3+0x13a00], R23 ;  /* 0x013a001703007388 */ /* 0x0041e80000000400 */
[----:B---3--:R1:W-:Y:S04]  /*22890*/  STS.U16 [R3+0x13c00], R21 ;  /* 0x013c001503007388 */ /* 0x0083e80000000400 */
[----:B------:R2:W-:Y:S04]  /*228a0*/  STS.U16 [R3+0x13e00], R19 ;  /* 0x013e001303007388 */ /* 0x0005e80000000400 */
[----:B0-----:R-:W3:Y:S04]  /*228b0*/  LDL.LU R23, [R1+0x34] ;  /* 0x0000340001177983 */ /* 0x001ee80000300800 */
[----:B-1----:R-:W3:Y:S04]  /*228c0*/  LDL.LU R21, [R1+0x40] ;  /* 0x0000400001157983 */ /* 0x002ee80000300800 */
[----:B--2---:R-:W2:Y:S04]  /*228d0*/  LDL.LU R3, [R1+0x152c] ;  /* 0x00152c0001037983 */ /* 0x004ea80000300800 */
[----:B------:R-:W2:Y:S04]  /*228e0*/  LDL.LU R19, [R1+0x48] ;  /* 0x0000480001137983 */ /* 0x000ea80000300800 */
        /* <DEDUP_REMOVED lines=8> */
[----:B------:R1:W-:Y:S04]  /*22970*/  STS.U16 [R24+0x10b00], R9 ;  /* 0x010b000918007388 */ /* 0x0003e80000000400 */
[----:B0-----:R-:W4:Y:S04]  /*22980*/  LDL.LU R7, [R1+0x151c] ;  /* 0x00151c0001077983 */ /* 0x001f280000300800 */
[----:B-1----:R-:W4:Y:S04]  /*22990*/  LDL.LU R8, [R1+0x1518] ;  /* 0x0015180001087983 */ /* 0x002f280000300800 */
[----:B------:R-:W4:Y:S04]  /*229a0*/  LDL.LU R9, [R1+0x1514] ;  /* 0x0015140001097983 */ /* 0x000f280000300800 */
        /* <DEDUP_REMOVED lines=30> */
[----:B--2---:R-:W-:Y:S04]  /*22b90*/  STS.U16 [R24+0x12b00], R19 ;  /* 0x012b001318007388 */ /* 0x004fe80000000400 */
[----:B---3--:R-:W-:Y:S04]  /*22ba0*/  STS.U16 [R24+0x12d00], R21 ;  /* 0x012d001518007388 */ /* 0x008fe80000000400 */
[----:B------:R-:W-:Y:S04]  /*22bb0*/  STS.U16 [R24+0x12f00], R23 ;  /* 0x012f001718007388 */ /* 0x000fe80000000400 */
[----:B----4-:R0:W-:Y:S04]  /*22bc0*/  STS.U16 [R24+0x13100], R26 ;  /* 0x0131001a18007388 */ /* 0x0101e80000000400 */
[----:B0-----:R-:W0:Y:S04]  /*22bd0*/  S2R R26, SR_TID.X ;  /* 0x00000000001a7919 */ /* 0x001e280000002100 */
[----:B------:R0:W-:Y:S04]  /*22be0*/  STS.U16 [R24+0x13300], R17 ;  /* 0x0133001118007388 */ /* 0x0001e80000000400 */
[----:B------:R-:W-:Y:S04]  /*22bf0*/  STS.U16 [R24+0x13500], R27 ;  /* 0x0135001b18007388 */ /* 0x000fe80000000400 */
[----:B------:R1:W-:Y:S01]  /*22c00*/  STS.U16 [R24+0x13700], R25 ;  /* 0x0137001918007388 */ /* 0x0003e20000000400 */
[C---:B0-----:R-:W-:Y:S01]  /*22c10*/  LOP3.LUT R17, R26.reuse, 0x60, RZ, 0xc0, !PT ;  /* 0x000000601a117812 */ /* 0x041fe200078ec0ff */
[C---:B-1----:R-:W-:Y:S01]  /*22c20*/  IMAD.SHL.U32 R25, R26.reuse, 0x2, RZ ;  /* 0x000000021a197824 */ /* 0x042fe200078e00ff */
[----:B------:R-:W-:-:S02]  /*22c30*/  LOP3.LUT R27, R26, 0x1c, RZ, 0xc0, !PT ;  /* 0x0000001c1a1b7812 */ /* 0x000fc400078ec0ff */
[----:B------:R-:W-:Y:S02]  /*22c40*/  LOP3.LUT R26, R26, 0x3, RZ, 0xc0, !PT ;  /* 0x000000031a1a7812 */ /* 0x000fe400078ec0ff */
[----:B------:R-:W-:Y:S02]  /*22c50*/  SHF.R.U32.HI R19, RZ, 0x1, R17 ;  /* 0x00000001ff137819 */ /* 0x000fe40000011611 */
[----:B------:R-:W-:Y:S02]  /*22c60*/  LEA R17, R27, R26, 0x2 ;  /* 0x0000001a1b117211 */ /* 0x000fe400078e10ff */
[----:B------:R-:W-:Y:S01]  /*22c70*/  LOP3.LUT R19, R19, 0x30, R25, 0x78, !PT ;  /* 0x0000003013137812 */ /* 0x000fe200078e7819 */
[----:B------:R-:W-:Y:S03]  /*22c80*/  STS.U16 [R24+0x13900], R28 ;  /* 0x0139001c18007388 */ /* 0x000fe60000000400 */
[----:B------:R-:W-:Y:S01]  /*22c90*/  LEA R17, R17, R19, 0x2 ;  /* 0x0000001311117211 */ /* 0x000fe200078e10ff */
[----:B------:R-:W-:Y:S04]  /*22ca0*/  STS.U16 [R24+0x13b00], R22 ;  /* 0x013b001618007388 */ /* 0x000fe80000000400 */
[----:B------:R-:W-:Y:S04]  /*22cb0*/  STS.U16 [R24+0x13d00], R20 ;  /* 0x013d001418007388 */ /* 0x000fe80000000400 */
[----:B------:R-:W-:Y:S04]  /*22cc0*/  STS.U16 [R24+0x13f00], R18 ;  /* 0x013f001218007388 */ /* 0x000fe80000000400 */
[----:B------:R-:W-:Y:S04]  /*22cd0*/  STS [R17+0x14000], R16 ;  /* 0x0140001011007388 */ /* 0x000fe80000000800 */
[----:B------:R0:W-:Y:S04]  /*22ce0*/  STS [R17+0x14200], R15 ;  /* 0x0142000f11007388 */ /* 0x0001e80000000800 */
[----:B0-----:R-:W2:Y:S04]  /*22cf0*/  LDL R15, [R1+0x7a0] ;  /* 0x0007a000010f7983 */ /* 0x001ea80000100800 */
[----:B------:R-:W-:Y:S04]  /*22d00*/  STS [R17+0x14400], R14 ;  /* 0x0144000e11007388 */ /* 0x000fe80000000800 */
        /* <DEDUP_REMOVED lines=13> */
[----:B------:R-:W-:Y:S06]  /*22de0*/  BAR.SYNC.DEFER_BLOCKING 0x0 ;  /* 0x0000000000007b1d */ /* 0x000fec0000010000 */
[----:B--2---:R-:W0:Y:S04]  /*22df0*/  LDSM.16.M88.4 R4, [R15+0x10000] ;  /* 0x010000000f04783b */ /* 0x004e280000000200 */
[----:B------:R-:W1:Y:S01]  /*22e00*/  LDSM.16.M88.4 R8, [R15+0x10800] ;  /* 0x010800000f08783b */ /* 0x000e620000000200 */
[----:B0-----:R-:W-:Y:S01]  /*22e10*/  IMAD.MOV.U32 R0, RZ, RZ, R7 ;  /* 0x000000ffff007224 */ /* 0x001fe200078e0007 */
[----:B------:R-:W-:-:S02]  /*22e20*/  MOV R2, R6 ;  /* 0x0000000600027202 */ /* 0x000fc40000000f00 */
[----:B------:R-:W-:Y:S04]  /*22e30*/  STL.64 [R1+0x60], R4 ;  /* 0x0000600401007387 */ /* 0x000fe80000100a00 */
[----:B------:R-:W-:Y:S04]  /*22e40*/  STL.64 [R1+0x68], R6 ;  /* 0x0000680601007387 */ /* 0x000fe80000100a00 */
[----:B------:R-:W-:Y:S04]  /*22e50*/  STL [R1+0x115c], R0 ;  /* 0x00115c0001007387 */ /* 0x000fe80000100800 */
[----:B------:R-:W-:Y:S04]  /*22e60*/  STL [R1+0x1158], R2 ;  /* 0x0011580201007387 */ /* 0x000fe80000100800 */
[----:B------:R-:W0:Y:S04]  /*22e70*/  LDSM.16.M88.4 R4, [R15+0x11000] ;  /* 0x011000000f04783b */ /* 0x000e280000000200 */
[----:B-1----:R-:W-:Y:S04]  /*22e80*/  STL.64 [R1+0x50], R8 ;  /* 0x0000500801007387 */ /* 0x002fe80000100a00 */
[----:B------:R-:W-:Y:S04]  /*22e90*/  STL.64 [R1+0x58], R10 ;  /* 0x0000580a01007387 */ /* 0x000fe80000100a00 */
[----:B------:R-:W1:Y:S04]  /*22ea0*/  LDSM.16.M88.4 R8, [R15+0x11800] ;  /* 0x011800000f08783b */ /* 0x000e680000000200 */
[----:B0-----:R-:W-:Y:S01]  /*22eb0*/  STL.64 [R1+0x40], R4 ;  /* 0x0000400401007387 */ /* 0x001fe20000100a00 */
[----:B------:R-:W-:-:S02]  /*22ec0*/  MOV R2, R4 ;  /* 0x0000000400027202 */ /* 0x000fc40000000f00 */
[----:B------:R-:W-:Y:S01]  /*22ed0*/  MOV R0, R5 ;  /* 0x0000000500007202 */ /* 0x000fe20000000f00 */
[----:B------:R-:W-:Y:S04]  /*22ee0*/  STL.64 [R1+0x48], R6 ;  /* 0x0000480601007387 */ /* 0x000fe80000100a00 */
[----:B------:R-:W0:Y:S04]  /*22ef0*/  LDSM.16.M88.4 R4, [R15+0x12000] ;  /* 0x012000000f04783b */ /* 0x000e280000000200 */
[----:B-1----:R-:W-:Y:S04]  /*22f00*/  STL.64 [R1+0x30], R8 ;  /* 0x0000300801007387 */ /* 0x002fe80000100a00 */
[----:B------:R-:W-:Y:S04]  /*22f10*/  STL.64 [R1+0x38], R10 ;  /* 0x0000380a01007387 */ /* 0x000fe80000100a00 */
[----:B------:R-:W1:Y:S04]  /*22f20*/  LDSM.16.M88.4 R8, [R15+0x13000] ;  /* 0x013000000f08783b */ /* 0x000e680000000200 */
[----:B0-----:R-:W-:Y:S04]  /*22f30*/  STL.64 [R1+0x20], R4 ;  /* 0x0000200401007387 */ /* 0x001fe80000100a00 */
[----:B------:R-:W-:Y:S04]  /*22f40*/  STL.64 [R1+0x28], R6 ;  /* 0x0000280601007387 */ /* 0x000fe80000100a00 */
[----:B------:R-:W0:Y:S04]  /*22f50*/  S2R R27, SR_TID.X ;  /* 0x00000000001b7919 */ /* 0x000e280000002100 */
[----:B-1----:R-:W-:Y:S04]  /*22f60*/  STL [R1+0x10e4], R10 ;  /* 0x0010e40a01007387 */ /* 0x002fe80000100800 */
[----:B------:R-:W-:Y:S04]  /*22f70*/  STL [R1+0x10e0], R11 ;  /* 0x0010e00b01007387 */ /* 0x000fe80000100800 */
[----:B------:R1:W-:Y:S04]  /*22f80*/  STL.64 [R1+0x1488], R8 ;  /* 0x0014880801007387 */ /* 0x0003e80000100a00 */
[----:B------:R-:W2:Y:S04]  /*22f90*/  S2R R26, SR_TID.X ;  /* 0x00000000001a7919 */ /* 0x000ea80000002100 */
[----:B------:R-:W-:Y:S04]  /*22fa0*/  LDSM.16.M88.4 R4, [R15+0x13800] ;  /* 0x013800000f04783b */ /* 0x000fe80000000200 */
[----:B-1----:R-:W3:Y:S01]  /*22fb0*/  LDL.64 R8, [R1+0x30] ;  /* 0x0000300001087983 */ /* 0x002ee20000100a00 */
[----:B0-----:R-:W-:-:S04]  /*22fc0*/  SHF.L.U32 R28, R27, 0x3, RZ ;  /* 0x000000031b1c7819 */ /* 0x001fc800000006ff */
[----:B------:R-:W-:Y:S01]  /*22fd0*/  LOP3.LUT R28, R28, 0x30, RZ, 0xc0, !PT ;  /* 0x000000301c1c7812 */ /* 0x000fe200078ec0ff */
[----:B--2---:R-:W-:-:S05]  /*22fe0*/  IMAD.SHL.U32 R26, R26, 0x40, RZ ;  /* 0x000000401a1a7824 */ /* 0x004fca00078e00ff */
[----:B------:R-:W-:-:S04]  /*22ff0*/  LOP3.LUT R28, R28, 0x3c0, R26, 0xf8, !PT ;  /* 0x000003c01c1c7812 */ /* 0x000fc800078ef81a */
[----:B------:R-:W-:Y:S02]  /*23000*/  LOP3.LUT R28, R28, 0x10, R27, 0x78, !PT ;  /* 0x000000101c1c7812 */ /* 0x000fe400078e781b */
[----:B------:R-:W0:Y:S04]  /*23010*/  LDSM.16.M88.4 R24, [R15+0x12800] ;  /* 0x012800000f18783b */ /* 0x000e280000000200 */
[----:B------:R-:W1:Y:S04]  /*23020*/  LDSM.16.M88.4 R12, [R28+0x14400] ;  /* 0x014400001c0c783b */ /* 0x000e680000000200 */
[----:B------:R-:W2:Y:S04]  /*23030*/  LDSM.16.M88.4 R16, [R28+0x14000] ;  /* 0x014000001c10783b */ /* 0x000ea80000000200 */
[----:B---3--:R3:W-:Y:S02]  /*23040*/  STL.64 [R1+0x14a0], R8 ;  /* 0x0014a00801007387 */ /* 0x0087e40000100a00 */
[----:B---3--:R-:W-:Y:S01]  /*23050*/  IMAD.MOV.U32 R8, RZ, RZ, R2 ;  /* 0x000000ffff087224 */ /* 0x008fe200078e0002 */
[----:B------:R-:W-:-:S05]  /*23060*/  MOV R9, R0 ;  /* 0x0000000000097202 */ /* 0x000fca0000000f00 */
[----:B------:R-:W-:Y:S04]  /*23070*/  STL.64 [R1+0x14b8], R8 ;  /* 0x0014b80801007387 */ /* 0x000fe80000100a00 */
[----:B0-----:R-:W-:Y:S04]  /*23080*/  STL.64 [R1+0x10], R24 ;  /* 0x0000101801007387 */ /* 0x001fe80000100a00 */
[----:B------:R-:W-:Y:S04]  /*23090*/  STL.64 [R1+0x18], R26 ;  /* 0x0000181a01007387 */ /* 0x000fe80000100a00 */
[----:B------:R0:W-:Y:S04]  /*230a0*/  STL.64 [R1+0x1470], R24 ;  /* 0x0014701801007387 */ /* 0x0001e80000100a00 */
[----:B0-----:R-:W3:Y:S04]  /*230b0*/  LDL.LU R24, [R1+0x1f0] ;  /* 0x0001f00001187983 */ /* 0x001ee80000300800 */
[----:B------:R-:W3:Y:S04]  /*230c0*/  LDL.LU R25, [R1+0x1f4] ;  /* 0x0001f40001197983 */ /* 0x000ee80000300800 */
[----:B------:R-:W4:Y:S04]  /*230d0*/  LDL.LU R26, [R1+0x1f8] ;  /* 0x0001f800011a7983 */ /* 0x000f280000300800 */
[----:B------:R-:W4:Y:S04]  /*230e0*/  LDL.LU R27, [R1+0x1fc] ;  /* 0x0001fc00011b7983 */ /* 0x000f280000300800 */
[----:B------:R-:W2:Y:S04]  /*230f0*/  LDL.LU R20, [R1+0x220] ;  /* 0x0002200001147983 */ /* 0x000ea80000300800 */
[----:B------:R-:W2:Y:S04]  /*23100*/  LDL.LU R21, [R1+0x224] ;  /* 0x0002240001157983 */ /* 0x000ea80000300800 */
[----:B------:R-:W2:Y:S04]  /*23110*/  LDL.LU R22, [R1+0x228] ;  /* 0x0002280001167983 */ /* 0x000ea80000300800 */
[----:B------:R-:W2:Y:S04]  /*23120*/  LDL.LU R23, [R1+0x22c] ;  /* 0x00022c0001177983 */ /* 0x000ea80000300800 */
[----:B--2---:R-:W-:Y:S04]  /*23130*/  STL.64 [R1+0x14c8], R22 ;  /* 0x0014c81601007387 */ /* 0x004fe80000100a00 */
[----:B------:R0:W-:Y:S04]  /*23140*/  STL.64 [R1+0x14c0], R20 ;  /* 0x0014c01401007387 */ /* 0x0001e80000100a00 */
[----:B0-----:R-:W2:Y:S04]  /*23150*/  LDL.LU R20, [R1+0x230] ;  /* 0x0002300001147983 */ /* 0x001ea80000300800 */
[----:B------:R-:W2:Y:S04]  /*23160*/  LDL.LU R21, [R1+0x234] ;  /* 0x0002340001157983 */ /* 0x000ea80000300800 */
[----:B------:R-:W2:Y:S04]  /*23170*/  LDL.LU R22, [R1+0x238] ;  /* 0x0002380001167983 */ /* 0x000ea80000300800 */
[----:B------:R-:W2:Y:S04]  /*23180*/  LDL.LU R23, [R1+0x23c] ;  /* 0x00023c0001177983 */ /* 0x000ea80000300800 */
[----:B------:R-:W2:Y:S04]  /*23190*/  LDL.64 R8, [R1+0x50] ;  /* 0x0000500001087983 */ /* 0x000ea80000100a00 */
[----:B--2---:R0:W-:Y:S04]  /*231a0*/  STL.64 [R1+0x14d0], R8 ;  /* 0x0014d00801007387 */ /* 0x0041e80000100a00 */
[----:B0-----:R-:W2:Y:S04]  /*231b0*/  LDL.64 R8, [R1+0x60] ;  /* 0x0000600001087983 */ /* 0x001ea80000100a00 */
[----:B----4-:R-:W-:Y:S04]  /*231c0*/  STL.64 [R1+0x1498], R26 ;  /* 0x0014981a01007387 */ /* 0x010fe80000100a00 */
[----:B---3--:R0:W-:Y:S04]  /*231d0*/  STL.64 [R1+0x1490], R24 ;  /* 0x0014901801007387 */ /* 0x0081e80000100a00 */
[----:B0-----:R-:W3:Y:S04]  /*231e0*/  LDL.LU R24, [R1+0x200] ;  /* 0x0002000001187983 */ /* 0x001ee80000300800 */
[----:B------:R-:W3:Y:S04]  /*231f0*/  LDL.LU R25, [R1+0x204] ;  /* 0x0002040001197983 */ /* 0x000ee80000300800 */
[----:B------:R-:W4:Y:S04]  /*23200*/  LDL.LU R26, [R1+0x208] ;  /* 0x00020800011a7983 */ /* 0x000f280000300800 */
[----:B------:R-:W4:Y:S04]  /*23210*/  LDL.LU R27, [R1+0x20c] ;  /* 0x00020c00011b7983 */ /* 0x000f280000300800 */
[----:B----4-:R-:W-:Y:S04]  /*23220*/  STL.64 [R1+0x14b0], R26 ;  /* 0x0014b01a01007387 */ /* 0x010fe80000100a00 */
[----:B---3--:R0:W-:Y:S04]  /*23230*/  STL.64 [R1+0x14a8], R24 ;  /* 0x0014a81801007387 */ /* 0x0081e80000100a00 */
[----:B0-----:R-:W3:Y:S04]  /*23240*/  LDL.LU R24, [R1+0x210] ;  /* 0x0002100001187983 */ /* 0x001ee80000300800 */
[----:B------:R-:W3:Y:S04]  /*23250*/  LDL.LU R25, [R1+0x214] ;  /* 0x0002140001197983 */ /* 0x000ee80000300800 */
[----:B------:R-:W3:Y:S04]  /*23260*/  LDL.LU R26, [R1+0x218] ;  /* 0x00021800011a7983 */ /* 0x000ee80000300800 */
[----:B------:R-:W3:Y:S04]  /*23270*/  LDL.LU R27, [R1+0x21c] ;  /* 0x00021c00011b7983 */ /* 0x000ee80000300800 */
[----:B------:R-:W-:Y:S04]  /*23280*/  STL [R1+0x10d4], R6 ;  /* 0x0010d40601007387 */ /* 0x000fe80000100800 */
[----:B------:R-:W-:Y:S04]  /*23290*/  STL [R1+0x10d0], R7 ;  /* 0x0010d00701007387 */ /* 0x000fe80000100800 */
[----:B-1----:R-:W-:Y:S04]  /*232a0*/  STL.64 [R1+0x1468], R14 ;  /* 0x0014680e01007387 */ /* 0x002fe80000100a00 */
[----:B------:R0:W-:Y:S04]  /*232b0*/  STL.64 [R1+0x1460], R12 ;  /* 0x0014600c01007387 */ /* 0x0001e80000100a00 */
[----:B0-----:R-:W4:Y:S04]  /*232c0*/  LDL.LU R12, [R1+0x1e0] ;  /* 0x0001e000010c7983 */ /* 0x001f280000300800 */
[----:B------:R-:W4:Y:S04]  /*232d0*/  LDL.LU R13, [R1+0x1e4] ;  /* 0x0001e400010d7983 */ /* 0x000f280000300800 */
[----:B------:R-:W3:Y:S04]  /*232e0*/  LDL.LU R14, [R1+0x1e8] ;  /* 0x0001e800010e7983 */ /* 0x000ee80000300800 */
[----:B------:R-:W3:Y:S01]  /*232f0*/  LDL.LU R15, [R1+0x1ec] ;  /* 0x0001ec00010f7983 */ /* 0x000ee20000300800 */
[C---:B--2---:R-:W-:Y:S01]  /*23300*/  HMMA.16816.F32 R20, R16.reuse, R8, R20 ;  /* 0x000000081014723c */ /* 0x044fe20000001814 */
[----:B------:R-:W-:Y:S01]  /*23310*/  MOV R6, R8 ;  /* 0x0000000800067202 */ /* 0x000fe20000000f00 */
[----:B------:R-:W-:Y:S11]  /*23320*/  IMAD.MOV.U32 R3, RZ, RZ, R9 ;  /* 0x000000ffff037224 */ /* 0x000ff600078e0009 */
[----:B------:R-:W-:Y:S11]  /*23330*/  @!UPT UIADD3 URZ, URZ, URZ, URZ ;  /* 0x0000003f3f3ff290 */ /* 0x000ff6000fffe03f */
[----:B------:R-:W-:Y:S01]  /*23340*/  MOV R28, R23 ;  /* 0x00000017001c7202 */ /* 0x000fe20000000f00 */
[----:B---3--:R-:W-:Y:S04]  /*23350*/  STL.64 [R1+0x1480], R14 ;  /* 0x0014800e01007387 */ /* 0x008fe80000100a00 */
[----:B----4-:R0:W-:Y:S04]  /*23360*/  STL.64 [R1+0x1478], R12 ;  /* 0x0014780c01007387 */ /* 0x0101e80000100a00 */
[----:B0-----:R-:W2:Y:S04]  /*23370*/  LDL.64 R12, [R1+0x20] ;  /* 0x00002000010c7983 */ /* 0x001ea80000100a00 */
[----:B------:R-:W3:Y:S04]  /*23380*/  LDL.LU.64 R8, [R1+0x14d0] ;  /* 0x0014d00001087983 */ /* 0x000ee80000300a00 */
[----:B------:R-:W-:Y:S04]  /*23390*/  STL.64 [R1+0x480], R20 ;  /* 0x0004801401007387 */ /* 0x000fe80000100a00 */
[----:B------:R0:W-:Y:S04]  /*233a0*/  STL [R1+0x488], R22 ;  /* 0x0004881601007387 */ /* 0x0001e80000100800 */
[----:B0-----:R-:W3:Y:S04]  /*233b0*/  LDL.LU.64 R22, [R1+0x14c8] ;  /* 0x0014c80001167983 */ /* 0x001ee80000300a00 */
[----:B------:R-:W3:Y:S04]  /*233c0*/  LDL.LU.64 R20, [R1+0x14c0] ;  /* 0x0014c00001147983 */ /* 0x000ee80000300a00 */
[----:B------:R-:W-:Y:S01]  /*233d0*/  STL [R1+0x1150], R28 ;  /* 0x0011501c01007387 */ /* 0x000fe20000100800 */
[----:B---3--:R-:W-:Y:S01]  /*233e0*/  HMMA.16816.F32 R20, R16, R8, R20 ;  /* 0x000000081014723c */ /* 0x008fe20000001814 */
[----:B------:R-:W-:Y:S11]  /*233f0*/  IMAD.MOV.U32 R7, RZ, RZ, R9 ;  /* 0x000000ffff077224 */ /* 0x000ff600078e0009 */
[----:B------:R-:W-:Y:S11]  /*23400*/  @!UPT UIADD3 URZ, URZ, URZ, URZ ;  /* 0x0000003f3f3ff290 */ /* 0x000ff6000fffe03f */
[----:B------:R0:W-:Y:S04]  /*23410*/  STL.64 [R1+0x460], R20 ;  /* 0x0004601401007387 */ /* 0x0001e80000100a00 */
[----:B------:R-:W-:Y:S01]  /*23420*/  STL.64 [R1+0x468], R22 ;  /* 0x0004681601007387 */ /* 0x000fe20000100a00 */
[----:B0-----:R-:W-:-:S03]  /*23430*/  MOV R20, R8 ;  /* 0x0000000800147202 */ /* 0x001fc60000000f00 */
[----:B------:R-:W3:Y:S02]  /*23440*/  LDL.LU.64 R8, [R1+0x14b8] ;  /* 0x0014b80001087983 */ /* 0x000ee40000300a00 */
[C---:B---3--:R-:W-:Y:S02]  /*23450*/  HMMA.16816.F32 R8, R16.reuse, R8, R24 ;  /* 0x000000081008723c */ /* 0x048fe40000001818 */
[----:B------:R-:W3:Y:S04]  /*23460*/  LDL.LU.64 R26, [R1+0x14b0] ;  /* 0x0014b000011a7983 */ /* 0x000ee80000300a00 */
[----:B------:R-:W3:Y:S11]  /*23470*/  LDL.LU.64 R24, [R1+0x14a8] ;  /* 0x0014a80001187983 */ /* 0x000ef60000300a00 */
[----:B------:R-:W-:Y:S06]  /*23480*/  @!UPT UIADD3 URZ, URZ, URZ, URZ ;  /* 0x0000003f3f3ff290 */ /* 0x000fec000fffe03f */
[----:B------:R0:W-:Y:S04]  /*23490*/  STL.64 [R1+0x450], R8 ;  /* 0x0004500801007387 */ /* 0x0001e80000100a00 */
[----:B------:R-:W-:Y:S04]  /*234a0*/  STL.64 [R1+0x458], R10 ;  /* 0x0004580a01007387 */ /* 0x000fe80000100a00 */
[----:B0-----:R-:W3:Y:S02]  /*234b0*/  LDL.LU.64 R8, [R1+0x14a0] ;  /* 0x0014a00001087983 */ /* 0x001ee40000300a00 */
[----:B---3--:R-:W-:Y:S11]  /*234c0*/  HMMA.16816.F32 R24, R16, R8, R24 ;  /* 0x000000081018723c */ /* 0x008ff60000001818 */
[----:B------:R-:W-:Y:S11]  /*234d0*/  @!UPT UIADD3 URZ, URZ, URZ, URZ ;  /* 0x0000003f3f3ff290 */ /* 0x000ff6000fffe03f */
[----:B------:R-:W-:Y:S01]  /*234e0*/  @!UPT UIADD3 URZ, URZ, URZ, URZ ;  /* 0x0000003f3f3ff290 */ /* 0x000fe2000fffe03f */
[----:B------:R-:W-:Y:S04]  /*234f0*/  STL.64 [R1+0x440], R24 ;  /* 0x0004401801007387 */ /* 0x000fe80000100a00 */
[----:B------:R0:W-:Y:S04]  /*23500*/  STL.64 [R1+0x448], R26 ;  /* 0x0004481a01007387 */ /* 0x0001e80000100a00 */
[----:B0-----:R-:W3:Y:S04]  /*23510*/  LDL.LU.64 R26, [R1+0x1498] ;  /* 0x00149800011a7983 */ /* 0x001ee80000300a00 */
[----:B------:R-:W3:Y:S01]  /*23520*/  LDL.LU.64 R24, [R1+0x1490] ;  /* 0x0014900001187983 */ /* 0x000ee20000300a00 */
[----:B------:R-:W-:-:S02]  /*23530*/  MOV R22, R8 ;  /* 0x0000000800167202 */ /* 0x000fc40000000f00 */
[----:B------:R-:W-:Y:S01]  /*23540*/  MOV R21, R9 ;  /* 0x0000000900157202 */ /* 0x000fe20000000f00 */
[----:B--2---:R-:W-:Y:S01]  /*23550*/  IMAD.MOV.U32 R11, RZ, RZ, R12 ;  /* 0x000000ffff0b7224 */ /* 0x004fe200078e000c */
[----:B------:R-:W2:Y:S01]  /*23560*/  LDL.LU.64 R8, [R1+0x1488] ;  /* 0x0014880001087983 */ /* 0x000ea20000300a00 */
[----:B------:R-:W-:-:S03]  /*23570*/  MOV R10, R13 ;  /* 0x0000000d000a7202 */ /* 0x000fc60000000f00 */
[----:B------:R-:W4:Y:S01]  /*23580*/  LDL.LU.64 R14, [R1+0x1480] ;  /* 0x00148000010e7983 */ /* 0x000f220000300a00 */
[----:B---3--:R-:W-:Y:S03]  /*23590*/  HMMA.16816.F32 R24, R16, R12, R24 ;  /* 0x0000000c1018723c */ /* 0x008fe60000001818 */
[----:B------:R-:W4:Y:S11]  /*235a0*/  LDL.LU.64 R12, [R1+0x1478] ;  /* 0x00147800010c7983 */ /* 0x000f360000300a00 */
[----:B------:R-:W-:Y:S09]  /*235b0*/  @!UPT UIADD3 URZ, URZ, URZ, URZ ;  /* 0x0000003f3f3ff290 */ /* 0x000ff2000fffe03f */
[----:B------:R0:W-:Y:S04]  /*235c0*/  STL.64 [R1+0x430], R24 ;  /* 0x0004301801007387 */ /* 0x0001e80000100a00 */
[----:B------:R-:W-:Y:S04]  /*235d0*/  STL [R1+0x438], R26 ;  /* 0x0004381a01007387 */ /* 0x000fe80000100800 */
[----:B0-----:R-:W4:Y:S04]  /*235e0*/  LDL.LU.64 R24, [R1+0x1470] ;  /* 0x0014700001187983 */ /* 0x001f280000300a00 */
[----:B------:R-:W0:Y:S04]  /*235f0*/  S2R R23, SR_TID.X ;  /* 0x0000000000177919 */ /* 0x000e280000002100 */
[----:B------:R-:W1:Y:S01]  /*23600*/  S2R R0, SR_TID.X ;  /* 0x0000000000007919 */ /* 0x000e620000002100 */
[----:B------:R-:W-:-:S05]  /*23610*/  MOV R28, R27 ;  /* 0x0000001b001c7202 */ /* 0x000fca0000000f00 */
[----:B------:R0:W-:Y:S02]  /*23620*/  STL [R1+0x1154], R28 ;  /* 0x0011541c01007387 */ /* 0x0001e40000100800 */
[----:B0-----:R-:W-:Y:S01]  /*23630*/  SHF.L.U32 R28, R23, 0x3, RZ ;  /* 0x00000003171c7819 */ /* 0x001fe200000006ff */
[----:B-1----:R-:W-:-:S03]  /*23640*/  IMAD.SHL.U32 R0, R0, 0x40, RZ ;  /* 0x0000004000007824 */ /* 0x002fc600078e00ff */
[----:B------:R-:W-:-:S04]  /*23650*/  LOP3.LUT R28, R28, 0x30, RZ, 0xc0, !PT ;  /* 0x000000301c1c7812 */ /* 0x000fc800078ec0ff */
[----:B------:R-:W-:Y:S01]  /*23660*/  LOP3.LUT R28, R28, 0x3c0, R0, 0xf8, !PT ;  /* 0x000003c01c1c7812 */ /* 0x000fe200078ef800 */
[C---:B----4-:R-:W-:Y:S01]  /*23670*/  HMMA.16816.F32 R12, R16.reuse, R24, R12 ;  /* 0x00000018100c723c */ /* 0x050fe2000000180c */
[----:B------:R-:W-:Y:S01]  /*23680*/  MOV R2, R24 ;  /* 0x0000001800027202 */ /* 0x000fe20000000f00 */
[----:B------:R-:W-:Y:S11]  /*23690*/  IMAD.MOV.U32 R0, RZ, RZ, R25 ;  /* 0x000000ffff007224 */ /* 0x000ff600078e0019 */
[----:B------:R-:W-:Y:S10]  /*236a0*/  @!UPT UIADD3 URZ, URZ, URZ, URZ ;  /* 0x0000003f3f3ff290 */ /* 0x000ff4000fffe03f */
[----:B------:R-:W-:Y:S04]  /*236b0*/  STL.64 [R1+0x420], R12 ;  /* 0x0004200c01007387 */ /* 0x000fe80000100a00 */
[----:B------:R0:W-:Y:S04]  /*236c0*/  STL.64 [R1+0x428], R14 ;  /* 0x0004280e01007387 */ /* 0x0001e80000100a00 */
[----:B0-----:R-:W3:Y:S04]  /*236d0*/  LDL.LU.64 R14, [R1+0x1468] ;  /* 0x00146800010e7983 */ /* 0x001ee80000300a00 */
[----:B------:R-:W3:Y:S04]  /*236e0*/  LDL.LU.64 R12, [R1+0x1460] ;  /* 0x00146000010c7983 */ /* 0x000ee80000300a00 */
[----:B------:R-:W2:Y:S04]  /*236f0*/  LDL.LU.64 R26, [R1+0x1458] ;  /* 0x00145800011a7983 */ /* 0x000ea80000300a00 */
[----:B------:R-:W2:Y:S01]  /*23700*/  LDL.LU.64 R24, [R1+0x1450] ;  /* 0x0014500001187983 */ /* 0x000ea20000300a00 */
[----:B------:R-:W-:Y:S01]  /*23710*/  LOP3.LUT R28, R28, 0x10, R23, 0x78, !PT ;  /* 0x000000101c1c7812 */ /* 0x000fe200078e7817 */
[----:B--2---:R-:W-:Y:S11]  /*23720*/  HMMA.16816.F32 R24, R16, R8, R24 ;  /* 0x000000081018723c */ /* 0x004ff60000001818 */
[----:B------:R-:W-:Y:S11]  /*23730*/  @!UPT UIADD3 URZ, URZ, URZ, URZ ;  /* 0x0000003f3f3ff290 */ /* 0x000ff6000fffe03f */
[----:B------:R-:W-:Y:S01]  /*23740*/  @!UPT UIADD3 URZ, URZ, URZ, URZ ;  /* 0x0000003f3f3ff290 */ /* 0x000fe2000fffe03f */
[----:B------:R-:W-:Y:S04]  /*23750*/  STL.64 [R1+0x410], R24 ;  /* 0x0004101801007387 */ /* 0x000fe80000100a00 */
[----:B------:R-:W-:Y:S04]  /*23760*/  STL.64 [R1+0x418], R26 ;  /* 0x0004181a01007387 */ /* 0x000fe80000100a00 */
[----:B------:R-:W0:Y:S04]  /*23770*/  LDSM.16.M88.4 R24, [R28+0x14800] ;  /* 0x014800001c18783b */ /* 0x000e280000000200 */
[----:B0-----:R-:W-:Y:S04]  /*23780*/  STL.64 [R1+0x13e8], R26 ;  /* 0x0013e81a01007387 */ /* 0x001fe80000100a00 */
[----:B------:R0:W-:Y:S02]  /*23790*/  STL.64 [R1+0x13e0], R24 ;  /* 0x0013e01801007387 */ /* 0x0001e40000100a00 */
[----:B0-----:R-:W-:-:S02]  /*237a0*/  MOV R24, R11 ;  /* 0x0000000b00187202 */ /* 0x001fc40000000f00 */
[----:B------:R-:W-:-:S05]  /*237b0*/  MOV R25, R10 ;  /* 0x0000000a00197202 */ /* 0x000fca0000000f00 */
[----:B------:R0:W-:Y:S04]  /*237c0*/  STL.64 [R1+0x1408], R24 ;  /* 0x0014081801007387 */ /* 0x0001e80000100a00 */
[----:B0-----:R-:W2:Y:S04]  /*237d0*/  LDL.LU R24, [R1+0x240] ;  /* 0x0002400001187983 */ /* 0x001ea80000300800 */
[----:B------:R-:W2:Y:S04]  /*237e0*/  LDL.LU R25, [R1+0x244] ;  /* 0x0002440001197983 */ /* 0x000ea80000300800 */
[----:B------:R-:W2:Y:S04]  /*237f0*/  LDL.LU R26, [R1+0x248] ;  /* 0x00024800011a7983 */ /* 0x000ea80000300800 */
[----:B------:R-:W2:Y:S02]  /*23800*/  LDL.LU R27, [R1+0x24c] ;  /* 0x00024c00011b7983 */ /* 0x000ea40000300800 */
[----:B--2---:R-:W-:Y:S11]  /*23810*/  HMMA.16816.F32 R16, R16, R4, R24 ;  /* 0x000000041010723c */ /* 0x004ff60000001818 */
[----:B------:R-:W-:Y:S11]  /*23820*/  @!UPT UIADD3 URZ, URZ, URZ, URZ ;  /* 0x0000003f3f3ff290 */ /* 0x000ff6000fffe03f */
[----:B------:R-:W-:Y:S01]  /*23830*/  @!UPT UIADD3 URZ, URZ, URZ, URZ ;  /* 0x0000003f3f3ff290 */ /* 0x000fe2000fffe03f */
[----:B------:R0:W-:Y:S04]  /*23840*/  STL.64 [R1+0x400], R16 ;  /* 0x0004001001007387 */ /* 0x0001e80000100a00 */
[----:B------:R1:W-:Y:S01]  /*23850*/  STL.64 [R1+0x1428], R4 ;  /* 0x0014280401007387 */ /* 0x0003e20000100a00 */
[----:B0-----:R-:W-:Y:S02]  /*23860*/  MOV R16, R20 ;  /* 0x0000001400107202 */ /* 0x001fe40000000f00 */
[----:B------:R-:W-:-:S05]  /*23870*/  MOV R17, R7 ;  /* 0x0000000700117202 */ /* 0x000fca0000000f00 */
[----:B------:R0:W-:Y:S04]  /*23880*/  STL.64 [R1+0x1438], R16 ;  /* 0x0014381001007387 */ /* 0x0001e80000100a00 */
[----:B-1----:R-:W2:Y:S01]  /*23890*/  LDL.64 R4, [R1+0x40] ;  /* 0x0000400001047983 */ /* 0x002ea20000100a00 */
[----:B0-----:R-:W-:-:S03]  /*238a0*/  IMAD.MOV.U32 R16, RZ, RZ, R6 ;  /* 0x000000ffff107224 */ /* 0x001fc600078e0006 */
[----:B--2---:R0:W-:Y:S04]  /*238b0*/  STL.64 [R1+0x1430], R4 ;  /* 0x0014300401007387 */ /* 0x0041e80000100a00 */
[----:B0-----:R-:W2:Y:S04]  /*238c0*/  LDL.LU R4, [R1+0x1a0] ;  /* 0x0001a00001047983 */ /* 0x001ea80000300800 */
[----:B------:R-:W2:Y:S04]  /*238d0*/  LDL.LU R5, [R1+0x1a4] ;  /* 0x0001a40001057983 */ /* 0x000ea80000300800 */
[----:B------:R-:W4:Y:S04]  /*238e0*/  LDL.LU R6, [R1+0x1a8] ;  /* 0x0001a80001067983 */ /* 0x000f280000300800 */
[----:B------:R-:W4:Y:S01]  /*238f0*/  LDL.LU R7, [R1+0x1ac] ;  /* 0x0001ac0001077983 */ /* 0x000f220000300800 */
[----:B------:R-:W-:Y:S01]  /*23900*/  MOV R24, R22 ;  /* 0x0000001600187202 */ /* 0x000fe20000000f00 */
[----:B------:R-:W-:Y:S01]  /*23910*/  IMAD.MOV.U32 R25, RZ, RZ, R21 ;  /* 0x000000ffff197224 */ /* 0x000fe200078e0015 */
[----:B------:R-:W-:Y:S01]  /*23920*/  MOV R11, R19 ;  /* 0x00000013000b7202 */ /* 0x000fe20000000f00 */
[----:B------:R-:W-:Y:S01]  /*23930*/  IMAD.MOV.U32 R10, RZ, RZ, R18 ;  /* 0x000000ffff0a7224 */ /* 0x000fe200078e0012 */
[----:B------:R-:W0:Y:S04]  /*23940*/  LDSM.16.M88.4 R20, [R28+0x14c00] ;  /* 0x014c00001c14783b */ /* 0x000e280000000200 */
[----:B----4-:R-:W-:Y:S04]  /*23950*/  STL.64 [R1+0x1448], R6 ;  /* 0x0014480601007387 */ /* 0x010fe80000100a00 */
[----:B--2---:R1:W-:Y:S04]  /*23960*/  STL.64 [R1+0x1440], R4 ;  /* 0x0014400401007387 */ /* 0x0043e80000100a00 */
[----:B-1----:R-:W3:Y:S04]  /*23970*/  LDL.LU R4, [R1+0x1b0] ;  /* 0x0001b00001047983 */ /* 0x002ee80000300800 */
[----:B------:R-:W3:Y:S04]  /*23980*/  LDL.LU R5, [R1+0x1b4] ;  /* 0x0001b40001057983 */ /* 0x000ee80000300800 */
[----:B------:R-:W3:Y:S04]  /*23990*/  LDL.LU R6, [R1+0x1b8] ;  /* 0x0001b80001067983 */ /* 0x000ee80000300800 */
[----:B------:R-:W3:Y:S04]  /*239a0*/  LDL.LU R7, [R1+0x1bc] ;  /* 0x0001bc0001077983 */ /* 0x000ee80000300800 */
[----:B------:R1:W-:Y:S04]  /*239b0*/  STL.64 [R1+0x1420], R24 ;  /* 0x0014201801007387 */ /* 0x0003e80000100a00 */
[----:B-1----:R-:W2:Y:S04]  /*239c0*/  LDL.LU R24, [R1+0x190] ;  /* 0x0001900001187983 */ /* 0x002ea80000300800 */
[----:B------:R-:W2:Y:S04]  /*239d0*/  LDL.LU R25, [R1+0x194] ;  /* 0x0001940001197983 */ /* 0x000ea80000300800 */
[----:B------:R-:W2:Y:S04]  /*239e0*/  LDL.LU R26, [R1+0x198] ;  /* 0x00019800011a7983 */ /* 0x000ea80000300800 */
[----:B------:R-:W2:Y:S04]  /*239f0*/  LDL.LU R27, [R1+0x19c] ;  /* 0x00019c00011b7983 */ /* 0x000ea80000300800 */
[----:B------:R-:W-:Y:S04]  /*23a00*/  STL [R1+0x113c], R11 ;  /* 0x00113c0b01007387 */ /* 0x000fe80000100800 */
[----:B------:R-:W-:Y:S04]  /*23a10*/  STL [R1+0x1138], R10 ;  /* 0x0011380a01007387 */ /* 0x000fe80000100800 */
[----:B------:R1:W-:Y:S04]  /*23a20*/  STL.64 [R1+0x13f0], R8 ;  /* 0x0013f00801007387 */ /* 0x0003e80000100a00 */
[----:B-1----:R-:W4:Y:S04]  /*23a30*/  LDL.LU R8, [R1] ;  /* 0x0000000001087983 */ /* 0x002f280000300800 */
[----:B------:R-:W4:Y:S04]  /*23a40*/  LDL.LU R9, [R1+0x4] ;  /* 0x0000040001097983 */ /* 0x000f280000300800 */
[----:B------:R-:W2:Y:S04]  /*23a50*/  LDL.LU R10, [R1+0x8] ;  /* 0x00000800010a7983 */ /* 0x000ea80000300800 */
[----:B------:R-:W2:Y:S01]  /*23a60*/  LDL.LU R11, [R1+0xc] ;  /* 0x00000c00010b7983 */ /* 0x000ea20000300800 */
[----:B------:R-:W-:-:S03]  /*23a70*/  MOV R17, R3 ;  /* 0x0000000300117202 */ /* 0x000fc60000000f00 */
[----:B--2---:R-:W-:Y:S04]  /*23a80*/  STL.64 [R1+0x1400], R10 ;  /* 0x0014000a01007387 */ /* 0x004fe80000100a00 */
[----:B----4-:R1:W-:Y:S04]  /*23a90*/  STL.64 [R1+0x13f8], R8 ;  /* 0x0013f80801007387 */ /* 0x0103e80000100a00 */
[----:B-1----:R-:W2:Y:S04]  /*23aa0*/  LDL.LU R8, [R1+0x70] ;  /* 0x0000700001087983 */ /* 0x002ea80000300800 */
[----:B------:R-:W2:Y:S04]  /*23ab0*/  LDL.LU R9, [R1+0x74] ;  /* 0x0000740001097983 */ /* 0x000ea80000300800 */
[----:B------:R-:W4:Y:S04]  /*23ac0*/  LDL.LU R10, [R1+0x78] ;  /* 0x00007800010a7983 */ /* 0x000f280000300800 */
[----:B------:R-:W4:Y:S01]  /*23ad0*/  LDL.LU R11, [R1+0x7c] ;  /* 0x00007c00010b7983 */ /* 0x000f220000300800 */
[C---:B---3--:R-:W-:Y:S03]  /*23ae0*/  HMMA.16816.F32 R16, R12.reuse, R16, R4 ;  /* 0x000000100c10723c */ /* 0x048fe60000001804 */
[----:B----4-:R-:W-:Y:S04]  /*23af0*/  STL.64 [R1+0x1418], R10 ;  /* 0x0014180a01007387 */ /* 0x010fe80000100a00 */
[----:B--2---:R1:W-:Y:S04]  /*23b00*/  STL.64 [R1+0x1410], R8 ;  /* 0x0014100801007387 */ /* 0x0043e80000100a00 */
[----:B-1----:R-:W2:Y:S04]  /*23b10*/  LDL.LU R8, [R1+0x80] ;  /* 0x0000800001087983 */ /* 0x002ea80000300800 */
[----:B------:R-:W2:Y:S04]  /*23b20*/  LDL.LU R9, [R1+0x84] ;  /* 0x0000840001097983 */ /* 0x000ea80000300800 */
[----:B------:R-:W2:Y:S04]  /*23b30*/  LDL.LU R10, [R1+0x88] ;  /* 0x00008800010a7983 */ /* 0x000ea80000300800 */
[----:B------:R-:W2:Y:S04]  /*23b40*/  LDL.LU R11, [R1+0x8c] ;  /* 0x00008c00010b7983 */ /* 0x000ea80000300800 */
[----:B0-----:R-:W-:Y:S04]  /*23b50*/  STL.64 [R1+0x1380], R22 ;  /* 0x0013801601007387 */ /* 0x001fe80000100a00 */
[----:B------:R-:W-:Y:S04]  /*23b60*/  STL.64 [R1+0x1378], R20 ;  /* 0x0013781401007387 */ /* 0x000fe80000100a00 */
[----:B------:R-:W3:Y:S04]  /*23b70*/  LDL.LU.64 R6, [R1+0x1448] ;  /* 0x0014480001067983 */ /* 0x000ee80000300a00 */
[----:B------:R-:W3:Y:S04]  /*23b80*/  LDL.LU.64 R4, [R1+0x1440] ;  /* 0x0014400001047983 */ /* 0x000ee80000300a00 */
[----:B------:R0:W-:Y:S04]  /*23b90*/  STL.64 [R1+0x3f0], R16 ;  /* 0x0003f01001007387 */ /* 0x0001e80000100a00 */
[----:B------:R3:W-:Y:S04]  /*23ba0*/  STL.64 [R1+0x3f8], R18 ;  /* 0x0003f81201007387 */ /* 0x0007e80000100a00 */
[----:B0-----:R-:W3:Y:S02]  /*23bb0*/  LDL.LU.64 R16, [R1+0x1438] ;  /* 0x0014380001107983 */ /* 0x001ee40000300a00 */
[C---:B---3--:R-:W-:Y:S02]  /*23bc0*/  HMMA.16816.F32 R16, R12.reuse, R16, R4 ;  /* 0x000000100c10723c */ /* 0x048fe40000001804 */
[----:B------:R-:W3:Y:S01]  /*23bd0*/  LDL.LU.64 R4, [R1+0x1430] ;  /* 0x0014300001047983 */ /* 0x000ee20000300a00 */
[----:B------:R-:W-:Y:S01]  /*23be0*/  MOV R20, R2 ;  /* 0x0000000200147202 */ /* 0x000fe20000000f00 */
[----:B------:R-:W-:Y:S11]  /*23bf0*/  IMAD.MOV.U32 R21, RZ, RZ, R0 ;  /* 0x000000ffff157224 */ /* 0x000ff600078e0000 */
[----:B------:R-:W-:Y:S08]  /*23c00*/  @!UPT UIADD3 URZ, URZ, URZ, URZ ;  /* 0x0000003f3f3ff290 */ /* 0x000ff0000fffe03f */
[----:B------:R0:W-:Y:S04]  /*23c10*/  STL.64 [R1+0x3e0], R16 ;  /* 0x0003e01001007387 */ /* 0x0001e80000100a00 */
[----:B------:R1:W-:Y:S04]  /*23c20*/  STL.64 [R1+0x3e8], R18 ;  /* 0x0003e81201007387 */ /* 0x0003e80000100a00 */
[----:B0-----:R-:W4:Y:S04]  /*23c30*/  LDL.LU R16, [R1+0x1c0] ;  /* 0x0001c00001107983 */ /* 0x001f280000300800 */
[----:B------:R-:W4:Y:S04]  /*23c40*/  LDL.LU R17, [R1+0x1c4] ;  /* 0x0001c40001117983 */ /* 0x000f280000300800 */
[----:B-1----:R-:W4:Y:S04]  /*23c50*/  LDL.LU R18, [R1+0x1c8] ;  /* 0x0001c80001127983 */ /* 0x002f280000300800 */
[----:B------:R-:W4:Y:S01]  /*23c60*/  LDL.LU R19, [R1+0x1cc] ;  /* 0x0001cc0001137983 */ /* 0x000f220000300800 */
[----:B---3--:R-:W-:Y:S01]  /*23c70*/  HMMA.16816.F32 R24, R12, R4, R24 ;  /* 0x000000040c18723c */ /* 0x008fe20000001818 */
[----:B------:R-:W-:-:S02]  /*23c80*/  MOV R2, R4 ;  /* 0x0000000400027202 */ /* 0x000fc40000000f00 */
[----:B------:R-:W-:Y:S02]  /*23c90*/  MOV R0, R5 ;  /* 0x0000000500007202 */ /* 0x000fe40000000f00 */
[----:B------:R-:W3:Y:S11]  /*23ca0*/  LDL.LU.64 R4, [R1+0x1428] ;  /* 0x0014280001047983 */ /* 0x000ef60000300a00 */
[----:B------:R-:W-:Y:S07]  /*23cb0*/  @!UPT UIADD3 URZ, URZ, URZ, URZ ;  /* 0x0000003f3f3ff290 */ /* 0x000fee000fffe03f */
[----:B------:R0:W-:Y:S04]  /*23cc0*/  STL.64 [R1+0x3d0], R24 ;  /* 0x0003d01801007387 */ /* 0x0001e80000100a00 */
[----:B0-----:R-:W2:Y:S01]  /*23cd0*/  LDL.LU.64 R24, [R1+0x1420] ;  /* 0x0014200001187983 */ /* 0x001ea20000300a00 */
[----:B------:R-:W-:Y:S01]  /*23ce0*/  IMAD.MOV.U32 R6, RZ, RZ, R26 ;  /* 0x000000ffff067224 */ /* 0x000fe200078e001a */
[----:B------:R-:W-:-:S05]  /*23cf0*/  MOV R7, R27 ;  /* 0x0000001b00077202 */ /* 0x000fca0000000f00 */
[----:B------:R-:W-:Y:S04]  /*23d00*/  STL [R1+0x10dc], R7 ;  /* 0x0010dc0701007387 */ /* 0x000fe80000100800 */
[----:B------:R-:W-:Y:S01]  /*23d10*/  STL [R1+0x10d8], R6 ;  /* 0x0010d80601007387 */ /* 0x000fe20000100800 */
[C---:B--2---:R-:W-:Y:S03]  /*23d20*/  HMMA.16816.F32 R24, R12.reuse, R24, R8 ;  /* 0x000000180c18723c */ /* 0x044fe60000001808 */
[----:B------:R-:W2:Y:S04]  /*23d30*/  LDL.LU.64 R10, [R1+0x1418] ;  /* 0x00141800010a7983 */ /* 0x000ea80000300a00 */
[----:B------:R-:W2:Y:S11]  /*23d40*/  LDL.LU.64 R8, [R1+0x1410] ;  /* 0x0014100001087983 */ /* 0x000eb60000300a00 */
[----:B------:R-:W-:Y:S05]  /*23d50*/  @!UPT UIADD3 URZ, URZ, URZ, URZ ;  /* 0x0000003f3f3ff290 */ /* 0x000fea000fffe03f */
[----:B------:R0:W-:Y:S04]  /*23d60*/  STL.64 [R1+0x3c0], R24 ;  /* 0x0003c01801007387 */ /* 0x0001e80000100a00 */
[----:B------:R2:W-:Y:S04]  /*23d70*/  STL.64 [R1+0x3c8], R26 ;  /* 0x0003c81a01007387 */ /* 0x0005e80000100a00 */
[----:B0-----:R-:W2:Y:S02]  /*23d80*/  LDL.LU.64 R24, [R1+0x1408] ;  /* 0x0014080001187983 */ /* 0x001ea40000300a00 */
[C---:B--2---:R-:W-:Y:S02]  /*23d90*/  HMMA.16816.F32 R24, R12.reuse, R24, R8 ;  /* 0x000000180c18723c */ /* 0x044fe40000001808 */
[----:B------:R-:W2:Y:S04]  /*23da0*/  LDL.LU.64 R10, [R1+0x1400] ;  /* 0x00140000010a7983 */ /* 0x000ea80000300a00 */
[----:B------:R-:W2:Y:S11]  /*23db0*/  LDL.LU.64 R8, [R1+0x13f8] ;  /* 0x0013f80001087983 */ /* 0x000eb60000300a00 */
[----:B------:R-:W-:Y:S06]  /*23dc0*/  @!UPT UIADD3 URZ, URZ, URZ, URZ ;  /* 0x0000003f3f3ff290 */ /* 0x000fec000fffe03f */
[----:B------:R0:W-:Y:S01]  /*23dd0*/  STL.64 [R1+0x3b0], R24 ;  /* 0x0003b01801007387 */ /* 0x0001e20000100a00 */
[----:B------:R-:W-:Y:S01]  /*23de0*/  IMAD.MOV.U32 R6, RZ, RZ, R27 ;  /* 0x000000ffff067224 */ /* 0x000fe200078e001b */
[----:B------:R-:W-:Y:S02]  /*23df0*/  MOV R7, R26 ;  /* 0x0000001a00077202 */ /* 0x000fe40000000f00 */
[----:B0-----:R-:W3:Y:S04]  /*23e00*/  LDL.LU R24, [R1+0x270] ;  /* 0x0002700001187983 */ /* 0x001ee80000300800 */
[----:B------:R-:W3:Y:S04]  /*23e10*/  LDL.LU R25, [R1+0x274] ;  /* 0x0002740001197983 */ /* 0x000ee80000300800 */
[----:B------:R-:W3:Y:S04]  /*23e20*/  LDL.LU R26, [R1+0x278] ;  /* 0x00027800011a7983 */ /* 0x000ee80000300800 */
[----:B------:R-:W3:Y:S04]  /*23e30*/  LDL.LU R27, [R1+0x27c] ;  /* 0x00027c00011b7983 */ /* 0x000ee80000300800 */
[----:B------:R-:W-:Y:S04]  /*23e40*/  STL [R1+0x1164], R6 ;  /* 0x0011640601007387 */ /* 0x000fe80000100800 */
[----:B------:R-:W-:Y:S01]  /*23e50*/  STL [R1+0x1160], R7 ;  /* 0x0011600701007387 */ /* 0x000fe20000100800 */
[C---:B--2---:R-:W-:Y:S03]  /*23e60*/  HMMA.16816.F32 R20, R12.reuse, R20, R8 ;  /* 0x000000140c14723c */ /* 0x044fe60000001808 */
[----:B------:R-:W4:Y:S11]  /*23e70*/  LDL.LU.64 R8, [R1+0x13f0] ;  /* 0x0013f00001087983 */ /* 0x000f360000300a00 */
[----:B------:R-:W-:Y:S09]  /*23e80*/  @!UPT UIADD3 URZ, URZ, URZ, URZ ;  /* 0x0000003f3f3ff290 */ /* 0x000ff2000fffe03f */
[----:B------:R0:W-:Y:S01]  /*23e90*/  STL.64 [R1+0x2d0], R20 ;  /* 0x0002d01401007387 */ /* 0x0001e20000100a00 */
[----:B------:R-:W-:Y:S02]  /*23ea0*/  MOV R11, R22 ;  /* 0x00000016000b7202 */ /* 0x000fe40000000f00 */
[----:B------:R-:W-:Y:S01]  /*23eb0*/  MOV R10, R23 ;  /* 0x00000017000a7202 */ /* 0x000fe20000000f00 */
[----:B0-----:R-:W2:Y:S04]  /*23ec0*/  LDL.LU R20, [R1+0x2b0] ;  /* 0x0002b00001147983 */ /* 0x001ea80000300800 */
[----:B------:R-:W2:Y:S04]  /*23ed0*/  LDL.LU R21, [R1+0x2b4] ;  /* 0x0002b40001157983 */ /* 0x000ea80000300800 */
[----:B------:R-:W2:Y:S04]  /*23ee0*/  LDL.LU R22, [R1+0x2b8] ;  /* 0x0002b80001167983 */ /* 0x000ea80000300800 */
[----:B------:R-:W2:Y:S04]  /*23ef0*/  LDL.LU R23, [R1+0x2bc] ;  /* 0x0002bc0001177983 */ /* 0x000ea80000300800 */
[----:B--2---:R-:W-:Y:S04]  /*23f00*/  STL.64 [R1+0x13c0], R22 ;  /* 0x0013c01601007387 */ /* 0x004fe80000100a00 */
[----:B------:R0:W-:Y:S04]  /*23f10*/  STL.64 [R1+0x13b8], R20 ;  /* 0x0013b81401007387 */ /* 0x0001e80000100a00 */
[----:B0-----:R-:W2:Y:S01]  /*23f20*/  LDL.64 R20, [R1+0x50] ;  /* 0x0000500001147983 */ /* 0x001ea20000100a00 */
[C---:B----4-:R-:W-:Y:S08]  /*23f30*/  HMMA.16816.F32 R16, R12.reuse, R8, R16 ;  /* 0x000000080c10723c */ /* 0x050ff00000001810 */
[----:B---3--:R-:W-:Y:S01]  /*23f40*/  HMMA.16816.F32 R12, R12, R4, R24 ;  /* 0x000000040c0c723c */ /* 0x008fe20000001818 */
[----:B--2---:R0:W-:Y:S04]  /*23f50*/  STL.64 [R1+0x13d0], R20 ;  /* 0x0013d01401007387 */ /* 0x0041e80000100a00 */
[----:B0-----:R-:W2:Y:S04]  /*23f60*/  LDL.64 R20, [R1+0x60] ;  /* 0x0000600001147983 */ /* 0x001ea80000100a00 */
[----:B------:R-:W-:Y:S04]  /*23f70*/  STL [R1+0x116c], R10 ;  /* 0x00116c0a01007387 */ /* 0x000fe80000100800 */
[----:B------:R-:W-:Y:S04]  /*23f80*/  STL [R1+0x1168], R11 ;  /* 0x0011680b01007387 */ /* 0x000fe80000100800 */
[----:B------:R0:W-:Y:S04]  /*23f90*/  STL.64 [R1+0x13d8], R8 ;  /* 0x0013d80801007387 */ /* 0x0001e80000100a00 */
[----:B0-----:R-:W3:Y:S04]  /*23fa0*/  LDL.LU R8, [R1+0x1d0] ;  /* 0x0001d00001087983 */ /* 0x001ee80000300800 */
[----:B------:R-:W-:Y:S04]  /*23fb0*/  STL.64 [R1+0x2c0], R16 ;  /* 0x0002c01001007387 */ /* 0x000fe80000100a00 */
[----:B------:R-:W-:Y:S04]  /*23fc0*/  STL.64 [R1+0x2c8], R18 ;  /* 0x0002c81201007387 */ /* 0x000fe80000100a00 */
[----:B------:R-:W0:Y:S04]  /*23fd0*/  LDSM.16.M88.4 R16, [R28+0x15000] ;  /* 0x015000001c10783b */ /* 0x000e280000000200 */
[----:B------:R-:W3:Y:S04]  /*23fe0*/  LDL.LU R9, [R1+0x1d4] ;  /* 0x0001d40001097983 */ /* 0x000ee80000300800 */
[----:B------:R-:W3:Y:S04]  /*23ff0*/  LDL.LU R10, [R1+0x1d8] ;  /* 0x0001d800010a7983 */ /* 0x000ee80000300800 */
[----:B------:R-:W3:Y:S04]  /*24000*/  LDL.LU R11, [R1+0x1dc] ;  /* 0x0001dc00010b7983 */ /* 0x000ee80000300800 */
[----:B0-----:R-:W-:Y:S04]  /*24010*/  STL.64 [R1+0x1308], R18 ;  /* 0x0013081201007387 */ /* 0x001fe80000100a00 */
[----:B------:R0:W-:Y:S02]  /*24020*/  STL.64 [R1+0x1300], R16 ;  /* 0x0013001001007387 */ /* 0x0001e40000100a00 */
[----:B0-----:R-:W-:Y:S01]  /*24030*/  IMAD.MOV.U32 R16, RZ, RZ, R2 ;  /* 0x000000ffff107224 */ /* 0x001fe200078e0002 */
[----:B------:R-:W-:-:S05]  /*24040*/  MOV R17, R0 ;  /* 0x0000000000117202 */ /* 0x000fca0000000f00 */
[----:B------:R0:W-:Y:S04]  /*24050*/  STL.64 [R1+0x13c8], R16 ;  /* 0x0013c81001007387 */ /* 0x0001e80000100a00 */
[----:B0-----:R-:W4:Y:S04]  /*24060*/  LDL.LU R16, [R1+0x250] ;  /* 0x0002500001107983 */ /* 0x001f280000300800 */
[----:B------:R-:W4:Y:S04]  /*24070*/  LDL.LU R17, [R1+0x254] ;  /* 0x0002540001117983 */ /* 0x000f280000300800 */
[----:B------:R-:W4:Y:S04]  /*24080*/  LDL.LU R18, [R1+0x258] ;  /* 0x0002580001127983 */ /* 0x000f280000300800 */
[----:B------:R-:W4:Y:S04]  /*24090*/  LDL.LU R19, [R1+0x25c] ;  /* 0x00025c0001137983 */ /* 0x000f280000300800 */
[----:B------:R-:W3:Y:S04]  /*240a0*/  LDL.LU.64 R26, [R1+0x13e8] ;  /* 0x0013e800011a7983 */ /* 0x000ee80000300a00 */
[----:B------:R-:W3:Y:S04]  /*240b0*/  LDL.LU.64 R24, [R1+0x13e0] ;  /* 0x0013e00001187983 */ /* 0x000ee80000300a00 */
[----:B------:R-:W-:Y:S04]  /*240c0*/  STL.64 [R1+0x290], R12 ;  /* 0x0002900c01007387 */ /* 0x000fe80000100a00 */
[----:B------:R-:W-:Y:S04]  /*240d0*/  STL.64 [R1+0x298], R14 ;  /* 0x0002980e01007387 */ /* 0x000fe80000100a00 */
[----:B------:R-:W0:Y:S04]  /*240e0*/  LDSM.16.M88.4 R12, [R28+0x15400] ;  /* 0x015400001c0c783b */ /* 0x000e280000000200 */
[----:B0-----:R-:W-:Y:S04]  /*240f0*/  STL.64 [R1+0x1288], R14 ;  /* 0x0012880e01007387 */ /* 0x001fe80000100a00 */
[----:B------:R0:W-:Y:S04]  /*24100*/  STL.64 [R1+0x1280], R12 ;  /* 0x0012800c01007387 */ /* 0x0001e80000100a00 */
[----:B0-----:R-:W4:Y:S01]  /*24110*/  LDL.64 R12, [R1+0x30] ;  /* 0x00003000010c7983 */ /* 0x001f220000100a00 */
[----:B--2---:R-:W-:Y:S01]  /*24120*/  IMAD.MOV.U32 R7, RZ, RZ, R21 ;  /* 0x000000ffff077224 */ /* 0x004fe200078e0015 */
[----:B---3--:R-:W-:Y:S11]  /*24130*/  HMMA.16816.F32 R8, R24, R20, R8 ;  /* 0x000000141808723c */ /* 0x008ff60000001808 */
[----:B------:R-:W-:Y:S11]  /*24140*/  @!UPT UIADD3 URZ, URZ, URZ, URZ ;  /* 0x0000003f3f3ff290 */ /* 0x000ff6000fffe03f */
[----:B------:R-:W-:Y:S01]  /*24150*/  @!UPT UIADD3 URZ, URZ, URZ, URZ ;  /* 0x0000003f3f3ff290 */ /* 0x000fe2000fffe03f */
[----:B------:R0:W-:Y:S04]  /*24160*/  STL.64 [R1+0x280], R8 ;  /* 0x0002800801007387 */ /* 0x0001e80000100a00 */
[----:B------:R1:W-:Y:S04]  /*24170*/  STL.64 [R1+0x288], R10 ;  /* 0x0002880a01007387 */ /* 0x0003e80000100a00 */
[----:B0-----:R-:W2:Y:S01]  /*24180*/  LDL.LU.64 R8, [R1+0x13d8] ;  /* 0x0013d80001087983 */ /* 0x001ea20000300a00 */
[----:B-1----:R-:W-:-:S03]  /*24190*/  MOV R10, R20 ;  /* 0x00000014000a7202 */ /* 0x002fc60000000f00 */
[----:B------:R-:W4:Y:S04]  /*241a0*/  LDL.LU.64 R20, [R1+0x13d0] ;  /* 0x0013d00001147983 */ /* 0x000f280000300a00 */
[----:B------:R-:W-:Y:S01]  /*241b0*/  STL [R1+0x13a0], R10 ;  /* 0x0013a00a01007387 */ /* 0x000fe20000100800 */
[C---:B----4-:R-:W-:Y:S03]  /*241c0*/  HMMA.16816.F32 R16, R24.reuse, R20, R16 ;  /* 0x000000141810723c */ /* 0x050fe60000001810 */
[----:B--2---:R0:W-:Y:S01]  /*241d0*/  STL.64 [R1+0x1398], R8 ;  /* 0x0013980801007387 */ /* 0x0041e20000100a00 */
[----:B------:R-:W-:Y:S02]  /*241e0*/  MOV R6, R20 ;  /* 0x0000001400067202 */ /* 0x000fe40000000f00 */
[----:B------:R-:W-:Y:S01]  /*241f0*/  MOV R0, R21 ;  /* 0x0000001500007202 */ /* 0x000fe20000000f00 */
[----:B0-----:R-:W2:Y:S04]  /*24200*/  LDL.LU R8, [R1+0x2a0] ;  /* 0x0002a00001087983 */ /* 0x001ea80000300800 */
[----:B------:R-:W2:Y:S04]  /*24210*/  LDL.LU R9, [R1+0x2a4] ;  /* 0x0002a40001097983 */ /* 0x000ea80000300800 */
[----:B------:R-:W2:Y:S04]  /*24220*/  LDL.LU R10, [R1+0x2a8] ;  /* 0x0002a800010a7983 */ /* 0x000ea80000300800 */
[----:B------:R-:W2:Y:S04]  /*24230*/  LDL.LU R11, [R1+0x2ac] ;  /* 0x0002ac00010b7983 */ /* 0x000ea80000300800 */
[----:B------:R0:W-:Y:S04]  /*24240*/  STL.64 [R1+0x270], R16 ;  /* 0x0002701001007387 */ /* 0x0001e80000100a00 */
[----:B------:R-:W-:Y:S04]  /*24250*/  STL.64 [R1+0x278], R18 ;  /* 0x0002781201007387 */ /* 0x000fe80000100a00 */
[----:B0-----:R-:W3:Y:S04]  /*24260*/  LDL.LU.64 R16, [R1+0x13c8] ;  /* 0x0013c80001107983 */ /* 0x001ee80000300a00 */
[----:B------:R-:W4:Y:S04]  /*24270*/  LDL.LU.64 R22, [R1+0x13c0] ;  /* 0x0013c00001167983 */ /* 0x000f280000300a00 */
[----:B------:R-:W4:Y:S04]  /*24280*/  LDL.LU.64 R20, [R1+0x13b8] ;  /* 0x0013b80001147983 */ /* 0x000f280000300a00 */
[----:B------:R-:W-:Y:S04]  /*24290*/  STL.64 [R1+0x1390], R6 ;  /* 0x0013900601007387 */ /* 0x000fe80000100a00 */
[----:B------:R0:W-:Y:S04]  /*242a0*/  STL.64 [R1+0x1388], R4 ;  /* 0x0013880401007387 */ /* 0x0001e80000100a00 */
[----:B0-----:R-:W3:Y:S04]  /*242b0*/  LDL.LU R4, [R1+0x260] ;  /* 0x0002600001047983 */ /* 0x001ee80000300800 */
[----:B------:R-:W3:Y:S04]  /*242c0*/  LDL.LU R5, [R1+0x264] ;  /* 0x0002640001057983 */ /* 0x000ee80000300800 */
[----:B------:R-:W3:Y:S04]  /*242d0*/  LDL.LU R6, [R1+0x268] ;  /* 0x0002680001067983 */ /* 0x000ee80000300800 */
[----:B------:R-:W3:Y:S02]  /*242e0*/  LDL.LU R7, [R1+0x26c] ;  /* 0x00026c0001077983 */ /* 0x000ee40000300800 */
[C---:B---3--:R-:W-:Y:S02]  /*242f0*/  HMMA.16816.F32 R4, R24.reuse, R16, R4 ;  /* 0x000000101804723c */ /* 0x048fe40000001804 */
[----:B------:R-:W3:Y:S11]  /*24300*/  LDL.LU R16, [R1+0x490] ;  /* 0x0004900001107983 */ /* 0x000ef60000300800 */
[----:B------:R-:W-:Y:S10]  /*24310*/  @!UPT UIADD3 URZ, URZ, URZ, URZ ;  /* 0x0000003f3f3ff290 */ /* 0x000ff4000fffe03f */
[----:B------:R-:W-:Y:S04]  /*24320*/  STL.64 [R1+0x260], R4 ;  /* 0x0002600401007387 */ /* 0x000fe80000100a00 */
[----:B------:R2:W-:Y:S04]  /*24330*/  STL.64 [R1+0x268], R6 ;  /* 0x0002680601007387 */ /* 0x0005e80000100a00 */
[----:B------:R-:W3:Y:S04]  /*24340*/  LDL.LU R17, [R1+0x494] ;  /* 0x0004940001117983 */ /* 0x000ee80000300800 */
[----:B------:R-:W3:Y:S04]  /*24350*/  LDL.LU R18, [R1+0x498] ;  /* 0x0004980001127983 */ /* 0x000ee80000300800 */
[----:B------:R-:W3:Y:S01]  /*24360*/  LDL.LU R19, [R1+0x49c] ;  /* 0x00049c0001137983 */ /* 0x000ee20000300800 */
[C---:B--2---:R-:W-:Y:S03]  /*24370*/  HMMA.16816.F32 R4, R24.reuse, R12, R8 ;  /* 0x0000000c1804723c */ /* 0x044fe60000001808 */
[----:B---3--:R-:W-:Y:S04]  /*24380*/  STL.64 [R1+0x1318], R18 ;  /* 0x0013181201007387 */ /* 0x008fe80000100a00 */
[----:B------:R0:W-:Y:S04]  /*24390*/  STL.64 [R1+0x1310], R16 ;  /* 0x0013101001007387 */ /* 0x0001e80000100a00 */
[----:B0-----:R-:W4:Y:S11]  /*243a0*/  LDL.64 R16, [R1+0x20] ;  /* 0x0000200001107983 */ /* 0x001f360000100a00 */
[----:B------:R-:W-:Y:S01]  /*243b0*/  @!UPT UIADD3 URZ, URZ, URZ, URZ ;  /* 0x0000003f3f3ff290 */ /* 0x000fe2000fffe03f */
[----:B------:R-:W-:Y:S04]  /*243c0*/  STL.64 [R1+0x250], R4 ;  /* 0x0002500401007387 */ /* 0x000fe80000100a00 */
[----:B------:R4:W-:Y:S01]  /*243d0*/  STL.64 [R1+0x258], R6 ;  /* 0x0002580601007387 */ /* 0x0009e20000100a00 */
[----:B------:R-:W-:Y:S01]  /*243e0*/  IMAD.MOV.U32 R3, RZ, RZ, R12 ;  /* 0x000000ffff037224 */ /* 0x000fe200078e000c */
[----:B------:R-:W-:Y:S01]  /*243f0*/  MOV R2, R13 ;  /* 0x0000000d00027202 */ /* 0x000fe20000000f00 */
[C---:B----4-:R-:W-:Y:S01]  /*24400*/  HMMA.16816.F32 R4, R24.reuse, R16, R20 ;  /* 0x000000101804723c */ /* 0x050fe20000001814 */
[----:B------:R0:W-:Y:S06]  /*24410*/  STL.64 [R1+0x1330], R16 ;  /* 0x0013301001007387 */ /* 0x0001ec0000100a00 */
[----:B0-----:R-:W-:Y:S01]  /*24420*/  MOV R16, R3 ;  /* 0x0000000300107202 */ /* 0x001fe20000000f00 */
[----:B------:R-:W-:Y:S11]  /*24430*/  IMAD.MOV.U32 R17, RZ, RZ, R2 ;  /* 0x000000ffff117224 */ /* 0x000ff600078e0002 */
[----:B------:R-:W-:Y:S04]  /*24440*/  @!UPT UIADD3 URZ, URZ, URZ, URZ ;  /* 0x0000003f3f3ff290 */ /* 0x000fe8000fffe03f */
[----:B------:R-:W-:Y:S04]  /*24450*/  STL.64 [R1+0x2b0], R4 ;  /* 0x0002b00401007387 */ /* 0x000fe80000100a00 */
[----:B------:R-:W-:Y:S04]  /*24460*/  STL.64 [R1+0x2b8], R6 ;  /* 0x0002b80601007387 */ /* 0x000fe80000100a00 */
[----:B------:R0:W-:Y:S04]  /*24470*/  STL.64 [R1+0x1348], R16 ;  /* 0x0013481001007387 */ /* 0x0001e80000100a00 */
[----:B0-----:R-:W2:Y:S04]  /*24480*/  LDL.64 R16, [R1+0x40] ;  /* 0x0000400001107983 */ /* 0x001ea80000100a00 */
[----:B--2---:R-:W-:Y:S04]  /*24490*/  STL.64 [R1+0x1360], R16 ;  /* 0x0013601001007387 */ /* 0x004fe80000100a00 */
[----:B------:R-:W2:Y:S04]  /*244a0*/  LDL.LU R12, [R1+0x4a0] ;  /* 0x0004a000010c7983 */ /* 0x000ea80000300800 */
[----:B------:R-:W2:Y:S04]  /*244b0*/  LDL.LU R13, [R1+0x4a4] ;  /* 0x0004a400010d7983 */ /* 0x000ea80000300800 */
[----:B------:R-:W3:Y:S04]  /*244c0*/  LDL.LU R14, [R1+0x4a8] ;  /* 0x0004a800010e7983 */ /* 0x000ee80000300800 */
[----:B------:R-:W3:Y:S04]  /*244d0*/  LDL.LU R15, [R1+0x4ac] ;  /* 0x0004ac00010f7983 */ /* 0x000ee80000300800 */
[----:B------:R-:W4:Y:S04]  /*244e0*/  LDL.LU R20, [R1+0x340] ;  /* 0x0003400001147983 */ /* 0x000f280000300800 */
[----:B------:R-:W4:Y:S04]  /*244f0*/  LDL.LU R21, [R1+0x344] ;  /* 0x0003440001157983 */ /* 0x000f280000300800 */
[----:B------:R-:W2:Y:S04]  /*24500*/  LDL.LU R22, [R1+0x348] ;  /* 0x0003480001167983 */ /* 0x000ea80000300800 */
[----:B------:R-:W2:Y:S04]  /*24510*/  LDL.LU R23, [R1+0x34c] ;  /* 0x00034c0001177983 */ /* 0x000ea80000300800 */
[----:B--2---:R-:W-:Y:S04]  /*24520*/  STL.64 [R1+0x13b0], R22 ;  /* 0x0013b01601007387 */ /* 0x004fe80000100a00 */
[----:B----4-:R0:W-:Y:S04]  /*24530*/  STL.64 [R1+0x13a8], R20 ;  /* 0x0013a81401007387 */ /* 0x0101e80000100a00 */
[----:B0-----:R-:W2:Y:S04]  /*24540*/  LDL.LU R20, [R1+0x2f0] ;  /* 0x0002f00001147983 */ /* 0x001ea80000300800 */
[----:B------:R-:W2:Y:S04]  /*24550*/  LDL.LU R21, [R1+0x2f4] ;  /* 0x0002f40001157983 */ /* 0x000ea80000300800 */
[----:B------:R-:W2:Y:S04]  /*24560*/  LDL.LU R22, [R1+0x2f8] ;  /* 0x0002f80001167983 */ /* 0x000ea80000300800 */
[----:B------:R-:W2:Y:S04]  /*24570*/  LDL.LU R23, [R1+0x2fc] ;  /* 0x0002fc0001177983 */ /* 0x000ea80000300800 */
[----:B------:R-:W2:Y:S04]  /*24580*/  LDL.64 R8, [R1+0x10] ;  /* 0x0000100001087983 */ /* 0x000ea80000100a00 */
[----:B------:R-:W4:Y:S04]  /*24590*/  LDL.LU R4, [R1+0x310] ;  /* 0x0003100001047983 */ /* 0x000f280000300800 */
[----:B------:R-:W4:Y:S04]  /*245a0*/  LDL.LU R5, [R1+0x314] ;  /* 0x0003140001057983 */ /* 0x000f280000300800 */
        /* <DEDUP_REMOVED lines=12> */
[----:B---3--:R-:W-:Y:S04]  /*24670*/  STL.64 [R1+0x1328], R14 ;  /* 0x0013280e01007387 */ /* 0x008fe80000100a00 */
[----:B------:R0:W-:Y:S04]  /*24680*/  STL.64 [R1+0x1320], R12 ;  /* 0x0013200c01007387 */ /* 0x0001e80000100a00 */
[----:B0-----:R-:W3:Y:S04]  /*24690*/  LDL.LU R12, [R1+0x470] ;  /* 0x00047000010c7983 */ /* 0x001ee80000300800 */
[----:B------:R-:W3:Y:S04]  /*246a0*/  LDL.LU R13, [R1+0x474] ;  /* 0x00047400010d7983 */ /* 0x000ee80000300800 */
[----:B------:R-:W2:Y:S04]  /*246b0*/  LDL.LU R14, [R1+0x478] ;  /* 0x00047800010e7983 */ /* 0x000ea80000300800 */
[----:B------:R-:W2:Y:S01]  /*246c0*/  LDL.LU R15, [R1+0x47c] ;  /* 0x00047c00010f7983 */ /* 0x000ea20000300800 */
[----:B------:R-:W-:Y:S03]  /*246d0*/  HMMA.16816.F32 R20, R24, R8, R20 ;  /* 0x000000081814723c */ /* 0x000fe60000001814 */
[----:B--2---:R-:W-:Y:S04]  /*246e0*/  STL.64 [R1+0x1340], R14 ;  /* 0x0013400e01007387 */ /* 0x004fe80000100a00 */
[----:B---3--:R0:W-:Y:S04]  /*246f0*/  STL.64 [R1+0x1338], R12 ;  /* 0x0013380c01007387 */ /* 0x0081e80000100a00 */
[----:B0-----:R-:W2:Y:S04]  /*24700*/  LDL.LU R12, [R1+0x350] ;  /* 0x00035000010c7983 */ /* 0x001ea80000300800 */
[----:B------:R-:W2:Y:S04]  /*24710*/  LDL.LU R13, [R1+0x354] ;  /* 0x00035400010d7983 */ /* 0x000ea80000300800 */
[----:B------:R-:W3:Y:S04]  /*24720*/  LDL.LU R14, [R1+0x358] ;  /* 0x00035800010e7983 */ /* 0x000ee80000300800 */
[----:B------:R-:W3:Y:S01]  /*24730*/  LDL.LU R15, [R1+0x35c] ;  /* 0x00035c00010f7983 */ /* 0x000ee20000300800 */
[----:B------:R-:W-:-:S02]  /*24740*/  MOV R3, R8 ;  /* 0x0000000800037202 */ /* 0x000fc40000000f00 */
[----:B------:R-:W-:Y:S01]  /*24750*/  MOV R2, R9 ;  /* 0x0000000900027202 */ /* 0x000fe20000000f00 */
[----:B---3--:R-:W-:Y:S04]  /*24760*/  STL.64 [R1+0x1358], R14 ;  /* 0x0013580e01007387 */ /* 0x008fe80000100a00 */
[----:B--2---:R0:W-:Y:S04]  /*24770*/  STL.64 [R1+0x1350], R12 ;  /* 0x0013500c01007387 */ /* 0x0041e80000100a00 */
[----:B0-----:R-:W2:Y:S04]  /*24780*/  LDL.LU R12, [R1+0x330] ;  /* 0x00033000010c7983 */ /* 0x001ea80000300800 */
[----:B------:R-:W2:Y:S04]  /*24790*/  LDL.LU R13, [R1+0x334] ;  /* 0x00033400010d7983 */ /* 0x000ea80000300800 */
[----:B------:R-:W2:Y:S04]  /*247a0*/  LDL.LU R14, [R1+0x338] ;  /* 0x00033800010e7983 */ /* 0x000ea80000300800 */
[----:B------:R-:W2:Y:S04]  /*247b0*/  LDL.LU R15, [R1+0x33c] ;  /* 0x00033c00010f7983 */ /* 0x000ea80000300800 */
[----:B------:R-:W-:Y:S04]  /*247c0*/  STL.64 [R1+0x2f0], R20 ;  /* 0x0002f01401007387 */ /* 0x000fe80000100a00 */
[----:B------:R0:W-:Y:S04]  /*247d0*/  STL.64 [R1+0x2f8], R22 ;  /* 0x0002f81601007387 */ /* 0x0001e80000100a00 */
[----:B0-----:R-:W3:Y:S04]  /*247e0*/  LDL.LU.64 R22, [R1+0x13b0] ;  /* 0x0013b00001167983 */ /* 0x001ee80000300a00 */
[----:B------:R-:W3:Y:S04]  /*247f0*/  LDL.LU.64 R20, [R1+0x13a8] ;  /* 0x0013a80001147983 */ /* 0x000ee80000300a00 */
[----:B------:R-:W2:Y:S04]  /*24800*/  LDL.LU R10, [R1+0x13a0] ;  /* 0x0013a000010a7983 */ /* 0x000ea80000300800 */
[----:B------:R-:W4:Y:S02]  /*24810*/  LDL.LU.64 R8, [R1+0x1398] ;  /* 0x0013980001087983 */ /* 0x000f240000300a00 */
[C---:B----4-:R-:W-:Y:S11]  /*24820*/  HMMA.16816.F32 R4, R24.reuse, R8, R4 ;  /* 0x000000081804723c */ /* 0x050ff60000001804 */
[----:B------:R-:W-:Y:S11]  /*24830*/  @!UPT UIADD3 URZ, URZ, URZ, URZ ;  /* 0x0000003f3f3ff290 */ /* 0x000ff6000fffe03f */
[----:B------:R-:W-:Y:S01]  /*24840*/  @!UPT UIADD3 URZ, URZ, URZ, URZ ;  /* 0x0000003f3f3ff290 */ /* 0x000fe2000fffe03f */
[----:B------:R-:W-:Y:S04]  /*24850*/  STL.64 [R1+0x320], R4 ;  /* 0x0003200401007387 */ /* 0x000fe80000100a00 */
[----:B------:R0:W-:Y:S04]  /*24860*/  STL.64 [R1+0x328], R6 ;  /* 0x0003280601007387 */ /* 0x0001e80000100a00 */
[----:B0-----:R-:W4:Y:S04]  /*24870*/  LDL.LU.64 R6, [R1+0x1390] ;  /* 0x0013900001067983 */ /* 0x001f280000300a00 */
[----:B------:R-:W3:Y:S02]  /*24880*/  LDL.LU.64 R4, [R1+0x1388] ;  /* 0x0013880001047983 */ /* 0x000ee40000300a00 */
[----:B---3--:R-:W-:Y:S02]  /*24890*/  HMMA.16816.F32 R24, R24, R4, R20 ;  /* 0x000000041818723c */ /* 0x008fe40000001814 */
[----:B------:R-:W3:Y:S04]  /*248a0*/  LDL.LU.64 R22, [R1+0x1380] ;  /* 0x0013800001167983 */ /* 0x000ee80000300a00 */
[----:B------:R-:W3:Y:S11]  /*248b0*/  LDL.LU.64 R20, [R1+0x1378] ;  /* 0x0013780001147983 */ /* 0x000ef60000300a00 */
[----:B------:R-:W-:Y:S06]  /*248c0*/  @!UPT UIADD3 URZ, URZ, URZ, URZ ;  /* 0x0000003f3f3ff290 */ /* 0x000fec000fffe03f */
[----:B------:R2:W-:Y:S04]  /*248d0*/  STL.64 [R1+0x310], R24 ;  /* 0x0003101801007387 */ /* 0x0005e80000100a00 */
[----:B------:R3:W-:Y:S01]  /*248e0*/  STL.64 [R1+0x318], R26 ;  /* 0x0003181a01007387 */ /* 0x0007e20000100a00 */
[----:B--2---:R-:W-:Y:S01]  /*248f0*/  IMAD.MOV.U32 R24, RZ, RZ, R10 ;  /* 0x000000ffff187224 */ /* 0x004fe200078e000a */
[----:B----4-:R-:W-:-:S07]  /*24900*/  MOV R25, R7 ;  /* 0x0000000700197202 */ /* 0x010fce0000000f00 */
[----:B---3--:R-:W-:Y:S01]  /*24910*/  HMMA.16816.F32 R24, R20, R24, R16 ;  /* 0x000000181418723c */ /* 0x008fe20000001810 */
[----:B------:R-:W2:Y:S04]  /*24920*/  LDL.LU.64 R18, [R1+0x1370] ;  /* 0x0013700001127983 */ /* 0x000ea80000300a00 */
[----:B------:R-:W2:Y:S11]  /*24930*/  LDL.LU.64 R16, [R1+0x1368] ;  /* 0x0013680001107983 */ /* 0x000eb60000300a00 */
[----:B------:R-:W-:Y:S07]  /*24940*/  @!UPT UIADD3 URZ, URZ, URZ, URZ ;  /* 0x0000003f3f3ff290 */ /* 0x000fee000fffe03f */
[----:B------:R-:W-:Y:S04]  /*24950*/  STL.64 [R1+0x3a0], R24 ;  /* 0x0003a01801007387 */ /* 0x000fe80000100a00 */
[----:B------:R-:W-:Y:S04]  /*24960*/  STL.64 [R1+0x3a8], R26 ;  /* 0x0003a81a01007387 */ /* 0x000fe80000100a00 */
[----:B------:R-:W0:Y:S04]  /*24970*/  LDSM.16.M88.4 R24, [R28+0x15800] ;  /* 0x015800001c18783b */ /* 0x000e280000000200 */
[----:B0-----:R-:W-:Y:S04]  /*24980*/  STL.64 [R1+0x11e8], R26 ;  /* 0x0011e81a01007387 */ /* 0x001fe80000100a00 */
[----:B------:R0:W-:Y:S02]  /*24990*/  STL.64 [R1+0x11e0], R24 ;  /* 0x0011e01801007387 */ /* 0x0001e40000100a00 */
[----:B0-----:R-:W-:Y:S01]  /*249a0*/  MOV R24, R6 ;  /* 0x0000000600187202 */ /* 0x001fe20000000f00 */
[----:B------:R-:W-:-:S02]  /*249b0*/  IMAD.MOV.U32 R25, RZ, RZ, R0 ;  /* 0x000000ffff197224 */ /* 0x000fc400078e0000 */
[----:B------:R-:W3:Y:S05]  /*249c0*/  LDL R0, [R1+0x4c4] ;  /* 0x0004c40001007983 */ /* 0x000eea0000100800 */
[C---:B--2---:R-:W-:Y:S01]  /*249d0*/  HMMA.16816.F32 R24, R20.reuse, R24, R16 ;  /* 0x000000181418723c */ /* 0x044fe20000001810 */
[----:B------:R-:W2:Y:S11]  /*249e0*/  LDL.LU.64 R16, [R1+0x1360] ;  /* 0x0013600001107983 */ /* 0x000eb60000300a00 */
[----:B------:R-:W-:Y:S11]  /*249f0*/  @!UPT UIADD3 URZ, URZ, URZ, URZ ;  /* 0x0000003f3f3ff290 */ /* 0x000ff6000fffe03f */
[----:B------:R0:W-:Y:S04]  /*24a00*/  STL.64 [R1+0x390], R24 ;  /* 0x0003901801007387 */ /* 0x0001e80000100a00 */
[----:B------:R1:W-:Y:S04]  /*24a10*/  STL.64 [R1+0x398], R26 ;  /* 0x0003981a01007387 */ /* 0x0003e80000100a00 */
[----:B0-----:R-:W4:Y:S04]  /*24a20*/  LDL.LU R24, [R1+0xa0] ;  /* 0x0000a00001187983 */ /* 0x001f280000300800 */
[----:B------:R-:W4:Y:S04]  /*24a30*/  LDL.LU R25, [R1+0xa4] ;  /* 0x0000a40001197983 */ /* 0x000f280000300800 */
[----:B-1----:R-:W3:Y:S04]  /*24a40*/  LDL.LU R26, [R1+0xa8] ;  /* 0x0000a800011a7983 */ /* 0x002ee80000300800 */
[----:B------:R-:W3:Y:S01]  /*24a50*/  LDL.LU R27, [R1+0xac] ;  /* 0x0000ac00011b7983 */ /* 0x000ee20000300800 */
[C---:B--2---:R-:W-:Y:S01]  /*24a60*/  HMMA.16816.F32 R12, R20.reuse, R16, R12 ;  /* 0x00000010140c723c */ /* 0x044fe2000000180c */
[----:B------:R-:W-:Y:S01]  /*24a70*/  IMAD.MOV.U32 R7, RZ, RZ, R16 ;  /* 0x000000ffff077224 */ /* 0x000fe200078e0010 */
[----:B------:R-:W-:Y:S01]  /*24a80*/  MOV R6, R17 ;  /* 0x0000001100067202 */ /* 0x000fe20000000f00 */
[----:B---3--:R-:W-:Y:S04]  /*24a90*/  STL.64 [R1+0x11f8], R26 ;  /* 0x0011f81a01007387 */ /* 0x008fe80000100a00 */
[----:B----4-:R-:W-:Y:S11]  /*24aa0*/  STL.64 [R1+0x11f0], R24 ;  /* 0x0011f01801007387 */ /* 0x010ff60000100a00 */
[----:B------:R-:W-:Y:S05]  /*24ab0*/  @!UPT UIADD3 URZ, URZ, URZ, URZ ;  /* 0x0000003f3f3ff290 */ /* 0x000fea000fffe03f */
[----:B------:R-:W-:Y:S04]  /*24ac0*/  STL.64 [R1+0x380], R12 ;  /* 0x0003800c01007387 */ /* 0x000fe80000100a00 */
[----:B------:R0:W-:Y:S04]  /*24ad0*/  STL.64 [R1+0x388], R14 ;  /* 0x0003880e01007387 */ /* 0x0001e80000100a00 */
[----:B0-----:R-:W2:Y:S04]  /*24ae0*/  LDL.LU.64 R14, [R1+0x1358] ;  /* 0x00135800010e7983 */ /* 0x001ea80000300a00 */
[----:B------:R-:W2:Y:S04]  /*24af0*/  LDL.LU.64 R12, [R1+0x1350] ;  /* 0x00135000010c7983 */ /* 0x000ea80000300a00 */
[----:B------:R-:W2:Y:S02]  /*24b00*/  LDL.LU.64 R16, [R1+0x1348] ;  /* 0x0013480001107983 */ /* 0x000ea40000300a00 */
[C---:B--2---:R-:W-:Y:S02]  /*24b10*/  HMMA.16816.F32 R16, R20.reuse, R16, R12 ;  /* 0x000000101410723c */ /* 0x044fe4000000180c */
[----:B------:R-:W2:Y:S04]  /*24b20*/  LDL.LU.64 R14, [R1+0x1340] ;  /* 0x00134000010e7983 */ /* 0x000ea80000300a00 */
[----:B------:R-:W2:Y:S11]  /*24b30*/  LDL.LU.64 R12, [R1+0x1338] ;  /* 0x00133800010c7983 */ /* 0x000eb60000300a00 */
[----:B------:R-:W-:Y:S06]  /*24b40*/  @!UPT UIADD3 URZ, URZ, URZ, URZ ;  /* 0x0000003f3f3ff290 */ /* 0x000fec000fffe03f */
[----:B------:R0:W-:Y:S04]  /*24b50*/  STL.64 [R1+0x370], R16 ;  /* 0x0003701001007387 */ /* 0x0001e80000100a00 */
[----:B------:R-:W-:Y:S04]  /*24b60*/  STL.64 [R1+0x378], R18 ;  /* 0x0003781201007387 */ /* 0x000fe80000100a00 */
[----:B0-----:R-:W2:Y:S01]  /*24b70*/  LDL.LU.64 R16, [R1+0x1330] ;  /* 0x0013300001107983 */ /* 0x001ea20000300a00 */
[----:B------:R-:W-:Y:S02]  /*24b80*/  MOV R24, R3 ;  /* 0x0000000300187202 */ /* 0x000fe40000000f00 */
[----:B------:R-:W-:Y:S01]  /*24b90*/  MOV R25, R2 ;  /* 0x0000000200197202 */ /* 0x000fe20000000f00 */
[C---:B--2---:R-:W-:Y:S01]  /*24ba0*/  HMMA.16816.F32 R12, R20.reuse, R16, R12 ;  /* 0x00000010140c723c */ /* 0x044fe2000000180c */
[----:B------:R-:W-:Y:S01]  /*24bb0*/  MOV R3, R16 ;  /* 0x0000001000037202 */ /* 0x000fe20000000f00 */
[----:B------:R-:W-:Y:S11]  /*24bc0*/  IMAD.MOV.U32 R2, RZ, RZ, R17 ;  /* 0x000000ffff027224 */ /* 0x000ff600078e0011 */
[----:B------:R-:W-:Y:S10]  /*24bd0*/  @!UPT UIADD3 URZ, URZ, URZ, URZ ;  /* 0x0000003f3f3ff290 */ /* 0x000ff4000fffe03f */
[----:B------:R-:W-:Y:S04]  /*24be0*/  STL.64 [R1+0x350], R12 ;  /* 0x0003500c01007387 */ /* 0x000fe80000100a00 */
[----:B------:R0:W-:Y:S04]  /*24bf0*/  STL.64 [R1+0x358], R14 ;  /* 0x0003580e01007387 */ /* 0x0001e80000100a00 */
[----:B0-----:R-:W2:Y:S04]  /*24c00*/  LDL.LU.64 R14, [R1+0x1328] ;  /* 0x00132800010e7983 */ /* 0x001ea80000300a00 */
[----:B------:R-:W2:Y:S04]  /*24c10*/  LDL.LU.64 R12, [R1+0x1320] ;  /* 0x00132000010c7983 */ /* 0x000ea80000300a00 */
[----:B------:R-:W3:Y:S04]  /*24c20*/  LDL.LU.64 R18, [R1+0x1318] ;  /* 0x0013180001127983 */ /* 0x000ee80000300a00 */
[----:B------:R-:W3:Y:S02]  /*24c30*/  LDL.LU.64 R16, [R1+0x1310] ;  /* 0x0013100001107983 */ /* 0x000ee40000300a00 */
[C---:B---3--:R-:W-:Y:S08]  /*24c40*/  HMMA.16816.F32 R16, R20.reuse, R24, R16 ;  /* 0x000000181410723c */ /* 0x048ff00000001810 */
[----:B--2---:R-:W-:Y:S11]  /*24c50*/  HMMA.16816.F32 R12, R20, R8, R12 ;  /* 0x00000008140c723c */ /* 0x004ff6000000180c */
[----:B------:R-:W-:Y:S04]  /*24c60*/  @!UPT UIADD3 URZ, URZ, URZ, URZ ;  /* 0x0000003f3f3ff290 */ /* 0x000fe8000fffe03f */
[----:B------:R-:W-:Y:S04]  /*24c70*/  STL.64 [R1+0x340], R16 ;  /* 0x0003401001007387 */ /* 0x000fe80000100a00 */
[----:B------:R0:W-:Y:S04]  /*24c80*/  STL.64 [R1+0x348], R18 ;  /* 0x0003481201007387 */ /* 0x0001e80000100a00 */
[----:B0-----:R-:W2:Y:S04]  /*24c90*/  LDL.LU.64 R18, [R1+0x1308] ;  /* 0x0013080001127983 */ /* 0x001ea80000300a00 */
[----:B------:R-:W2:Y:S04]  /*24ca0*/  LDL.LU.64 R16, [R1+0x1300] ;  /* 0x0013000001107983 */ /* 0x000ea80000300a00 */
[----:B------:R0:W-:Y:S04]  /*24cb0*/  STL.64 [R1+0x12d8], R24 ;  /* 0x0012d81801007387 */ /* 0x0001e80000100a00 */
[----:B0-----:R-:W3:Y:S04]  /*24cc0*/  LDL.LU R24, [R1+0x4b0] ;  /* 0x0004b00001187983 */ /* 0x001ee80000300800 */
[----:B------:R-:W3:Y:S04]  /*24cd0*/  LDL.LU R25, [R1+0x4b4] ;  /* 0x0004b40001197983 */ /* 0x000ee80000300800 */
[----:B------:R-:W3:Y:S04]  /*24ce0*/  LDL.LU R26, [R1+0x4b8] ;  /* 0x0004b800011a7983 */ /* 0x000ee80000300800 */
[----:B------:R-:W3:Y:S04]  /*24cf0*/  LDL.LU R27, [R1+0x4bc] ;  /* 0x0004bc00011b7983 */ /* 0x000ee80000300800 */
[----:B------:R0:W-:Y:S04]  /*24d00*/  STL.64 [R1+0x330], R12 ;  /* 0x0003300c01007387 */ /* 0x0001e80000100a00 */
[----:B------:R1:W-:Y:S04]  /*24d10*/  STL.64 [R1+0x338], R14 ;  /* 0x0003380e01007387 */ /* 0x0003e80000100a00 */
[----:B0-----:R-:W4:Y:S04]  /*24d20*/  LDL.LU R12, [R1+0x140] ;  /* 0x00014000010c7983 */ /* 0x001f280000300800 */
[----:B------:R-:W4:Y:S04]  /*24d30*/  LDL.LU R13, [R1+0x144] ;  /* 0x00014400010d7983 */ /* 0x000f280000300800 */
[----:B-1----:R-:W2:Y:S04]  /*24d40*/  LDL.LU R14, [R1+0x148] ;  /* 0x00014800010e7983 */ /* 0x002ea80000300800 */
[----:B------:R-:W2:Y:S04]  /*24d50*/  LDL.LU R15, [R1+0x14c] ;  /* 0x00014c00010f7983 */ /* 0x000ea80000300800 */
[----:B--2---:R-:W-:Y:S04]  /*24d60*/  STL.64 [R1+0x12b0], R14 ;  /* 0x0012b00e01007387 */ /* 0x004fe80000100a00 */
[----:B----4-:R0:W-:Y:S04]  /*24d70*/  STL.64 [R1+0x12a8], R12 ;  /* 0x0012a80c01007387 */ /* 0x0101e80000100a00 */
[----:B0-----:R-:W2:Y:S04]  /*24d80*/  LDL.64 R12, [R1+0x30] ;  /* 0x00003000010c7983 */ /* 0x001ea80000100a00 */
[----:B--2---:R0:W-:Y:S02]  /*24d90*/  STL.64 [R1+0x12b8], R12 ;  /* 0x0012b80c01007387 */ /* 0x0041e40000100a00 */
[----:B0-----:R-:W-:-:S02]  /*24da0*/  MOV R12, R7 ;  /* 0x00000007000c7202 */ /* 0x001fc40000000f00 */
[----:B------:R-:W-:-:S05]  /*24db0*/  MOV R13, R6 ;  /* 0x00000006000d7202 */ /* 0x000fca0000000f00 */
[----:B------:R-:W-:Y:S04]  /*24dc0*/  STL.64 [R1+0x12d0], R12 ;  /* 0x0012d00c01007387 */ /* 0x000fe80000100a00 */
[----:B------:R3:W-:Y:S02]  /*24dd0*/  STL.64 [R1+0x12a0], R8 ;  /* 0x0012a00801007387 */ /* 0x0007e40000100a00 */
[----:B---3--:R-:W-:Y:S02]  /*24de0*/  HMMA.16816.F32 R8, R20, R4, R24 ;  /* 0x000000041408723c */ /* 0x008fe40000001818 */
[----:B------:R-:W2:Y:S11]  /*24df0*/  LDL.LU R24, [R1+0x170] ;  /* 0x0001700001187983 */ /* 0x000eb60000300800 */
[----:B------:R-:W-:Y:S10]  /*24e00*/  @!UPT UIADD3 URZ, URZ, URZ, URZ ;  /* 0x0000003f3f3ff290 */ /* 0x000ff4000fffe03f */
[----:B------:R-:W-:Y:S04]  /*24e10*/  STL.64 [R1+0x300], R8 ;  /* 0x0003000801007387 */ /* 0x000fe80000100a00 */
[----:B------:R-:W-:Y:S04]  /*24e20*/  STL.64 [R1+0x308], R10 ;  /* 0x0003080a01007387 */ /* 0x000fe80000100a00 */
[----:B------:R-:W2:Y:S04]  /*24e30*/  LDL.LU R25, [R1+0x174] ;  /* 0x0001740001197983 */ /* 0x000ea80000300800 */
[----:B------:R-:W3:Y:S04]  /*24e40*/  LDL.LU R26, [R1+0x178] ;  /* 0x00017800011a7983 */ /* 0x000ee80000300800 */
[----:B------:R-:W3:Y:S04]  /*24e50*/  LDL.LU R27, [R1+0x17c] ;  /* 0x00017c00011b7983 */ /* 0x000ee80000300800 */
[----:B---3--:R-:W-:Y:S04]  /*24e60*/  STL.64 [R1+0x12e8], R26 ;  /* 0x0012e81a01007387 */ /* 0x008fe80000100a00 */
[----:B--2---:R0:W-:Y:S04]  /*24e70*/  STL.64 [R1+0x12e0], R24 ;  /* 0x0012e01801007387 */ /* 0x0041e80000100a00 */
[----:B------:R-:W2:Y:S04]  /*24e80*/  LDL.64 R12, [R1+0x50] ;  /* 0x00005000010c7983 */ /* 0x000ea80000100a00 */
[----:B0-----:R-:W3:Y:S04]  /*24e90*/  LDL.64 R24, [R1+0x60] ;  /* 0x0000600001187983 */ /* 0x001ee80000100a00 */
[----:B--2---:R0:W-:Y:S04]  /*24ea0*/  STL.64 [R1+0x12f0], R12 ;  /* 0x0012f00c01007387 */ /* 0x0041e80000100a00 */
[----:B0-----:R-:W3:Y:S04]  /*24eb0*/  LDL.LU R12, [R1+0x180] ;  /* 0x00018000010c7983 */ /* 0x001ee80000300800 */
[----:B------:R-:W3:Y:S04]  /*24ec0*/  LDL.LU R13, [R1+0x184] ;  /* 0x00018400010d7983 */ /* 0x000ee80000300800 */
[----:B------:R-:W3:Y:S04]  /*24ed0*/  LDL.LU R14, [R1+0x188] ;  /* 0x00018800010e7983 */ /* 0x000ee80000300800 */
[----:B------:R-:W3:Y:S04]  /*24ee0*/  LDL.LU R15, [R1+0x18c] ;  /* 0x00018c00010f7983 */ /* 0x000ee80000300800 */
[----:B------:R0:W-:Y:S04]  /*24ef0*/  STL.64 [R1+0x1290], R4 ;  /* 0x0012900401007387 */ /* 0x0001e80000100a00 */
[----:B0-----:R-:W2:Y:S04]  /*24f00*/  LDL.LU R4, [R1+0x150] ;  /* 0x0001500001047983 */ /* 0x001ea80000300800 */
[----:B------:R-:W2:Y:S04]  /*24f10*/  LDL.LU R5, [R1+0x154] ;  /* 0x0001540001057983 */ /* 0x000ea80000300800 */
[----:B------:R-:W4:Y:S04]  /*24f20*/  LDL.LU R6, [R1+0x158] ;  /* 0x0001580001067983 */ /* 0x000f280000300800 */
[----:B------:R-:W4:Y:S01]  /*24f30*/  LDL.LU R7, [R1+0x15c] ;  /* 0x00015c0001077983 */ /* 0x000f220000300800 */
[----:B------:R-:W-:-:S03]  /*24f40*/  IMAD.MOV.U32 R22, RZ, RZ, R29 ;  /* 0x000000ffff167224 */ /* 0x000fc600078e001d */
[----:B----4-:R-:W-:Y:S04]  /*24f50*/  STL.64 [R1+0x12c8], R6 ;  /* 0x0012c80601007387 */ /* 0x010fe80000100a00 */
[----:B--2---:R0:W-:Y:S04]  /*24f60*/  STL.64 [R1+0x12c0], R4 ;  /* 0x0012c00401007387 */ /* 0x0041e80000100a00 */
[----:B0-----:R-:W2:Y:S04]  /*24f70*/  LDL.LU R4, [R1+0x160] ;  /* 0x0001600001047983 */ /* 0x001ea80000300800 */
[----:B------:R-:W2:Y:S04]  /*24f80*/  LDL.LU R5, [R1+0x164] ;  /* 0x0001640001057983 */ /* 0x000ea80000300800 */
[----:B------:R-:W2:Y:S04]  /*24f90*/  LDL.LU R6, [R1+0x168] ;  /* 0x0001680001067983 */ /* 0x000ea80000300800 */
[----:B------:R-:W2:Y:S04]  /*24fa0*/  LDL.LU R7, [R1+0x16c] ;  /* 0x00016c0001077983 */ /* 0x000ea80000300800 */
[----:B------:R-:W4:Y:S04]  /*24fb0*/  LDL.LU R20, [R1+0x90] ;  /* 0x0000900001147983 */ /* 0x000f280000300800 */
[----:B------:R-:W4:Y:S04]  /*24fc0*/  LDL.LU R21, [R1+0x94] ;  /* 0x0000940001157983 */ /* 0x000f280000300800 */
[----:B------:R-:W2:Y:S04]  /*24fd0*/  LDL.LU R29, [R1+0x12fc] ;  /* 0x0012fc00011d7983 */ /* 0x000ea80000300800 */
[----:B------:R-:W2:Y:S01]  /*24fe0*/  LDL.LU R23, [R1+0x9c] ;  /* 0x00009c0001177983 */ /* 0x000ea20000300800 */
[----:B---3--:R-:W-:Y:S03]  /*24ff0*/  HMMA.16816.F32 R12, R16, R24, R12 ;  /* 0x00000018100c723c */ /* 0x008fe6000000180c */
[----:B--2---:R-:W-:Y:S04]  /*25000*/  STL.64 [R1+0x1208], R22 ;  /* 0x0012081601007387 */ /* 0x004fe80000100a00 */
[----:B----4-:R0:W-:Y:S04]  /*25010*/  STL.64 [R1+0x1200], R20 ;  /* 0x0012001401007387 */ /* 0x0101e80000100a00 */
[----:B0-----:R-:W2:Y:S04]  /*25020*/  LDL.LU R20, [R1+0xb0] ;  /* 0x0000b00001147983 */ /* 0x001ea80000300800 */
[----:B------:R-:W2:Y:S04]  /*25030*/  LDL.LU R21, [R1+0xb4] ;  /* 0x0000b40001157983 */ /* 0x000ea80000300800 */
[----:B------:R-:W3:Y:S01]  /*25040*/  LDL.LU R22, [R1+0xb8] ;  /* 0x0000b80001167983 */ /* 0x000ee20000300800 */
[----:B------:R-:W-:-:S03]  /*25050*/  MOV R23, R29 ;  /* 0x0000001d00177202 */ /* 0x000fc60000000f00 */
[----:B------:R-:W4:Y:S04]  /*25060*/  LDL.LU R29, [R1+0x12f8] ;  /* 0x0012f800011d7983 */ /* 0x000f280000300800 */
[----:B------:R-:W4:Y:S04]  /*25070*/  LDL.LU R8, [R1+0x130] ;  /* 0x0001300001087983 */ /* 0x000f280000300800 */
[----:B------:R-:W4:Y:S04]  /*25080*/  LDL.LU R9, [R1+0x134] ;  /* 0x0001340001097983 */ /* 0x000f280000300800 */
[----:B------:R-:W4:Y:S04]  /*25090*/  LDL.LU R10, [R1+0x138] ;  /* 0x00013800010a7983 */ /* 0x000f280000300800 */
[----:B------:R-:W4:Y:S04]  /*250a0*/  LDL.LU R11, [R1+0x13c] ;  /* 0x00013c00010b7983 */ /* 0x000f280000300800 */
[----:B---3--:R-:W-:Y:S04]  /*250b0*/  STL.64 [R1+0x1218], R22 ;  /* 0x0012181601007387 */ /* 0x008fe80000100a00 */
[----:B--2---:R0:W-:Y:S04]  /*250c0*/  STL.64 [R1+0x1210], R20 ;  /* 0x0012101401007387 */ /* 0x0041e80000100a00 */
[----:B------:R1:W-:Y:S04]  /*250d0*/  STL.64 [R1+0x2e0], R12 ;  /* 0x0002e00c01007387 */ /* 0x0003e80000100a00 */
[----:B------:R-:W-:Y:S01]  /*250e0*/  STL.64 [R1+0x2e8], R14 ;  /* 0x0002e80e01007387 */ /* 0x000fe20000100a00 */
[----:B0-----:R-:W-:Y:S01]  /*250f0*/  MOV R20, R3 ;  /* 0x0000000300147202 */ /* 0x001fe20000000f00 */
[----:B------:R-:W-:Y:S01]  /*25100*/  IMAD.MOV.U32 R21, RZ, RZ, R2 ;  /* 0x000000ffff157224 */ /* 0x000fe200078e0002 */
[----:B------:R-:W-:Y:S01]  /*25110*/  MOV R3, R24 ;  /* 0x0000001800037202 */ /* 0x000fe20000000f00 */
[----:B-1----:R-:W2:Y:S01]  /*25120*/  LDL.LU.64 R12, [R1+0x12f0] ;  /* 0x0012f000010c7983 */ /* 0x002ea20000300a00 */
[----:B------:R-:W-:-:S03]  /*25130*/  MOV R2, R25 ;  /* 0x0000001900027202 */ /* 0x000fc60000000f00 */
[----:B------:R-:W2:Y:S04]  /*25140*/  LDL.LU.64 R26, [R1+0x12e8] ;  /* 0x0012e800011a7983 */ /* 0x000ea80000300a00 */
[----:B------:R-:W2:Y:S02]  /*25150*/  LDL.LU.64 R24, [R1+0x12e0] ;  /* 0x0012e00001187983 */ /* 0x000ea40000300a00 */
[----:B--2---:R-:W-:Y:S11]  /*25160*/  HMMA.16816.F32 R24, R16, R12, R24 ;  /* 0x0000000c1018723c */ /* 0x004ff60000001818 */
[----:B------:R-:W-:Y:S11]  /*25170*/  @!UPT UIADD3 URZ, URZ, URZ, URZ ;  /* 0x0000003f3f3ff290 */ /* 0x000ff6000fffe03f */
[----:B------:R-:W-:Y:S01]  /*25180*/  @!UPT UIADD3 URZ, URZ, URZ, URZ ;  /* 0x0000003f3f3ff290 */ /* 0x000fe2000fffe03f */
[----:B------:R0:W-:Y:S04]  /*25190*/  STL.64 [R1+0x2a0], R24 ;  /* 0x0002a01801007387 */ /* 0x0001e80000100a00 */
[----:B------:R1:W-:Y:S04]  /*251a0*/  STL.64 [R1+0x2a8], R26 ;  /* 0x0002a81a01007387 */ /* 0x0003e80000100a00 */
[----:B0-----:R-:W4:Y:S01]  /*251b0*/  LDL.LU.64 R24, [R1+0x12d8] ;  /* 0x0012d80001187983 */ /* 0x001f220000300a00 */
[----:B-1----:R-:W-:Y:S01]  /*251c0*/  IMAD.MOV.U32 R27, RZ, RZ, R12 ;  /* 0x000000ffff1b7224 */ /* 0x002fe200078e000c */
[----:B------:R-:W-:-:S02]  /*251d0*/  MOV R26, R13 ;  /* 0x0000000d001a7202 */ /* 0x000fc40000000f00 */
[----:B------:R-:W2:Y:S02]  /*251e0*/  LDL.LU.64 R12, [R1+0x12d0] ;  /* 0x0012d000010c7983 */ /* 0x000ea40000300a00 */
[C---:B--2---:R-:W-:Y:S02]  /*251f0*/  HMMA.16816.F32 R12, R16.reuse, R12, R4 ;  /* 0x0000000c100c723c */ /* 0x044fe40000001804 */
[----:B------:R-:W2:Y:S04]  /*25200*/  LDL.LU.64 R6, [R1+0x12c8] ;  /* 0x0012c80001067983 */ /* 0x000ea80000300a00 */
[----:B------:R-:W2:Y:S11]  /*25210*/  LDL.LU.64 R4, [R1+0x12c0] ;  /* 0x0012c00001047983 */ /* 0x000eb60000300a00 */
[----:B------:R-:W-:Y:S06]  /*25220*/  @!UPT UIADD3 URZ, URZ, URZ, URZ ;  /* 0x0000003f3f3ff290 */ /* 0x000fec000fffe03f */
[----:B------:R0:W-:Y:S04]  /*25230*/  STL.64 [R1+0x240], R12 ;  /* 0x0002400c01007387 */ /* 0x0001e80000100a00 */
[----:B------:R1:W-:Y:S04]  /*25240*/  STL.64 [R1+0x248], R14 ;  /* 0x0002480e01007387 */ /* 0x0003e80000100a00 */
[----:B0-----:R-:W2:Y:S02]  /*25250*/  LDL.LU.64 R12, [R1+0x12b8] ;  /* 0x0012b800010c7983 */ /* 0x001ea40000300a00 */
[----:B--2---:R-:W-:Y:S11]  /*25260*/  HMMA.16816.F32 R4, R16, R12, R4 ;  /* 0x0000000c1004723c */ /* 0x004ff60000001804 */
[----:B------:R-:W-:Y:S11]  /*25270*/  @!UPT UIADD3 URZ, URZ, URZ, URZ ;  /* 0x0000003f3f3ff290 */ /* 0x000ff6000fffe03f */
[----:B------:R-:W-:Y:S01]  /*25280*/  @!UPT UIADD3 URZ, URZ, URZ, URZ ;  /* 0x0000003f3f3ff290 */ /* 0x000fe2000fffe03f */
[----:B------:R0:W-:Y:S04]  /*25290*/  STL.64 [R1+0x230], R4 ;  /* 0x0002300401007387 */ /* 0x0001e80000100a00 */
[----:B------:R-:W-:Y:S04]  /*252a0*/  STL.64 [R1+0x238], R6 ;  /* 0x0002380601007387 */ /* 0x000fe80000100a00 */
[----:B-1----:R-:W2:Y:S01]  /*252b0*/  LDL.LU.64 R14, [R1+0x12b0] ;  /* 0x0012b000010e7983 */ /* 0x002ea20000300a00 */
[----:B0-----:R-:W-:Y:S01]  /*252c0*/  MOV R5, R12 ;  /* 0x0000000c00057202 */ /* 0x001fe20000000f00 */
[----:B------:R-:W-:-:S02]  /*252d0*/  IMAD.MOV.U32 R4, RZ, RZ, R13 ;  /* 0x000000ffff047224 */ /* 0x000fc400078e000d */
[----:B------:R-:W2:Y:S04]  /*252e0*/  LDL.LU.64 R12, [R1+0x12a8] ;  /* 0x0012a800010c7983 */ /* 0x000ea80000300a00 */
[----:B------:R0:W-:Y:S01]  /*252f0*/  STL.64 [R1+0x1228], R20 ;  /* 0x0012281401007387 */ /* 0x0001e20000100a00 */
[----:B--2---:R-:W-:Y:S07]  /*25300*/  HMMA.16816.F32 R12, R16, R20, R12 ;  /* 0x00000014100c723c */ /* 0x004fee000000180c */
[----:B0-----:R-:W-:-:S02]  /*25310*/  MOV R20, R5 ;  /* 0x0000000500147202 */ /* 0x001fc40000000f00 */
[----:B------:R-:W-:Y:S11]  /*25320*/  MOV R21, R4 ;  /* 0x0000000400157202 */ /* 0x000ff60000000f00 */
[----:B------:R-:W-:Y:S03]  /*25330*/  @!UPT UIADD3 URZ, URZ, URZ, URZ ;  /* 0x0000003f3f3ff290 */ /* 0x000fe6000fffe03f */
[----:B------:R-:W-:Y:S04]  /*25340*/  STL.64 [R1+0x220], R12 ;  /* 0x0002200c01007387 */ /* 0x000fe80000100a00 */
[----:B------:R-:W-:Y:S04]  /*25350*/  STL.64 [R1+0x228], R14 ;  /* 0x0002280e01007387 */ /* 0x000fe80000100a00 */
[----:B------:R0:W-:Y:S04]  /*25360*/  STL.64 [R1+0x1240], R20 ;  /* 0x0012401401007387 */ /* 0x0001e80000100a00 */
[----:B0-----:R-:W2:Y:S04]  /*25370*/  LDL.LU R20, [R1+0xe0] ;  /* 0x0000e00001147983 */ /* 0x001ea80000300800 */
[----:B------:R-:W2:Y:S04]  /*25380*/  LDL.LU R21, [R1+0xe4] ;  /* 0x0000e40001157983 */ /* 0x000ea80000300800 */
[----:B------:R-:W3:Y:S04]  /*25390*/  LDL.LU R22, [R1+0xe8] ;  /* 0x0000e80001167983 */ /* 0x000ee80000300800 */
[----:B------:R-:W3:Y:S01]  /*253a0*/  LDL.LU R23, [R1+0xec] ;  /* 0x0000ec0001177983 */ /* 0x000ee20000300800 */
[----:B----4-:R-:W-:Y:S03]  /*253b0*/  HMMA.16816.F32 R8, R16, R24, R8 ;  /* 0x000000181008723c */ /* 0x010fe60000001808 */
        /* <DEDUP_REMOVED lines=8> */
[----:B---3--:R-:W-:Y:S04]  /*25440*/  STL.64 [R1+0x1250], R22 ;  /* 0x0012501601007387 */ /* 0x008fe80000100a00 */
[----:B--2---:R0:W-:Y:S02]  /*25450*/  STL.64 [R1+0x1248], R20 ;  /* 0x0012481401007387 */ /* 0x0041e40000100a00 */
[----:B0-----:R-:W-:Y:S01]  /*25460*/  IMAD.MOV.U32 R20, RZ, RZ, R27 ;  /* 0x000000ffff147224 */ /* 0x001fe200078e001b */
[----:B------:R-:W-:-:S05]  /*25470*/  MOV R21, R26 ;  /* 0x0000001a00157202 */ /* 0x000fca0000000f00 */
[----:B------:R-:W-:Y:S04]  /*25480*/  STL.64 [R1+0x1268], R20 ;  /* 0x0012681401007387 */ /* 0x000fe80000100a00 */
[----:B------:R0:W-:Y:S04]  /*25490*/  STL.64 [R1+0x210], R8 ;  /* 0x0002100801007387 */ /* 0x0001e80000100a00 */
[----:B------:R-:W-:Y:S04]  /*254a0*/  STL.64 [R1+0x218], R10 ;  /* 0x0002180a01007387 */ /* 0x000fe80000100a00 */
[----:B0-----:R-:W4:Y:S04]  /*254b0*/  LDL.LU.64 R8, [R1+0x12a0] ;  /* 0x0012a00001087983 */ /* 0x001f280000300a00 */
[----:B------:R0:W-:Y:S04]  /*254c0*/  STL.64 [R1+0x1220], R24 ;  /* 0x0012201801007387 */ /* 0x0001e80000100a00 */
[----:B0-----:R-:W2:Y:S04]  /*254d0*/  LDL.LU R24, [R1+0xc0] ;  /* 0x0000c00001187983 */ /* 0x001ea80000300800 */
[----:B------:R-:W2:Y:S04]  /*254e0*/  LDL.LU R25, [R1+0xc4] ;  /* 0x0000c40001197983 */ /* 0x000ea80000300800 */
[----:B------:R-:W3:Y:S04]  /*254f0*/  LDL.LU R26, [R1+0xc8] ;  /* 0x0000c800011a7983 */ /* 0x000ee80000300800 */
[----:B------:R-:W3:Y:S04]  /*25500*/  LDL.LU R27, [R1+0xcc] ;  /* 0x0000cc00011b7983 */ /* 0x000ee80000300800 */
[----:B---3--:R-:W-:Y:S04]  /*25510*/  STL.64 [R1+0x1238], R26 ;  /* 0x0012381a01007387 */ /* 0x008fe80000100a00 */
[----:B--2---:R0:W-:Y:S04]  /*25520*/  STL.64 [R1+0x1230], R24 ;  /* 0x0012301801007387 */ /* 0x0041e80000100a00 */
[----:B0-----:R-:W2:Y:S04]  /*25530*/  LDL.LU R24, [R1+0xd0] ;  /* 0x0000d00001187983 */ /* 0x001ea80000300800 */
[----:B------:R-:W2:Y:S04]  /*25540*/  LDL.LU R25, [R1+0xd4] ;  /* 0x0000d40001197983 */ /* 0x000ea80000300800 */
[----:B------:R-:W3:Y:S01]  /*25550*/  LDL.LU R26, [R1+0xd8] ;  /* 0x0000d800011a7983 */ /* 0x000ee20000300800 */
[----:B------:R-:W-:-:S03]  /*25560*/  MOV R27, R29 ;  /* 0x0000001d001b7202 */ /* 0x000fc60000000f00 */
[----:B------:R-:W2:Y:S01]  /*25570*/  LDL.LU R29, [R1+0x1298] ;  /* 0x00129800011d7983 */ /* 0x000ea20000300800 */
[C---:B----4-:R-:W-:Y:S03]  /*25580*/  HMMA.16816.F32 R4, R16.reuse, R8, R4 ;  /* 0x000000081004723c */ /* 0x050fe60000001804 */
[----:B---3--:R-:W-:Y:S04]  /*25590*/  STL.64 [R1+0x1260], R26 ;  /* 0x0012601a01007387 */ /* 0x008fe80000100a00 */
[----:B--2---:R0:W-:Y:S04]  /*255a0*/  STL.64 [R1+0x1258], R24 ;  /* 0x0012581801007387 */ /* 0x0041e80000100a00 */
        /* <DEDUP_REMOVED lines=8> */
[----:B------:R-:W2:Y:S04]  /*25630*/  LDL.LU R26, [R1+0x108] ;  /* 0x00010800011a7983 */ /* 0x000ea80000300800 */
[----:B------:R0:W-:Y:S04]  /*25640*/  STL.64 [R1+0x200], R4 ;  /* 0x0002000401007387 */ /* 0x0001e80000100a00 */
[----:B------:R-:W-:Y:S04]  /*25650*/  STL.64 [R1+0x208], R6 ;  /* 0x0002080601007387 */ /* 0x000fe80000100a00 */
[----:B0-----:R-:W3:Y:S01]  /*25660*/  LDL.LU.64 R4, [R1+0x1290] ;  /* 0x0012900001047983 */ /* 0x001ee20000300a00 */
[----:B------:R-:W-:Y:S01]  /*25670*/  MOV R20, R3 ;  /* 0x0000000300147202 */ /* 0x000fe20000000f00 */
[----:B------:R-:W-:Y:S01]  /*25680*/  IMAD.MOV.U32 R21, RZ, RZ, R2 ;  /* 0x000000ffff157224 */ /* 0x000fe200078e0002 */
[----:B------:R-:W-:Y:S01]  /*25690*/  MOV R27, R29 ;  /* 0x0000001d001b7202 */ /* 0x000fe20000000f00 */
[----:B---3--:R-:W-:Y:S01]  /*256a0*/  HMMA.16816.F32 R16, R16, R4, R12 ;  /* 0x000000041010723c */ /* 0x008fe2000000180c */
[----:B------:R-:W2:Y:S04]  /*256b0*/  LDL.LU.64 R14, [R1+0x1288] ;  /* 0x00128800010e7983 */ /* 0x000ea80000300a00 */
[----:B------:R-:W2:Y:S11]  /*256c0*/  LDL.LU.64 R12, [R1+0x1280] ;  /* 0x00128000010c7983 */ /* 0x000eb60000300a00 */
[----:B------:R-:W-:Y:S07]  /*256d0*/  @!UPT UIADD3 URZ, URZ, URZ, URZ ;  /* 0x0000003f3f3ff290 */ /* 0x000fee000fffe03f */
[----:B------:R0:W-:Y:S04]  /*256e0*/  STL.64 [R1+0x1f0], R16 ;  /* 0x0001f01001007387 */ /* 0x0001e80000100a00 */
[----:B------:R-:W-:Y:S04]  /*256f0*/  STL.64 [R1+0x1f8], R18 ;  /* 0x0001f81201007387 */ /* 0x000fe80000100a00 */
[----:B0-----:R-:W3:Y:S01]  /*25700*/  LDL.64 R16, [R1+0x40] ;  /* 0x0000400001107983 */ /* 0x001ee20000100a00 */
        /* <DEDUP_REMOVED lines=11> */
[----:B------:R-:W-:Y:S04]  /*257c0*/  STL.64 [R1+0x1d0], R20 ;  /* 0x0001d01401007387 */ /* 0x000fe80000100a00 */
[----:B------:R0:W-:Y:S04]  /*257d0*/  STL.64 [R1+0x1d8], R22 ;  /* 0x0001d81601007387 */ /* 0x0001e80000100a00 */
[----:B0-----:R-:W3:Y:S04]  /*257e0*/  LDL.LU.64 R22, [R1+0x1250] ;  /* 0x0012500001167983 */ /* 0x001ee80000300a00 */
[----:B------:R-:W3:Y:S02]  /*257f0*/  LDL.LU.64 R20, [R1+0x1248] ;  /* 0x0012480001147983 */ /* 0x000ee40000300a00 */
[----:B---3--:R-:W-:Y:S11]  /*25800*/  HMMA.16816.F32 R20, R12, R16, R20 ;  /* 0x000000100c14723c */ /* 0x008ff60000001814 */
[----:B------:R-:W-:Y:S11]  /*25810*/  @!UPT UIADD3 URZ, URZ, URZ, URZ ;  /* 0x0000003f3f3ff290 */ /* 0x000ff6000fffe03f */
[----:B------:R-:W-:Y:S01]  /*25820*/  @!UPT UIADD3 URZ, URZ, URZ, URZ ;  /* 0x0000003f3f3ff290 */ /* 0x000fe2000fffe03f */
[----:B------:R0:W-:Y:S04]  /*25830*/  STL.64 [R1+0x1c0], R20 ;  /* 0x0001c01401007387 */ /* 0x0001e80000100a00 */
[----:B------:R2:W-:Y:S04]  /*25840*/  STL.64 [R1+0x1c8], R22 ;  /* 0x0001c81601007387 */ /* 0x0005e80000100a00 */
[----:B0-----:R-:W2:Y:S01]  /*25850*/  LDL.LU.64 R20, [R1+0x1240] ;  /* 0x0012400001147983 */ /* 0x001ea20000300a00 */
[----:B------:R-:W-:Y:S01]  /*25860*/  MOV R2, R17 ;  /* 0x0000001100027202 */ /* 0x000fe20000000f00 */
[----:B------:R-:W-:-:S02]  /*25870*/  IMAD.MOV.U32 R6, RZ, RZ, R16 ;  /* 0x000000ffff067224 */ /* 0x000fc400078e0010 */
[----:B------:R-:W3:Y:S04]  /*25880*/  LDL.LU R17, [R1+0x620] ;  /* 0x0006200001117983 */ /* 0x000ee80000300800 */
[----:B------:R-:W4:Y:S04]  /*25890*/  LDL.LU R16, [R1+0x624] ;  /* 0x0006240001107983 */ /* 0x000f280000300800 */
[----:B------:R-:W3:Y:S04]  /*258a0*/  LDL.LU R11, [R1+0x628] ;  /* 0x00062800010b7983 */ /* 0x000ee80000300800 */
[----:B------:R-:W3:Y:S01]  /*258b0*/  LDL.LU R7, [R1+0x62c] ;  /* 0x00062c0001077983 */ /* 0x000ee20000300800 */
        /* <DEDUP_REMOVED lines=8> */
[----:B------:R-:W2:Y:S11]  /*25940*/  LDL.LU.64 R24, [R1+0x1220] ;  /* 0x0012200001187983 */ /* 0x000eb60000300a00 */
[----:B------:R-:W-:Y:S10]  /*25950*/  @!UPT UIADD3 URZ, URZ, URZ, URZ ;  /* 0x0000003f3f3ff290 */ /* 0x000ff4000fffe03f */
[----:B------:R-:W-:Y:S04]  /*25960*/  STL.64 [R1+0x1a0], R20 ;  /* 0x0001a01401007387 */ /* 0x000fe80000100a00 */
[----:B------:R0:W-:Y:S04]  /*25970*/  STL.64 [R1+0x1a8], R22 ;  /* 0x0001a81601007387 */ /* 0x0001e80000100a00 */
[----:B0-----:R-:W2:Y:S04]  /*25980*/  LDL.LU.64 R22, [R1+0x1218] ;  /* 0x0012180001167983 */ /* 0x001ea80000300a00 */
[----:B------:R-:W2:Y:S02]  /*25990*/  LDL.LU.64 R20, [R1+0x1210] ;  /* 0x0012100001147983 */ /* 0x000ea40000300a00 */
[C---:B--2---:R-:W-:Y:S02]  /*259a0*/  HMMA.16816.F32 R24, R12.reuse, R24, R20 ;  /* 0x000000180c18723c */ /* 0x044fe40000001814 */
[----:B------:R-:W2:Y:S04]  /*259b0*/  LDL.LU.64 R22, [R1+0x1208] ;  /* 0x0012080001167983 */ /* 0x000ea80000300a00 */
[----:B------:R-:W2:Y:S11]  /*259c0*/  LDL.LU.64 R20, [R1+0x1200] ;  /* 0x0012000001147983 */ /* 0x000eb60000300a00 */
[----:B------:R-:W-:Y:S06]  /*259d0*/  @!UPT UIADD3 URZ, URZ, URZ, URZ ;  /* 0x0000003f3f3ff290 */ /* 0x000fec000fffe03f */
[----:B------:R-:W-:Y:S04]  /*259e0*/  STL.64 [R1+0x190], R24 ;  /* 0x0001901801007387 */ /* 0x000fe80000100a00 */
[----:B------:R0:W-:Y:S04]  /*259f0*/  STL.64 [R1+0x198], R26 ;  /* 0x0001981a01007387 */ /* 0x0001e80000100a00 */
[----:B0-----:R-:W2:Y:S04]  /*25a00*/  LDL.LU.64 R26, [R1+0x11f8] ;  /* 0x0011f800011a7983 */ /* 0x001ea80000300a00 */
[----:B------:R-:W2:Y:S02]  /*25a10*/  LDL.LU.64 R24, [R1+0x11f0] ;  /* 0x0011f00001187983 */ /* 0x000ea40000300a00 */
[C---:B--2---:R-:W-:Y:S08]  /*25a20*/  HMMA.16816.F32 R24, R12.reuse, R8, R24 ;  /* 0x000000080c18723c */ /* 0x044ff00000001818 */
[----:B------:R-:W-:Y:S11]  /*25a30*/  HMMA.16816.F32 R12, R12, R4, R20 ;  /* 0x000000040c0c723c */ /* 0x000ff60000001814 */
[----:B------:R-:W-:Y:S04]  /*25a40*/  @!UPT UIADD3 URZ, URZ, URZ, URZ ;  /* 0x0000003f3f3ff290 */ /* 0x000fe8000fffe03f */
[----:B------:R-:W-:Y:S04]  /*25a50*/  STL.64 [R1+0x180], R24 ;  /* 0x0001801801007387 */ /* 0x000fe80000100a00 */
[----:B------:R0:W-:Y:S04]  /*25a60*/  STL.64 [R1+0x188], R26 ;  /* 0x0001881a01007387 */ /* 0x0001e80000100a00 */
[----:B0-----:R-:W2:Y:S04]  /*25a70*/  LDL.LU.64 R26, [R1+0x11e8] ;  /* 0x0011e800011a7983 */ /* 0x001ea80000300a00 */
[----:B------:R-:W2:Y:S04]  /*25a80*/  LDL.LU.64 R24, [R1+0x11e0] ;  /* 0x0011e00001187983 */ /* 0x000ea80000300a00 */
[----:B------:R-:W2:Y:S04]  /*25a90*/  LDL.LU R19, [R1+0x630] ;  /* 0x0006300001137983 */ /* 0x000ea80000300800 */
[----:B------:R-:W2:Y:S04]  /*25aa0*/  LDL.LU R18, [R1+0x634] ;  /* 0x0006340001127983 */ /* 0x000ea80000300800 */
[----:B------:R-:W2:Y:S04]  /*25ab0*/  LDL.LU R10, [R1+0x638] ;  /* 0x00063800010a7983 */ /* 0x000ea80000300800 */
[----:B------:R-:W2:Y:S04]  /*25ac0*/  LDL.LU R3, [R1+0x63c] ;  /* 0x00063c0001037983 */ /* 0x000ea80000300800 */
[----:B------:R0:W-:Y:S04]  /*25ad0*/  STL [R1+0x11a8], R4 ;  /* 0x0011a80401007387 */ /* 0x0001e80000100800 */
[----:B------:R4:W-:Y:S04]  /*25ae0*/  STL.64 [R1+0x170], R12 ;  /* 0x0001700c01007387 */ /* 0x0009e80000100a00 */
[----:B------:R1:W-:Y:S04]  /*25af0*/  STL.64 [R1+0x178], R14 ;  /* 0x0001780e01007387 */ /* 0x0003e80000100a00 */
[----:B0-----:R-:W4:Y:S04]  /*25b00*/  LDL.LU R4, [R1+0x36c] ;  /* 0x00036c0001047983 */ /* 0x001f280000300800 */
[----:B------:R-:W-:Y:S01]  /*25b10*/  STL [R1+0x11a4], R5 ;  /* 0x0011a40501007387 */ /* 0x000fe20000100800 */
[----:B----4-:R-:W-:-:S03]  /*25b20*/  FMUL R13, R4, R16 ;  /* 0x00000010040d7220 */ /* 0x010fc60000400000 */
[----:B------:R-:W4:Y:S01]  /*25b30*/  LDL.LU R16, [R1+0x640] ;  /* 0x0006400001107983 */ /* 0x000f220000300800 */
[----:B---3--:R-:W-:Y:S02]  /*25b40*/  FMUL R12, R4, R17 ;  /* 0x00000011040c7220 */ /* 0x008fe40000400000 */
[C---:B-1----:R-:W-:Y:S02]  /*25b50*/  FMUL R14, R0.reuse, R11 ;  /* 0x0000000b000e7220 */ /* 0x042fe40000400000 */
[----:B------:R-:W-:Y:S01]  /*25b60*/  FMUL R15, R0, R7 ;  /* 0x00000007000f7220 */ /* 0x000fe20000400000 */
[----:B----4-:R0:W-:Y:S04]  /*25b70*/  STL [R1+0x11dc], R16 ;  /* 0x0011dc1001007387 */ /* 0x0101e80000100800 */
[----:B0-----:R-:W2:Y:S04]  /*25b80*/  LDL.LU.64 R16, [R1+0x60] ;  /* 0x0000600001107983 */ /* 0x001ea80000300a00 */
[----:B------:R-:W3:Y:S04]  /*25b90*/  LDL.LU R11, [R1+0x644] ;  /* 0x00064400010b7983 */ /* 0x000ee80000300800 */
[----:B------:R-:W4:Y:S01]  /*25ba0*/  LDL.LU R7, [R1+0x648] ;  /* 0x0006480001077983 */ /* 0x000f220000300800 */
[----:B--2---:R-:W-:Y:S01]  /*25bb0*/  HMMA.16816.F32 R12, R24, R16, R12 ;  /* 0x00000010180c723c */ /* 0x004fe2000000180c */
[----:B------:R-:W-:Y:S11]  /*25bc0*/  MOV R5, R16 ;  /* 0x0000001000057202 */ /* 0x000ff60000000f00 */
[----:B------:R-:W-:Y:S11]  /*25bd0*/  @!UPT UIADD3 URZ, URZ, URZ, URZ ;  /* 0x0000003f3f3ff290 */ /* 0x000ff6000fffe03f */
[----:B------:R-:W-:Y:S04]  /*25be0*/  STL.64 [R1+0x160], R12 ;  /* 0x0001600c01007387 */ /* 0x000fe80000100a00 */
[----:B------:R0:W-:Y:S04]  /*25bf0*/  STL.64 [R1+0x168], R14 ;  /* 0x0001680e01007387 */ /* 0x0001e80000100a00 */
[----:B------:R-:W2:Y:S04]  /*25c00*/  LDL.LU R16, [R1+0x11dc] ;  /* 0x0011dc0001107983 */ /* 0x000ea80000300800 */
[----:B0-----:R-:W2:Y:S04]  /*25c10*/  LDL.LU R14, [R1+0x64c] ;  /* 0x00064c00010e7983 */ /* 0x001ea80000300800 */
[----:B------:R-:W3:Y:S04]  /*25c20*/  LDL.LU R12, [R1+0x650] ;  /* 0x00065000010c7983 */ /* 0x000ee80000300800 */
[----:B------:R-:W3:Y:S04]  /*25c30*/  LDL.LU R13, [R1+0x654] ;  /* 0x00065400010d7983 */ /* 0x000ee80000300800 */
[----:B--2---:R-:W-:Y:S04]  /*25c40*/  STL [R1+0x11d8], R14 ;  /* 0x0011d80e01007387 */ /* 0x004fe80000100800 */
[----:B---3--:R0:W-:Y:S04]  /*25c50*/  STL.64 [R1+0x11d0], R12 ;  /* 0x0011d00c01007387 */ /* 0x0081e80000100a00 */
[----:B0-----:R-:W2:Y:S01]  /*25c60*/  LDL.LU.64 R12, [R1+0x50] ;  /* 0x00005000010c7983 */ /* 0x001ea20000300a00 */
[----:B------:R-:W-:-:S02]  /*25c70*/  FMUL R20, R4, R19 ;  /* 0x0000001304147220 */ /* 0x000fc40000400000 */
[----:B------:R-:W-:Y:S02]  /*25c80*/  FMUL R21, R4, R18 ;  /* 0x0000001204157220 */ /* 0x000fe40000400000 */
[C---:B------:R-:W-:Y:S02]  /*25c90*/  FMUL R22, R0.reuse, R10 ;  /* 0x0000000a00167220 */ /* 0x040fe40000400000 */
[C---:B------:R-:W-:Y:S01]  /*25ca0*/  FMUL R23, R0.reuse, R3 ;  /* 0x0000000300177220 */ /* 0x040fe20000400000 */
[----:B------:R-:W3:Y:S01]  /*25cb0*/  LDL.LU R10, [R1+0x658] ;  /* 0x00065800010a7983 */ /* 0x000ee20000300800 */
[----:B----4-:R-:W-:-:S03]  /*25cc0*/  FMUL R18, R0, R7 ;  /* 0x0000000700127220 */ /* 0x010fc60000400000 */
[----:B------:R-:W4:Y:S01]  /*25cd0*/  LDL.LU R3, [R1+0x65c] ;  /* 0x00065c0001037983 */ /* 0x000f220000300800 */
[----:B------:R-:W-:-:S03]  /*25ce0*/  IMAD.MOV.U32 R29, RZ, RZ, R17 ;  /* 0x000000ffff1d7224 */ /* 0x000fc600078e0011 */
[----:B------:R-:W3:Y:S01]  /*25cf0*/  LDL R28, [R1+0x4c0] ;  /* 0x0004c000011c7983 */ /* 0x000ee20000100800 */
[----:B------:R-:W-:Y:S01]  /*25d00*/  FMUL R17, R4, R11 ;  /* 0x0000000b04117220 */ /* 0x000fe20000400000 */
[----:B--2---:R-:W-:Y:S01]  /*25d10*/  HMMA.16816.F32 R20, R24, R12, R20 ;  /* 0x0000000c1814723c */ /* 0x004fe20000001814 */
[----:B------:R-:W-:Y:S02]  /*25d20*/  MOV R7, R12 ;  /* 0x0000000c00077202 */ /* 0x000fe40000000f00 */
[----:B------:R-:W-:Y:S11]  /*25d30*/  MOV R0, R13 ;  /* 0x0000000d00007202 */ /* 0x000ff60000000f00 */
[----:B------:R-:W-:Y:S09]  /*25d40*/  @!UPT UIADD3 URZ, URZ, URZ, URZ ;  /* 0x0000003f3f3ff290 */ /* 0x000ff2000fffe03f */
[----:B------:R0:W-:Y:S04]  /*25d50*/  STL.64 [R1+0x150], R20 ;  /* 0x0001501401007387 */ /* 0x0001e80000100a00 */
[----:B------:R-:W-:Y:S04]  /*25d60*/  STL.64 [R1+0x158], R22 ;  /* 0x0001581601007387 */ /* 0x000fe80000100a00 */
[----:B------:R-:W2:Y:S04]  /*25d70*/  LDL.LU R14, [R1+0x11d8] ;  /* 0x0011d800010e7983 */ /* 0x000ea80000300800 */
[----:B------:R-:W2:Y:S01]  /*25d80*/  LDL.LU.64 R12, [R1+0x11d0] ;  /* 0x0011d000010c7983 */ /* 0x000ea20000300a00 */
[----:B0-----:R-:W-:Y:S01]  /*25d90*/  IMAD.MOV.U32 R20, RZ, RZ, R6 ;  /* 0x000000ffff147224 */ /* 0x001fe200078e0006 */
[----:B------:R-:W-:-:S02]  /*25da0*/  MOV R21, R2 ;  /* 0x0000000200157202 */ /* 0x000fc40000000f00 */
[----:B------:R-:W2:Y:S04]  /*25db0*/  LDL.LU R11, [R1+0x660] ;  /* 0x00066000010b7983 */ /* 0x000ea80000300800 */
[----:B------:R-:W2:Y:S04]  /*25dc0*/  LDL.LU R6, [R1+0x664] ;  /* 0x0006640001067983 */ /* 0x000ea80000300800 */
[----:B------:R-:W2:Y:S04]  /*25dd0*/  LDL.LU R2, [R1+0x668] ;  /* 0x0006680001027983 */ /* 0x000ea80000300800 */
[----:B------:R-:W-:Y:S04]  /*25de0*/  STL [R1+0x119c], R0 ;  /* 0x00119c0001007387 */ /* 0x000fe80000100800 */
[----:B------:R0:W-:Y:S04]  /*25df0*/  STL [R1+0x1198], R7 ;  /* 0x0011980701007387 */ /* 0x0001e80000100800 */
[----:B0-----:R-:W2:Y:S01]  /*25e00*/  LDL R7, [R1+0x4c4] ;  /* 0x0004c40001077983 */ /* 0x001ea20000100800 */
[----:B------:R-:W-:-:S02]  /*25e10*/  FMUL R16, R4, R16 ;  /* 0x0000001004107220 */ /* 0x000fc40000400000 */
[----:B--2---:R-:W-:-:S07]  /*25e20*/  FMUL R19, R7, R14 ;  /* 0x0000000e07137220 */ /* 0x004fce0000400000 */
[----:B------:R-:W-:Y:S01]  /*25e30*/  HMMA.16816.F32 R20, R24, R20, R16 ;  /* 0x000000141814723c */ /* 0x000fe20000001810 */
[----:B------:R-:W2:Y:S11]  /*25e40*/  LDL.LU R17, [R1+0x66c] ;  /* 0x00066c0001117983 */ /* 0x000eb60000300800 */
[----:B------:R-:W-:Y:S11]  /*25e50*/  @!UPT UIADD3 URZ, URZ, URZ, URZ ;  /* 0x0000003f3f3ff290 */ /* 0x000ff6000fffe03f */
[----:B------:R0:W-:Y:S04]  /*25e60*/  STL.64 [R1+0x140], R20 ;  /* 0x0001401401007387 */ /* 0x0001e80000100a00 */
[----:B------:R1:W-:Y:S04]  /*25e70*/  STL.64 [R1+0x148], R22 ;  /* 0x0001481601007387 */ /* 0x0003e80000100a00 */
[----:B------:R-:W2:Y:S01]  /*25e80*/  LDL.LU R16, [R1+0x670] ;  /* 0x0006700001107983 */ /* 0x000ea20000300800 */
[----:B0-----:R-:W-:Y:S02]  /*25e90*/  FMUL R21, R4, R6 ;  /* 0x0000000604157220 */ /* 0x001fe40000400000 */
[----:B-1----:R-:W-:-:S02]  /*25ea0*/  FMUL R22, R7, R2 ;  /* 0x0000000207167220 */ /* 0x002fc40000400000 */
[----:B------:R-:W0:Y:S04]  /*25eb0*/  S2R R2, SR_TID.X ;  /* 0x0000000000027919 */ /* 0x000e280000002100 */
[----:B--2---:R1:W-:Y:S04]  /*25ec0*/  STL.64 [R1+0x11c8], R16 ;  /* 0x0011c81001007387 */ /* 0x0043e80000100a00 */
[----:B-1----:R-:W2:Y:S04]  /*25ed0*/  LDL.64 R16, [R1+0x30] ;  /* 0x0000300001107983 */ /* 0x002ea80000100a00 */
[----:B------:R-:W1:Y:S01]  /*25ee0*/  S2R R6, SR_TID.X ;  /* 0x0000000000067919 */ /* 0x000e620000002100 */
[----:B------:R-:W-:-:S02]  /*25ef0*/  FMUL R12, R4, R12 ;  /* 0x0000000c040c7220 */ /* 0x000fc40000400000 */
[----:B------:R-:W-:Y:S02]  /*25f00*/  FMUL R13, R4, R13 ;  /* 0x0000000d040d7220 */ /* 0x000fe40000400000 */
[C---:B---3--:R-:W-:Y:S02]  /*25f10*/  FMUL R14, R7.reuse, R10 ;  /* 0x0000000a070e7220 */ /* 0x048fe40000400000 */
[----:B----4-:R-:W-:Y:S01]  /*25f20*/  FMUL R15, R7, R3 ;  /* 0x00000003070f7220 */ /* 0x010fe20000400000 */
[----:B0-----:R-:W-:Y:S01]  /*25f30*/  SHF.L.U32 R18, R2, 0x3, RZ ;  /* 0x0000000302127819 */ /* 0x001fe200000006ff */
[----:B------:R-:W3:Y:S03]  /*25f40*/  LDL.LU R10, [R1+0x674] ;  /* 0x00067400010a7983 */ /* 0x000ee60000300800 */
[----:B------:R-:W-:Y:S01]  /*25f50*/  LOP3.LUT R18, R18, 0x30, RZ, 0xc0, !PT ;  /* 0x0000003012127812 */ /* 0x000fe200078ec0ff */
[----:B------:R-:W4:Y:S01]  /*25f60*/  LDL.LU R3, [R1+0x678] ;  /* 0x0006780001037983 */ /* 0x000f220000300800 */
[----:B-1----:R-:W-:-:S05]  /*25f70*/  IMAD.SHL.U32 R6, R6, 0x40, RZ ;  /* 0x0000004006067824 */ /* 0x002fca00078e00ff */
[----:B------:R-:W-:-:S04]  /*25f80*/  LOP3.LUT R18, R18, 0x3c0, R6, 0xf8, !PT ;  /* 0x000003c012127812 */ /* 0x000fc800078ef806 */
[----:B------:R-:W-:Y:S01]  /*25f90*/  LOP3.LUT R18, R18, 0x10, R2, 0x78, !PT ;  /* 0x0000001012127812 */ /* 0x000fe200078e7802 */
[----:B------:R-:W-:Y:S01]  /*25fa0*/  FMUL R20, R4, R11 ;  /* 0x0000000b04147220 */ /* 0x000fe20000400000 */
[----:B--2---:R-:W-:Y:S01]  /*25fb0*/  HMMA.16816.F32 R12, R24, R16, R12 ;  /* 0x00000010180c723c */ /* 0x004fe2000000180c */
[----:B------:R-:W-:Y:S02]  /*25fc0*/  MOV R0, R17 ;  /* 0x0000001100007202 */ /* 0x000fe40000000f00 */
[----:B------:R-:W2:Y:S11]  /*25fd0*/  LDL.LU.64 R16, [R1+0x11c8] ;  /* 0x0011c80001107983 */ /* 0x000eb60000300a00 */
[----:B------:R-:W-:Y:S09]  /*25fe0*/  @!UPT UIADD3 URZ, URZ, URZ, URZ ;  /* 0x0000003f3f3ff290 */ /* 0x000ff2000fffe03f */
[----:B------:R-:W-:Y:S04]  /*25ff0*/  STL.64 [R1+0x130], R12 ;  /* 0x0001300c01007387 */ /* 0x000fe80000100a00 */
[----:B------:R-:W-:Y:S04]  /*26000*/  STL.64 [R1+0x138], R14 ;  /* 0x0001380e01007387 */ /* 0x000fe80000100a00 */
[----:B------:R-:W0:Y:S04]  /*26010*/  LDSM.16.M88.4 R12, [R18+0x15c00] ;  /* 0x015c0000120c783b */ /* 0x000e280000000200 */
[----:B------:R-:W2:Y:S04]  /*26020*/  LDL.LU R19, [R1+0x67c] ;  /* 0x00067c0001137983 */ /* 0x000ea80000300800 */
[----:B------:R-:W2:Y:S04]  /*26030*/  LDL.LU R11, [R1+0x690] ;  /* 0x00069000010b7983 */ /* 0x000ea80000300800 */
[----:B------:R-:W2:Y:S04]  /*26040*/  LDL.LU R6, [R1+0x694] ;  /* 0x0006940001067983 */ /* 0x000ea80000300800 */
[----:B------:R-:W2:Y:S04]  /*26050*/  LDL.LU R2, [R1+0x698] ;  /* 0x0006980001027983 */ /* 0x000ea80000300800 */
[----:B0-----:R-:W-:Y:S04]  /*26060*/  STL.64 [R1+0x11b8], R14 ;  /* 0x0011b80e01007387 */ /* 0x001fe80000100a00 */
[----:B------:R0:W-:Y:S04]  /*26070*/  STL.64 [R1+0x11b0], R12 ;  /* 0x0011b00c01007387 */ /* 0x0001e80000100a00 */
[----:B0-----:R-:W2:Y:S04]  /*26080*/  LDL.LU.64 R12, [R1+0x10] ;  /* 0x00001000010c7983 */ /* 0x001ea80000300a00 */
[----:B--2---:R0:W-:Y:S04]  /*26090*/  STL.64 [R1+0x11c0], R12 ;  /* 0x0011c00c01007387 */ /* 0x0041e80000100a00 */
[----:B0-----:R-:W2:Y:S01]  /*260a0*/  LDL.LU.64 R12, [R1+0x20] ;  /* 0x00002000010c7983 */ /* 0x001ea20000300a00 */
[----:B------:R-:W-:-:S02]  /*260b0*/  FMUL R23, R7, R17 ;  /* 0x0000001107177220 */ /* 0x000fc40000400000 */
[----:B---3--:R-:W-:Y:S02]  /*260c0*/  FMUL R17, R4, R10 ;  /* 0x0000000a04117220 */ /* 0x008fe40000400000 */
[----:B----4-:R-:W-:-:S03]  /*260d0*/  FMUL R18, R7, R3 ;  /* 0x0000000307127220 */ /* 0x010fc60000400000 */
[----:B--2---:R-:W-:Y:S01]  /*260e0*/  HMMA.16816.F32 R20, R24, R12, R20 ;  /* 0x0000000c1814723c */ /* 0x004fe20000001814 */
[----:B------:R-:W-:Y:S01]  /*260f0*/  MOV R10, R12 ;  /* 0x0000000c000a7202 */ /* 0x000fe20000000f00 */
[----:B------:R-:W-:Y:S11]  /*26100*/  IMAD.MOV.U32 R3, RZ, RZ, R13 ;  /* 0x000000ffff037224 */ /* 0x000ff600078e000d */
[----:B------:R-:W-:Y:S10]  /*26110*/  @!UPT UIADD3 URZ, URZ, URZ, URZ ;  /* 0x0000003f3f3ff290 */ /* 0x000ff4000fffe03f */
[----:B------:R-:W-:Y:S04]  /*26120*/  STL.64 [R1+0x120], R20 ;  /* 0x0001201401007387 */ /* 0x000fe80000100a00 */
[----:B------:R0:W-:Y:S04]  /*26130*/  STL.64 [R1+0x128], R22 ;  /* 0x0001281601007387 */ /* 0x0001e80000100a00 */
[----:B------:R-:W2:Y:S01]  /*26140*/  LDL.LU.64 R12, [R1+0x11c0] ;  /* 0x0011c000010c7983 */ /* 0x000ea20000300a00 */
[C---:B------:R-:W-:Y:S02]  /*26150*/  FMUL R16, R4.reuse, R16 ;  /* 0x0000001004107220 */ /* 0x040fe40000400000 */
[----:B------:R-:W-:Y:S01]  /*26160*/  FMUL R19, R7, R19 ;  /* 0x0000001307137220 */ /* 0x000fe20000400000 */
[----:B0-----:R-:W3:Y:S01]  /*26170*/  LDL.LU R23, [R1+0x69c] ;  /* 0x00069c0001177983 */ /* 0x001ee20000300800 */
[----:B------:R-:W-:-:S02]  /*26180*/  FMUL R20, R4, R11 ;  /* 0x0000000b04147220 */ /* 0x000fc40000400000 */
[----:B------:R-:W-:-:S03]  /*26190*/  FMUL R21, R4, R6 ;  /* 0x0000000604157220 */ /* 0x000fc60000400000 */
[----:B--2---:R-:W-:Y:S01]  /*261a0*/  HMMA.16816.F32 R16, R24, R12, R16 ;  /* 0x0000000c1810723c */ /* 0x004fe20000001810 */
[----:B------:R-:W-:Y:S02]  /*261b0*/  MOV R11, R12 ;  /* 0x0000000c000b7202 */ /* 0x000fe40000000f00 */
[----:B------:R-:W-:Y:S11]  /*261c0*/  MOV R6, R13 ;  /* 0x0000000d00067202 */ /* 0x000ff60000000f00 */
[----:B------:R-:W-:Y:S09]  /*261d0*/  @!UPT UIADD3 URZ, URZ, URZ, URZ ;  /* 0x0000003f3f3ff290 */ /* 0x000ff2000fffe03f */
[----:B------:R0:W-:Y:S04]  /*261e0*/  STL.64 [R1+0x110], R16 ;  /* 0x0001101001007387 */ /* 0x0001e80000100a00 */
[----:B------:R1:W-:Y:S04]  /*261f0*/  STL.64 [R1+0x118], R18 ;  /* 0x0001181201007387 */ /* 0x0003e80000100a00 */
[----:B------:R-:W2:Y:S04]  /*26200*/  LDL.LU.64 R14, [R1+0x11b8] ;  /* 0x0011b800010e7983 */ /* 0x000ea80000300a00 */
[----:B------:R-:W2:Y:S04]  /*26210*/  LDL.LU.64 R12, [R1+0x11b0] ;  /* 0x0011b000010c7983 */ /* 0x000ea80000300a00 */
[----:B0-----:R-:W4:Y:S04]  /*26220*/  LDL.LU R16, [R1+0x680] ;  /* 0x0006800001107983 */ /* 0x001f280000300800 */
[----:B------:R-:W2:Y:S01]  /*26230*/  LDL.LU R17, [R1+0x684] ;  /* 0x0006840001117983 */ /* 0x000ea20000300800 */
[----:B------:R-:W-:-:S02]  /*26240*/  FMUL R22, R7, R2 ;  /* 0x0000000207167220 */ /* 0x000fc40000400000 */
[----:B---3--:R-:W-:Y:S01]  /*26250*/  FMUL R23, R7, R23 ;  /* 0x0000001707177220 */ /* 0x008fe20000400000 */
[----:B-1----:R-:W3:Y:S04]  /*26260*/  LDL.LU R18, [R1+0x688] ;  /* 0x0006880001127983 */ /* 0x002ee80000300800 */
[----:B------:R-:W3:Y:S02]  /*26270*/  LDL.LU R19, [R1+0x68c] ;  /* 0x00068c0001137983 */ /* 0x000ee40000300800 */
[----:B------:R-:W-:Y:S02]  /*26280*/  HMMA.16816.F32 R20, R24, R8, R20 ;  /* 0x000000081814723c */ /* 0x000fe40000001814 */
[----:B------:R-:W3:Y:S01]  /*26290*/  LDL.LU R2, [R1+0x6ac] ;  /* 0x0006ac0001027983 */ /* 0x000ee20000300800 */
[----:B----4-:R-:W-:-:S02]  /*262a0*/  FMUL R16, R4, R16 ;  /* 0x0000001004107220 */ /* 0x010fc40000400000 */
[----:B--2---:R-:W-:Y:S02]  /*262b0*/  FMUL R17, R4, R17 ;  /* 0x0000001104117220 */ /* 0x004fe40000400000 */
[----:B------:R-:W2:Y:S11]  /*262c0*/  LDL.LU R4, [R1+0x11a8] ;  /* 0x0011a80001047983 */ /* 0x000eb60000300800 */
[----:B------:R-:W-:Y:S05]  /*262d0*/  @!UPT UIADD3 URZ, URZ, URZ, URZ ;  /* 0x0000003f3f3ff290 */ /* 0x000fea000fffe03f */
[----:B------:R0:W-:Y:S04]  /*262e0*/  STL.64 [R1+0x100], R20 ;  /* 0x0001001401007387 */ /* 0x0001e80000100a00 */
[----:B------:R1:W-:Y:S01]  /*262f0*/  STL.64 [R1+0x108], R22 ;  /* 0x0001081601007387 */ /* 0x0003e20000100a00 */
[----:B0-----:R-:W-:Y:S01]  /*26300*/  IMAD.MOV.U32 R20, RZ, RZ, R5 ;  /* 0x000000ffff147224 */ /* 0x001fe200078e0005 */
[----:B------:R-:W-:Y:S02]  /*26310*/  MOV R21, R29 ;  /* 0x0000001d00157202 */ /* 0x000fe40000000f00 */
[----:B-1----:R-:W4:Y:S04]  /*26320*/  LDL.LU R22, [R1+0x6a4] ;  /* 0x0006a40001167983 */ /* 0x002f280000300800 */
[----:B------:R-:W2:Y:S04]  /*26330*/  LDL.LU R23, [R1+0x6a8] ;  /* 0x0006a80001177983 */ /* 0x000ea80000300800 */
[----:B------:R-:W2:Y:S04]  /*26340*/  LDL.LU R5, [R1+0x11a4] ;  /* 0x0011a40001057983 */ /* 0x000ea80000300800 */
[----:B------:R-:W4:Y:S04]  /*26350*/  LDL.LU R29, [R1+0x11a0] ;  /* 0x0011a000011d7983 */ /* 0x000f280000300800 */
[----:B------:R0:W-:Y:S04]  /*26360*/  STL.64 [R1+0x1178], R10 ;  /* 0x0011780a01007387 */ /* 0x0001e80000100a00 */
[----:B0-----:R-:W4:Y:S01]  /*26370*/  LDL.LU R11, [R1+0x6a0] ;  /* 0x0006a000010b7983 */ /* 0x001f220000300800 */
[----:B---3--:R-:W-:-:S02]  /*26380*/  FMUL R18, R7, R18 ;  /* 0x0000001207127220 */ /* 0x008fc40000400000 */
[----:B------:R-:W-:Y:S01]  /*26390*/  FMUL R19, R7, R19 ;  /* 0x0000001307137220 */ /* 0x000fe20000400000 */
[----:B------:R0:W-:Y:S04]  /*263a0*/  STL.64 [R1+0x1170], R8 ;  /* 0x0011700801007387 */ /* 0x0001e80000100a00 */
[----:B0-----:R-:W3:Y:S01]  /*263b0*/  LDL.LU R8, [R1+0x30] ;  /* 0x0000300001087983 */ /* 0x001ee20000300800 */
[----:B------:R-:W-:-:S03]  /*263c0*/  MOV R9, R0 ;  /* 0x0000000000097202 */ /* 0x000fc60000000f00 */
[----:B------:R-:W3:Y:S04]  /*263d0*/  LDL.LU R0, [R1+0x119c] ;  /* 0x00119c0001007983 */ /* 0x000ee80000300800 */
[----:B------:R-:W3:Y:S01]  /*263e0*/  LDL.LU R7, [R1+0x1198] ;  /* 0x0011980001077983 */ /* 0x000ee20000300800 */
[----:B--2---:R-:W-:Y:S07]  /*263f0*/  HMMA.16816.F32 R24, R24, R4, R16 ;  /* 0x000000041818723c */ /* 0x004fee0000001810 */
[----:B----4-:R-:W-:-:S02]  /*26400*/  FMUL R17, R28, R22 ;  /* 0x000000161c117220 */ /* 0x010fc40000400000 */
[C---:B------:R-:W-:Y:S02]  /*26410*/  FMUL R18, R29.reuse, R23 ;  /* 0x000000171d127220 */ /* 0x040fe40000400000 */
[----:B------:R-:W-:Y:S02]  /*26420*/  FMUL R19, R29, R2 ;  /* 0x000000021d137220 */ /* 0x000fe40000400000 */
[----:B------:R-:W-:-:S07]  /*26430*/  FMUL R16, R28, R11 ;  /* 0x0000000b1c107220 */ /* 0x000fce0000400000 */
[----:B------:R-:W-:Y:S03]  /*26440*/  HMMA.16816.F32 R16, R12, R20, R16 ;  /* 0x000000140c10723c */ /* 0x000fe60000001810 */
[----:B------:R-:W-:Y:S04]  /*26450*/  STL.64 [R1+0xf0], R24 ;  /* 0x0000f01801007387 */ /* 0x000fe80000100a00 */
[----:B------:R0:W-:Y:S04]  /*26460*/  STL.64 [R1+0xf8], R26 ;  /* 0x0000f81a01007387 */ /* 0x0001e80000100a00 */
[----:B------:R-:W2:Y:S04]  /*26470*/  LDL.LU R22, [R1+0x6b0] ;  /* 0x0006b00001167983 */ /* 0x000ea80000300800 */
[----:B------:R-:W4:Y:S08]  /*26480*/  LDL.LU R21, [R1+0x6b4] ;  /* 0x0006b40001157983 */ /* 0x000f300000300800 */
[----:B------:R-:W-:Y:S04]  /*26490*/  STL.64 [R1+0xe0], R16 ;  /* 0x0000e01001007387 */ /* 0x000fe80000100a00 */
[----:B------:R-:W-:Y:S04]  /*264a0*/  STL.64 [R1+0xe8], R18 ;  /* 0x0000e81201007387 */ /* 0x000fe80000100a00 */
        /* <DEDUP_REMOVED lines=8> */
[----:B--2---:R-:W-:Y:S04]  /*26530*/  STL.64 [R1+0x1188], R10 ;  /* 0x0011880a01007387 */ /* 0x004fe80000100a00 */
[----:B---3--:R0:W-:Y:S04]  /*26540*/  STL.64 [R1+0x1180], R8 ;  /* 0x0011800801007387 */ /* 0x0081e80000100a00 */
[----:B0-----:R-:W2:Y:S04]  /*26550*/  LDL.LU R8, [R1+0x40] ;  /* 0x0000400001087983 */ /* 0x001ea80000300800 */
[----:B------:R-:W2:Y:S01]  /*26560*/  LDL.LU R9, [R1+0x44] ;  /* 0x0000440001097983 */ /* 0x000ea20000300800 */
[----:B------:R-:W-:-:S02]  /*26570*/  FMUL R16, R28, R22 ;  /* 0x000000161c107220 */ /* 0x000fc40000400000 */
[C---:B----4-:R-:W-:Y:S02]  /*26580*/  FMUL R17, R28.reuse, R21 ;  /* 0x000000151c117220 */ /* 0x050fe40000400000 */
[C---:B------:R-:W-:Y:S02]  /*26590*/  FMUL R18, R29.reuse, R20 ;  /* 0x000000141d127220 */ /* 0x040fe40000400000 */
[----:B------:R-:W-:Y:S01]  /*265a0*/  FMUL R19, R29, R2 ;  /* 0x000000021d137220 */ /* 0x000fe20000400000 */
[----:B--2---:R0:W-:Y:S02]  /*265b0*/  STL.64 [R1+0x1190], R8 ;  /* 0x0011900801007387 */ /* 0x0041e40000100a00 */
[----:B0-----:R-:W-:Y:S01]  /*265c0*/  IMAD.MOV.U32 R8, RZ, RZ, R7 ;  /* 0x000000ffff087224 */ /* 0x001fe200078e0007 */
[----:B------:R-:W-:Y:S01]  /*265d0*/  MOV R9, R0 ;  /* 0x0000000000097202 */ /* 0x000fe20000000f00 */
[----:B------:R-:W2:Y:S04]  /*265e0*/  LDL.LU R7, [R1+0x6d8] ;  /* 0x0006d80001077983 */ /* 0x000ea80000300800 */
[----:B------:R-:W3:Y:S04]  /*265f0*/  LDL.LU R0, [R1+0x6dc] ;  /* 0x0006dc0001007983 */ /* 0x000ee80000300800 */
[----:B------:R-:W4:Y:S01]  /*26600*/  LDL.LU R20, [R1+0x6e0] ;  /* 0x0006e00001147983 */ /* 0x000f220000300800 */
[----:B------:R-:W-:Y:S03]  /*26610*/  HMMA.16816.F32 R16, R12, R8, R16 ;  /* 0x000000080c10723c */ /* 0x000fe60000001810 */
[----:B------:R-:W2:Y:S04]  /*26620*/  LDL.LU R21, [R1+0x6e4] ;  /* 0x0006e40001157983 */ /* 0x000ea80000300800 */
[----:B------:R-:W2:Y:S04]  /*26630*/  LDL.LU R22, [R1+0x6e8] ;  /* 0x0006e80001167983 */ /* 0x000ea80000300800 */
[----:B------:R-:W2:Y:S04]  /*26640*/  LDL.LU R2, [R1+0x6ec] ;  /* 0x0006ec0001027983 */ /* 0x000ea80000300800 */
[----:B------:R-:W2:Y:S04]  /*26650*/  LDL R24, [R1+0xaec] ;  /* 0x000aec0001187983 */ /* 0x000ea80000100800 */
[----:B------:R-:W2:Y:S04]  /*26660*/  LDL.LU.64 R8, [R1+0x1190] ;  /* 0x0011900001087983 */ /* 0x000ea80000300a00 */
[----:B------:R0:W-:Y:S04]  /*26670*/  STL.64 [R1+0xd0], R16 ;  /* 0x0000d01001007387 */ /* 0x0001e80000100a00 */
[----:B------:R1:W-:Y:S04]  /*26680*/  STL.64 [R1+0xd8], R18 ;  /* 0x0000d81201007387 */ /* 0x0003e80000100a00 */
[----:B------:R-:W3:Y:S01]  /*26690*/  LDL.LU.64 R10, [R1+0x1188] ;  /* 0x00118800010a7983 */ /* 0x000ee20000300a00 */
[----:B0-----:R-:W-:-:S02]  /*266a0*/  FMUL R16, R28, R27 ;  /* 0x0000001b1c107220 */ /* 0x001fc40000400000 */
[----:B------:R-:W-:Y:S02]  /*266b0*/  FMUL R17, R28, R26 ;  /* 0x0000001a1c117220 */ /* 0x000fe40000400000 */
[C---:B-1----:R-:W-:Y:S02]  /*266c0*/  FMUL R18, R29.reuse, R25 ;  /* 0x000000191d127220 */ /* 0x042fe40000400000 */
[----:B------:R-:W-:-:S07]  /*266d0*/  FMUL R19, R29, R23 ;  /* 0x000000171d137220 */ /* 0x000fce0000400000 */
[C---:B--2---:R-:W-:Y:S01]  /*266e0*/  HMMA.16816.F32 R16, R12.reuse, R8, R16 ;  /* 0x000000080c10723c */ /* 0x044fe20000001810 */
[----:B------:R-:W2:Y:S11]  /*266f0*/  LDL.LU.64 R8, [R1+0x1180] ;  /* 0x0011800001087983 */ /* 0x000eb60000300a00 */
[----:B------:R-:W-:Y:S11]  /*26700*/  @!UPT UIADD3 URZ, URZ, URZ, URZ ;  /* 0x0000003f3f3ff290 */ /* 0x000ff6000fffe03f */
[----:B------:R3:W-:Y:S04]  /*26710*/  STL.64 [R1+0xc0], R16 ;  /* 0x0000c01001007387 */ /* 0x0007e80000100a00 */
[----:B------:R0:W-:Y:S01]  /*26720*/  STL.64 [R1+0xc8], R18 ;  /* 0x0000c81201007387 */ /* 0x0001e20000100a00 */
[C---:B---3--:R-:W-:Y:S02]  /*26730*/  FMUL R16, R28.reuse, R11 ;  /* 0x0000000b1c107220 */ /* 0x048fe40000400000 */
[C---:B------:R-:W-:Y:S02]  /*26740*/  FMUL R17, R28.reuse, R10 ;  /* 0x0000000a1c117220 */ /* 0x040fe40000400000 */
[C---:B0-----:R-:W-:Y:S02]  /*26750*/  FMUL R18, R29.reuse, R7 ;  /* 0x000000071d127220 */ /* 0x041fe40000400000 */
[C---:B------:R-:W-:Y:S01]  /*26760*/  FMUL R19, R29.reuse, R0 ;  /* 0x000000001d137220 */ /* 0x040fe20000400000 */
[----:B------:R-:W3:Y:S04]  /*26770*/  LDL.LU R7, [R1+0x6f0] ;  /* 0x0006f00001077983 */ /* 0x000ee80000300800 */
[----:B------:R-:W3:Y:S04]  /*26780*/  LDL.LU R0, [R1+0x6f4] ;  /* 0x0006f40001007983 */ /* 0x000ee80000300800 */
[----:B------:R-:W3:Y:S01]  /*26790*/  LDL.LU.64 R10, [R1+0x1178] ;  /* 0x00117800010a7983 */ /* 0x000ee20000300a00 */
[----:B------:R-:W-:Y:S01]  /*267a0*/  FMUL R23, R29, R2 ;  /* 0x000000021d177220 */ /* 0x000fe20000400000 */
[----:B--2---:R-:W-:Y:S02]  /*267b0*/  HMMA.16816.F32 R16, R12, R8, R16 ;  /* 0x000000080c10723c */ /* 0x004fe40000001810 */
[----:B------:R-:W2:Y:S11]  /*267c0*/  LDL.LU.64 R8, [R1+0x1170] ;  /* 0x0011700001087983 */ /* 0x000eb60000300a00 */
[----:B------:R-:W-:Y:S10]  /*267d0*/  @!UPT UIADD3 URZ, URZ, URZ, URZ ;  /* 0x0000003f3f3ff290 */ /* 0x000ff4000fffe03f */
[----:B------:R-:W-:Y:S04]  /*267e0*/  STL.64 [R1+0xb0], R16 ;  /* 0x0000b01001007387 */ /* 0x000fe80000100a00 */
[----:B------:R-:W-:Y:S04]  /*267f0*/  STL.64 [R1+0xb8], R18 ;  /* 0x0000b81201007387 */ /* 0x000fe80000100a00 */
[----:B------:R-:W2:Y:S04]  /*26800*/  LDL.LU R2, [R1+0x6f8] ;  /* 0x0006f80001027983 */ /* 0x000ea80000300800 */
[----:B------:R-:W2:Y:S04]  /*26810*/  LDL.LU R25, [R1+0x6fc] ;  /* 0x0006fc0001197983 */ /* 0x000ea80000300800 */
[----:B------:R-:W0:Y:S01]  /*26820*/  LDSM.16.M88.4 R16, [R24+0x14000] ;  /* 0x014000001810783b */ /* 0x000e220000000200 */
[----:B----4-:R-:W-:-:S02]  /*26830*/  FMUL R20, R28, R20 ;  /* 0x000000141c147220 */ /* 0x010fc40000400000 */
[C---:B------:R-:W-:Y:S02]  /*26840*/  FMUL R21, R28.reuse, R21 ;  /* 0x000000151c157220 */ /* 0x040fe40000400000 */
[----:B------:R-:W-:Y:S01]  /*26850*/  FMUL R22, R29, R22 ;  /* 0x000000161d167220 */ /* 0x000fe20000400000 */
[----:B0-----:R-:W-:Y:S04]  /*26860*/  STL.64 [R1+0x1148], R18 ;  /* 0x0011481201007387 */ /* 0x001fe80000100a00 */
[----:B------:R3:W-:Y:S02]  /*26870*/  STL.64 [R1+0x1140], R16 ;  /* 0x0011401001007387 */ /* 0x0007e40000100a00 */
[----:B---3--:R-:W-:Y:S01]  /*26880*/  MOV R16, R10 ;  /* 0x0000000a00107202 */ /* 0x008fe20000000f00 */
[----:B------:R-:W-:Y:S01]  /*26890*/  IMAD.MOV.U32 R17, RZ, RZ, R3 ;  /* 0x000000ffff117224 */ /* 0x000fe200078e0003 */
[----:B------:R-:W3:Y:S06]  /*268a0*/  LDL.LU R10, [R1+0x116c] ;  /* 0x00116c00010a7983 */ /* 0x000eec0000300800 */
[----:B------:R-:W-:Y:S01]  /*268b0*/  HMMA.16816.F32 R20, R12, R16, R20 ;  /* 0x000000100c14723c */ /* 0x000fe20000001814 */
[----:B------:R-:W4:Y:S04]  /*268c0*/  LDL.LU R16, [R1+0x710] ;  /* 0x0007100001107983 */ /* 0x000f280000300800 */
[----:B------:R-:W3:Y:S11]  /*268d0*/  LDL.LU R17, [R1+0x714] ;  /* 0x0007140001117983 */ /* 0x000ef60000300800 */
[----:B------:R-:W-:Y:S07]  /*268e0*/  @!UPT UIADD3 URZ, URZ, URZ, URZ ;  /* 0x0000003f3f3ff290 */ /* 0x000fee000fffe03f */
[----:B------:R-:W-:Y:S04]  /*268f0*/  STL.64 [R1+0xa0], R20 ;  /* 0x0000a01401007387 */ /* 0x000fe80000100a00 */
[----:B------:R-:W-:Y:S04]  /*26900*/  STL.64 [R1+0xa8], R22 ;  /* 0x0000a81601007387 */ /* 0x000fe80000100a00 */
[----:B------:R-:W0:Y:S04]  /*26910*/  LDSM.16.M88.4 R20, [R24+0x14400] ;  /* 0x014400001814783b */ /* 0x000e280000000200 */
[----:B------:R-:W3:Y:S04]  /*26920*/  LDL.LU R18, [R1+0x718] ;  /* 0x0007180001127983 */ /* 0x000ee80000300800 */
[----:B------:R-:W3:Y:S01]  /*26930*/  LDL.LU R3, [R1+0x71c] ;  /* 0x00071c0001037983 */ /* 0x000ee20000300800 */
[----:B------:R-:W-:-:S02]  /*26940*/  FMUL R7, R28, R7 ;  /* 0x000000071c077220 */ /* 0x000fc40000400000 */
[----:B------:R-:W-:Y:S01]  /*26950*/  FMUL R0, R28, R0 ;  /* 0x000000001c007220 */ /* 0x000fe20000400000 */
[----:B0-----:R-:W-:Y:S04]  /*26960*/  STL.64 [R1+0x10c8], R22 ;  /* 0x0010c81601007387 */ /* 0x001fe80000100a00 */
[----:B------:R0:W-:Y:S02]  /*26970*/  STL.64 [R1+0x10c0], R20 ;  /* 0x0010c01401007387 */ /* 0x0001e40000100a00 */
[----:B0-----:R-:W-:Y:S02]  /*26980*/  MOV R20, R11 ;  /* 0x0000000b00147202 */ /* 0x001fe40000000f00 */
[----:B------:R-:W3:Y:S01]  /*26990*/  LDL.LU R11, [R1+0x1168] ;  /* 0x00116800010b7983 */ /* 0x000ee20000300800 */
[----:B------:R-:W-:-:S03]  /*269a0*/  MOV R21, R6 ;  /* 0x0000000600157202 */ /* 0x000fc60000000f00 */
[----:B------:R-:W3:Y:S04]  /*269b0*/  LDL.LU R6, [R1+0x1164] ;  /* 0x0011640001067983 */ /* 0x000ee80000300800 */
[----:B------:R-:W3:Y:S04]  /*269c0*/  LDL R22, [R1+0x18] ;  /* 0x0000180001167983 */ /* 0x000ee80000100800 */
[----:B------:R-:W3:Y:S01]  /*269d0*/  LDL R23, [R1+0x1c] ;  /* 0x00001c0001177983 */ /* 0x000ee20000100800 */
[----:B--2---:R-:W-:-:S03]  /*269e0*/  FMUL R19, R29, R25 ;  /* 0x000000191d137220 */ /* 0x004fc60000400000 */
[----:B------:R-:W0:Y:S01]  /*269f0*/  LDSM.16.M88.4 R24, [R24+0x14800] ;  /* 0x014800001818783b */ /* 0x000e220000000200 */
[----:B------:R-:W-:-:S03]  /*26a00*/  FMUL R2, R29, R2 ;  /* 0x000000021d027220 */ /* 0x000fc60000400000 */
[----:B0-----:R0:W-:Y:S04]  /*26a10*/  STL.64 [R1+0x1048], R26 ;  /* 0x0010481a01007387 */ /* 0x0011e80000100a00 */
[----:B------:R1:W-:Y:S01]  /*26a20*/  STL.64 [R1+0x1040], R24 ;  /* 0x0010401801007387 */ /* 0x0003e20000100a00 */
[----:B0-----:R-:W-:Y:S01]  /*26a30*/  MOV R26, R2 ;  /* 0x00000002001a7202 */ /* 0x001fe20000000f00 */
[----:B-1----:R-:W-:Y:S01]  /*26a40*/  IMAD.MOV.U32 R24, RZ, RZ, R7 ;  /* 0x000000ffff187224 */ /* 0x002fe200078e0007 */
[----:B------:R-:W-:Y:S01]  /*26a50*/  MOV R25, R0 ;  /* 0x0000000000197202 */ /* 0x000fe20000000f00 */
[----:B------:R-:W2:Y:S04]  /*26a60*/  LDL.LU R7, [R1+0x1160] ;  /* 0x0011600001077983 */ /* 0x000ea80000300800 */
[----:B------:R-:W2:Y:S04]  /*26a70*/  LDL.LU R0, [R1+0x115c] ;  /* 0x00115c0001007983 */ /* 0x000ea80000300800 */
[----:B------:R-:W2:Y:S01]  /*26a80*/  LDL.LU R2, [R1+0x1158] ;  /* 0x0011580001027983 */ /* 0x000ea20000300800 */
[----:B------:R-:W-:-:S02]  /*26a90*/  IMAD.MOV.U32 R27, RZ, RZ, R19 ;  /* 0x000000ffff1b7224 */ /* 0x000fc400078e0013 */
[C---:B----4-:R-:W-:Y:S02]  /*26aa0*/  FMUL R16, R28.reuse, R16 ;  /* 0x000000101c107220 */ /* 0x050fe40000400000 */
[----:B---3--:R-:W-:-:S03]  /*26ab0*/  FMUL R17, R28, R17 ;  /* 0x000000111c117220 */ /* 0x008fc60000400000 */
[----:B------:R-:W-:Y:S01]  /*26ac0*/  HMMA.16816.F32 R24, R12, R20, R24 ;  /* 0x000000140c18723c */ /* 0x000fe20000001818 */
[C---:B------:R-:W-:Y:S02]  /*26ad0*/  FMUL R18, R29.reuse, R18 ;  /* 0x000000121d127220 */ /* 0x040fe40000400000 */
[----:B------:R-:W-:-:S07]  /*26ae0*/  FMUL R19, R29, R3 ;  /* 0x000000031d137220 */ /* 0x000fce0000400000 */
[----:B------:R-:W-:Y:S11]  /*26af0*/  HMMA.16816.F32 R16, R12, R8, R16 ;  /* 0x000000080c10723c */ /* 0x000ff60000001810 */
[----:B------:R-:W-:Y:S11]  /*26b00*/  @!UPT UIADD3 URZ, URZ, URZ, URZ ;  /* 0x0000003f3f3ff290 */ /* 0x000ff6000fffe03f */
[----:B------:R-:W-:Y:S02]  /*26b10*/  @!UPT UIADD3 URZ, URZ, URZ, URZ ;  /* 0x0000003f3f3ff290 */ /* 0x000fe4000fffe03f */
[----:B------:R-:W-:Y:S01]  /*26b20*/  IMAD.MOV.U32 R3, RZ, RZ, R17 ;  /* 0x000000ffff037224 */ /* 0x000fe200078e0011 */
[----:B------:R-:W-:Y:S04]  /*26b30*/  STL.64 [R1+0x10e8], R22 ;  /* 0x0010e81601007387 */ /* 0x000fe80000100a00 */
[----:B------:R-:W-:Y:S04]  /*26b40*/  STL.64 [R1+0x90], R24 ;  /* 0x0000901801007387 */ /* 0x000fe80000100a00 */
[----:B------:R-:W-:Y:S04]  /*26b50*/  STL.64 [R1+0x98], R26 ;  /* 0x0000981a01007387 */ /* 0x000fe80000100a00 */
[----:B------:R-:W3:Y:S04]  /*26b60*/  LDL.LU R28, [R1+0x1154] ;  /* 0x00115400011c7983 */ /* 0x000ee80000300800 */
[----:B------:R0:W-:Y:S04]  /*26b70*/  STL [R1+0x80], R16 ;  /* 0x0000801001007387 */ /* 0x0001e80000100800 */
[----:B0-----:R-:W4:Y:S04]  /*26b80*/  LDL.LU R16, [R1+0x700] ;  /* 0x0007000001107983 */ /* 0x001f280000300800 */
[----:B------:R-:W4:Y:S01]  /*26b90*/  LDL.LU R17, [R1+0x704] ;  /* 0x0007040001117983 */ /* 0x000f220000300800 */
[----:B--2---:R-:W-:-:S02]  /*26ba0*/  MOV R26, R2 ;  /* 0x00000002001a7202 */ /* 0x004fc40000000f00 */
[----:B------:R-:W-:Y:S02]  /*26bb0*/  MOV R2, R18 ;  /* 0x0000001200027202 */ /* 0x000fe40000000f00 */
[----:B------:R-:W2:Y:S04]  /*26bc0*/  LDL.LU R18, [R1+0x708] ;  /* 0x0007080001127983 */ /* 0x000ea80000300800 */
[----:B------:R-:W2:Y:S04]  /*26bd0*/  LDL.LU R8, [R1+0x70c] ;  /* 0x00070c0001087983 */ /* 0x000ea80000300800 */
[----:B------:R-:W2:Y:S04]  /*26be0*/  LDL.LU R20, [R1+0x430] ;  /* 0x0004300001147983 */ /* 0x000ea80000300800 */
[----:B------:R-:W2:Y:S04]  /*26bf0*/  LDL.LU R21, [R1+0x434] ;  /* 0x0004340001157983 */ /* 0x000ea80000300800 */
[----:B------:R-:W2:Y:S01]  /*26c00*/  LDL.LU R22, [R1+0x438] ;  /* 0x0004380001167983 */ /* 0x000ea20000300800 */
[----:B---3--:R-:W-:-:S03]  /*26c10*/  IMAD.MOV.U32 R23, RZ, RZ, R28 ;  /* 0x000000ffff177224 */ /* 0x008fc600078e001c */
[----:B------:R-:W3:Y:S04]  /*26c20*/  LDL.LU R28, [R1+0x1150] ;  /* 0x00115000011c7983 */ /* 0x000ee80000300800 */
[----:B--2---:R0:W-:Y:S04]  /*26c30*/  STL.64 [R1+0x10f8], R22 ;  /* 0x0010f81601007387 */ /* 0x0041e80000100a00 */
[----:B------:R-:W-:Y:S04]  /*26c40*/  STL.64 [R1+0x10f0], R20 ;  /* 0x0010f01401007387 */ /* 0x000fe80000100a00 */
[----:B0-----:R-:W2:Y:S04]  /*26c50*/  LDL R22, [R1+0x38] ;  /* 0x0000380001167983 */ /* 0x001ea80000100800 */
[----:B------:R-:W2:Y:S01]  /*26c60*/  LDL R23, [R1+0x3c] ;  /* 0x00003c0001177983 */ /* 0x000ea20000100800 */
[----:B------:R-:W-:-:S02]  /*26c70*/  MOV R27, R0 ;  /* 0x00000000001b7202 */ /* 0x000fc40000000f00 */
[----:B------:R-:W-:Y:S01]  /*26c80*/  MOV R0, R19 ;  /* 0x0000001300007202 */ /* 0x000fe20000000f00 */
[----:B--2---:R0:W-:Y:S04]  /*26c90*/  STL.64 [R1+0x1108], R22 ;  /* 0x0011081601007387 */ /* 0x0041e80000100a00 */
[----:B0-----:R-:W2:Y:S04]  /*26ca0*/  LDL.64 R22, [R1+0x48] ;  /* 0x0000480001167983 */ /* 0x001ea80000100a00 */
[----:B--2---:R0:W-:Y:S04]  /*26cb0*/  STL.64 [R1+0x1118], R22 ;  /* 0x0011181601007387 */ /* 0x0041e80000100a00 */
[----:B------:R-:W-:Y:S04]  /*26cc0*/  STL [R1+0xe58], R0 ;  /* 0x000e580001007387 */ /* 0x000fe80000100800 */
[----:B------:R-:W-:Y:S04]  /*26cd0*/  STL [R1+0xe44], R2 ;  /* 0x000e440201007387 */ /* 0x000fe80000100800 */
[----:B------:R-:W-:Y:S04]  /*26ce0*/  STL [R1+0xe40], R3 ;  /* 0x000e400301007387 */ /* 0x000fe80000100800 */
[----:B------:R-:W2:Y:S01]  /*26cf0*/  LDL.LU R9, [R1+0x4c0] ;  /* 0x0004c00001097983 */ /* 0x000ea20000300800 */
[----:B------:R-:W-:-:S03]  /*26d00*/  FMUL R18, R29, R18 ;  /* 0x000000121d127220 */ /* 0x000fc60000400000 */
[----:B--2---:R-:W-:Y:S04]  /*26d10*/  STL [R1+0xe5c], R9 ;  /* 0x000e5c0901007387 */ /* 0x004fe80000100800 */
[----:B0-----:R-:W2:Y:S01]  /*26d20*/  LDL.64 R22, [R1+0x58] ;  /* 0x0000580001167983 */ /* 0x001ea20000100a00 */
[C---:B----4-:R-:W-:Y:S02]  /*26d30*/  FMUL R16, R9.reuse, R16 ;  /* 0x0000001009107220 */ /* 0x050fe40000400000 */
[----:B------:R-:W-:Y:S02]  /*26d40*/  FMUL R17, R9, R17 ;  /* 0x0000001109117220 */ /* 0x000fe40000400000 */
[----:B------:R-:W-:-:S07]  /*26d50*/  FMUL R19, R29, R8 ;  /* 0x000000081d137220 */ /* 0x000fce0000400000 */
[----:B------:R-:W-:Y:S01]  /*26d60*/  HMMA.16816.F32 R12, R12, R4, R16 ;  /* 0x000000040c0c723c */ /* 0x000fe20000001810 */
[----:B--2---:R0:W-:Y:S04]  /*26d70*/  STL.64 [R1+0x1130], R22 ;  /* 0x0011301601007387 */ /* 0x0041e80000100a00 */
[----:B------:R-:W2:Y:S04]  /*26d80*/  LDL.LU R20, [R1+0x480] ;  /* 0x0004800001147983 */ /* 0x000ea80000300800 */
[----:B------:R-:W2:Y:S04]  /*26d90*/  LDL.LU R21, [R1+0x484] ;  /* 0x0004840001157983 */ /* 0x000ea80000300800 */
[----:B0-----:R-:W2:Y:S04]  /*26da0*/  LDL.LU R22, [R1+0x488] ;  /* 0x0004880001167983 */ /* 0x001ea80000300800 */
[----:B------:R-:W-:Y:S04]  /*26db0*/  STL [R1+0xfd0], R29 ;  /* 0x000fd01d01007387 */ /* 0x000fe80000100800 */
[----:B------:R-:W2:Y:S04]  /*26dc0*/  LDL.LU.64 R18, [R1+0x1148] ;  /* 0x0011480001127983 */ /* 0x000ea80000300a00 */
[----:B------:R-:W2:Y:S04]  /*26dd0*/  LDL.LU.64 R16, [R1+0x1140] ;  /* 0x0011400001107983 */ /* 0x000ea80000300a00 */
[----:B------:R0:W-:Y:S04]  /*26de0*/  STL.64 [R1+0x1110], R6 ;  /* 0x0011100601007387 */ /* 0x0001e80000100a00 */
[----:B------:R-:W4:Y:S04]  /*26df0*/  LDL.LU R4, [R1+0x450] ;  /* 0x0004500001047983 */ /* 0x000f280000300800 */
[----:B------:R-:W4:Y:S04]  /*26e00*/  LDL.LU R5, [R1+0x454] ;  /* 0x0004540001057983 */ /* 0x000f280000300800 */
[----:B0-----:R-:W2:Y:S04]  /*26e10*/  LDL.LU R6, [R1+0x458] ;  /* 0x0004580001067983 */ /* 0x001ea80000300800 */
[----:B------:R-:W2:Y:S01]  /*26e20*/  LDL.LU R7, [R1+0x45c] ;  /* 0x00045c0001077983 */ /* 0x000ea20000300800 */
[----:B------:R-:W-:Y:S01]  /*26e30*/  MOV R9, R12 ;  /* 0x0000000c00097202 */ /* 0x000fe20000000f00 */
[----:B------:R-:W-:-:S02]  /*26e40*/  IMAD.MOV.U32 R0, RZ, RZ, R13 ;  /* 0x000000ffff007224 */ /* 0x000fc400078e000d */
[----:B--2---:R-:W-:Y:S04]  /*26e50*/  STL.64 [R1+0x1128], R6 ;  /* 0x0011280601007387 */ /* 0x004fe80000100a00 */
[----:B----4-:R0:W-:Y:S04]  /*26e60*/  STL.64 [R1+0x1120], R4 ;  /* 0x0011200401007387 */ /* 0x0101e80000100a00 */
[----:B0-----:R-:W2:Y:S04]  /*26e70*/  LDL.LU R4, [R1+0x460] ;  /* 0x0004600001047983 */ /* 0x001ea80000300800 */
[----:B------:R-:W2:Y:S04]  /*26e80*/  LDL.LU R5, [R1+0x464] ;  /* 0x0004640001057983 */ /* 0x000ea80000300800 */
[----:B------:R-:W2:Y:S04]  /*26e90*/  LDL.LU R6, [R1+0x468] ;  /* 0x0004680001067983 */ /* 0x000ea80000300800 */
[----:B------:R-:W2:Y:S04]  /*26ea0*/  LDL.LU R7, [R1+0x46c] ;  /* 0x00046c0001077983 */ /* 0x000ea80000300800 */
[----:B------:R-:W4:Y:S04]  /*26eb0*/  LDL.LU R12, [R1+0x2d0] ;  /* 0x0002d000010c7983 */ /* 0x000f280000300800 */
[----:B------:R-:W4:Y:S01]  /*26ec0*/  LDL.LU R13, [R1+0x2d4] ;  /* 0x0002d400010d7983 */ /* 0x000f220000300800 */
[----:B---3--:R-:W-:-:S02]  /*26ed0*/  MOV R23, R28 ;  /* 0x0000001c00177202 */ /* 0x008fc40000000f00 */
[----:B------:R-:W-:Y:S01]  /*26ee0*/  MOV R28, R14 ;  /* 0x0000000e001c7202 */ /* 0x000fe20000000f00 */
[----:B------:R-:W-:Y:S01]  /*26ef0*/  IMAD.MOV.U32 R14, RZ, RZ, R11 ;  /* 0x000000ffff0e7224 */ /* 0x000fe200078e000b */
[----:B------:R-:W-:Y:S01]  /*26f00*/  MOV R8, R15 ;  /* 0x0000000f00087202 */ /* 0x000fe20000000f00 */
[----:B------:R-:W3:Y:S01]  /*26f10*/  LDL.LU R11, [R1+0x113c] ;  /* 0x00113c00010b7983 */ /* 0x000ee20000300800 */
[----:B------:R-:W-:-:S03]  /*26f20*/  MOV R15, R10 ;  /* 0x0000000a000f7202 */ /* 0x000fc60000000f00 */
[----:B------:R-:W2:Y:S04]  /*26f30*/  LDL.LU R10, [R1+0x1138] ;  /* 0x00113800010a7983 */ /* 0x000ea80000300800 */
[----:B------:R0:W-:Y:S04]  /*26f40*/  STL.64 [R1+0x1060], R14 ;  /* 0x0010600e01007387 */ /* 0x0001e80000100a00 */
[----:B----4-:R1:W-:Y:S04]  /*26f50*/  STL.64 [R1+0x1058], R12 ;  /* 0x0010580c01007387 */ /* 0x0103e80000100a00 */
[----:B0-----:R-:W4:Y:S04]  /*26f60*/  LDL R14, [R1+0x28] ;  /* 0x00002800010e7983 */ /* 0x001f280000100800 */
[----:B------:R-:W4:Y:S01]  /*26f70*/  LDL R15, [R1+0x2c] ;  /* 0x00002c00010f7983 */ /* 0x000f220000100800 */
[C---:B------:R-:W-:Y:S03]  /*26f80*/  HMMA.16816.F32 R20, R16.reuse, R26, R20 ;  /* 0x0000001a1014723c */ /* 0x040fe60000001814 */
[----:B----4-:R0:W-:Y:S04]  /*26f90*/  STL.64 [R1+0x1100], R14 ;  /* 0x0011000e01007387 */ /* 0x0101e80000100a00 */
[----:B-1----:R-:W4:Y:S04]  /*26fa0*/  LDL.LU R12, [R1+0x440] ;  /* 0x00044000010c7983 */ /* 0x002f280000300800 */
[----:B------:R-:W4:Y:S04]  /*26fb0*/  LDL.LU R13, [R1+0x444] ;  /* 0x00044400010d7983 */ /* 0x000f280000300800 */
[----:B0-----:R-:W4:Y:S04]  /*26fc0*/  LDL.LU R14, [R1+0x448] ;  /* 0x00044800010e7983 */ /* 0x001f280000300800 */
[----:B------:R-:W4:Y:S04]  /*26fd0*/  LDL.LU R15, [R1+0x44c] ;  /* 0x00044c00010f7983 */ /* 0x000f280000300800 */
[----:B------:R-:W-:Y:S04]  /*26fe0*/  STL [R1+0xfe0], R8 ;  /* 0x000fe00801007387 */ /* 0x000fe80000100800 */
[----:B------:R-:W-:Y:S04]  /*26ff0*/  STL [R1+0xfdc], R9 ;  /* 0x000fdc0901007387 */ /* 0x000fe80000100800 */
[----:B------:R0:W-:Y:S04]  /*27000*/  STL [R1+0xfd8], R28 ;  /* 0x000fd81c01007387 */ /* 0x0001e80000100800 */
[----:B0-----:R-:W2:Y:S04]  /*27010*/  LDL R28, [R1+0xaec] ;  /* 0x000aec00011c7983 */ /* 0x001ea80000100800 */
[----:B------:R-:W-:Y:S04]  /*27020*/  STL [R1+0xfd4], R0 ;  /* 0x000fd40001007387 */ /* 0x000fe80000100800 */
[----:B------:R-:W-:Y:S04]  /*27030*/  STL.64 [R1+0x470], R20 ;  /* 0x0004701401007387 */ /* 0x000fe80000100a00 */
[----:B------:R0:W-:Y:S04]  /*27040*/  STL.64 [R1+0x478], R22 ;  /* 0x0004781601007387 */ /* 0x0001e80000100a00 */
[----:B0-----:R-:W2:Y:S02]  /*27050*/  LDL.LU.64 R22, [R1+0x1130] ;  /* 0x0011300001167983 */ /* 0x001ea40000300a00 */
        /* <DEDUP_REMOVED lines=8> */
[----:B------:R-:W2:Y:S02]  /*270e0*/  LDL.LU.64 R22, [R1+0x1118] ;  /* 0x0011180001167983 */ /* 0x000ea40000300a00 */
[----:B--2---:R-:W-:Y:S01]  /*270f0*/  HMMA.16816.F32 R4, R16, R22, R4 ;  /* 0x000000161004723c */ /* 0x004fe20000001804 */
[----:B------:R-:W-:Y:S11]  /*27100*/  MOV R3, R23 ;  /* 0x0000001700037202 */ /* 0x000ff60000000f00 */
[----:B------:R-:W-:Y:S11]  /*27110*/  @!UPT UIADD3 URZ, URZ, URZ, URZ ;  /* 0x0000003f3f3ff290 */ /* 0x000ff6000fffe03f */
[----:B------:R0:W-:Y:S04]  /*27120*/  STL.64 [R1+0x490], R4 ;  /* 0x0004900401007387 */ /* 0x0001e80000100a00 */
[----:B------:R1:W-:Y:S01]  /*27130*/  STL.64 [R1+0x498], R6 ;  /* 0x0004980601007387 */ /* 0x0003e20000100a00 */
[----:B0-----:R-:W-:-:S03]  /*27140*/  MOV R4, R22 ;  /* 0x0000001600047202 */ /* 0x001fc60000000f00 */
[----:B-1----:R-:W2:Y:S04]  /*27150*/  LDL.LU.64 R6, [R1+0x1110] ;  /* 0x0011100001067983 */ /* 0x002ea80000300a00 */
[----:B------:R-:W4:Y:S02]  /*27160*/  LDL.LU.64 R22, [R1+0x1108] ;  /* 0x0011080001167983 */ /* 0x000f240000300a00 */
[C---:B----4-:R-:W-:Y:S02]  /*27170*/  HMMA.16816.F32 R20, R16.reuse, R22, R12 ;  /* 0x000000161014723c */ /* 0x050fe4000000180c */
[----:B------:R-:W4:Y:S11]  /*27180*/  LDL.LU.64 R14, [R1+0x1100] ;  /* 0x00110000010e7983 */ /* 0x000f360000300a00 */
[----:B------:R-:W-:Y:S10]  /*27190*/  @!UPT UIADD3 URZ, URZ, URZ, URZ ;  /* 0x0000003f3f3ff290 */ /* 0x000ff4000fffe03f */
[----:B------:R-:W-:Y:S04]  /*271a0*/  STL.64 [R1+0x4a0], R20 ;  /* 0x0004a01401007387 */ /* 0x000fe80000100a00 */
[----:B------:R0:W-:Y:S04]  /*271b0*/  STL.64 [R1+0x4a8], R22 ;  /* 0x0004a81601007387 */ /* 0x0001e80000100a00 */
[----:B0-----:R-:W4:Y:S04]  /*271c0*/  LDL.LU.64 R22, [R1+0x10f8] ;  /* 0x0010f80001167983 */ /* 0x001f280000300a00 */
[----:B------:R-:W4:Y:S02]  /*271d0*/  LDL.LU.64 R20, [R1+0x10f0] ;  /* 0x0010f00001147983 */ /* 0x000f240000300a00 */
[----:B----4-:R-:W-:Y:S11]  /*271e0*/  HMMA.16816.F32 R20, R16, R14, R20 ;  /* 0x0000000e1014723c */ /* 0x010ff60000001814 */
[----:B------:R-:W-:Y:S11]  /*271f0*/  @!UPT UIADD3 URZ, URZ, URZ, URZ ;  /* 0x0000003f3f3ff290 */ /* 0x000ff6000fffe03f */
[----:B------:R-:W-:Y:S01]  /*27200*/  @!UPT UIADD3 URZ, URZ, URZ, URZ ;  /* 0x0000003f3f3ff290 */ /* 0x000fe2000fffe03f */
[----:B------:R-:W-:Y:S04]  /*27210*/  STL.64 [R1+0x4b0], R20 ;  /* 0x0004b01401007387 */ /* 0x000fe80000100a00 */
[----:B------:R0:W-:Y:S04]  /*27220*/  STL.64 [R1+0x4b8], R22 ;  /* 0x0004b81601007387 */ /* 0x0001e80000100a00 */
[----:B0-----:R-:W4:Y:S04]  /*27230*/  LDL.LU.64 R22, [R1+0x10e8] ;  /* 0x0010e80001167983 */ /* 0x001f280000300a00 */
[----:B------:R0:W-:Y:S04]  /*27240*/  STL.64 [R1+0x1070], R14 ;  /* 0x0010700e01007387 */ /* 0x0001e80000100a00 */
[----:B0-----:R-:W2:Y:S04]  /*27250*/  LDL.64 R14, [R1+0x38] ;  /* 0x00003800010e7983 */ /* 0x001ea80000100a00 */
[----:B--2---:R0:W-:Y:S02]  /*27260*/  STL.64 [R1+0x1088], R14 ;  /* 0x0010880e01007387 */ /* 0x0041e40000100a00 */
[----:B0-----:R-:W-:Y:S01]  /*27270*/  IMAD.MOV.U32 R14, RZ, RZ, R4 ;  /* 0x000000ffff0e7224 */ /* 0x001fe200078e0004 */
[----:B------:R-:W-:-:S05]  /*27280*/  MOV R15, R3 ;  /* 0x00000003000f7202 */ /* 0x000fca0000000f00 */
[----:B------:R0:W-:Y:S04]  /*27290*/  STL.64 [R1+0x10a0], R14 ;  /* 0x0010a00e01007387 */ /* 0x0001e80000100a00 */
[----:B------:R-:W4:Y:S04]  /*272a0*/  LDL.LU R12, [R1+0x420] ;  /* 0x00042000010c7983 */ /* 0x000f280000300800 */
[----:B------:R-:W4:Y:S04]  /*272b0*/  LDL.LU R13, [R1+0x424] ;  /* 0x00042400010d7983 */ /* 0x000f280000300800 */
[----:B0-----:R-:W4:Y:S04]  /*272c0*/  LDL.LU R14, [R1+0x428] ;  /* 0x00042800010e7983 */ /* 0x001f280000300800 */
[----:B------:R-:W4:Y:S04]  /*272d0*/  LDL.LU R15, [R1+0x42c] ;  /* 0x00042c00010f7983 */ /* 0x000f280000300800 */
[----:B------:R-:W2:Y:S01]  /*272e0*/  LDL.LU R20, [R1+0x400] ;  /* 0x0004000001147983 */ /* 0x000ea20000300800 */
[----:B----4-:R-:W-:Y:S07]  /*272f0*/  HMMA.16816.F32 R12, R16, R22, R12 ;  /* 0x00000016100c723c */ /* 0x010fee000000180c */
[----:B------:R-:W-:Y:S01]  /*27300*/  MOV R22, R10 ;  /* 0x0000000a00167202 */ /* 0x000fe20000000f00 */
[----:B---3--:R-:W-:Y:S11]  /*27310*/  IMAD.MOV.U32 R23, RZ, RZ, R11 ;  /* 0x000000ffff177224 */ /* 0x008ff600078e000b */
[----:B------:R-:W-:Y:S04]  /*27320*/  @!UPT UIADD3 URZ, URZ, URZ, URZ ;  /* 0x0000003f3f3ff290 */ /* 0x000fe8000fffe03f */
[----:B------:R-:W-:Y:S04]  /*27330*/  STL.64 [R1+0x4d0], R12 ;  /* 0x0004d00c01007387 */ /* 0x000fe80000100a00 */
[----:B------:R0:W-:Y:S04]  /*27340*/  STL.64 [R1+0x4d8], R14 ;  /* 0x0004d80e01007387 */ /* 0x0001e80000100a00 */
[----:B------:R-:W2:Y:S04]  /*27350*/  LDL.LU R21, [R1+0x404] ;  /* 0x0004040001157983 */ /* 0x000ea80000300800 */
[----:B------:R-:W3:Y:S01]  /*27360*/  LDL.LU R10, [R1+0x10e4] ;  /* 0x0010e400010a7983 */ /* 0x000ee20000300800 */
[----:B0-----:R-:W-:-:S03]  /*27370*/  MOV R14, R2 ;  /* 0x00000002000e7202 */ /* 0x001fc60000000f00 */
[----:B------:R-:W3:Y:S01]  /*27380*/  LDL.LU R11, [R1+0x10e0] ;  /* 0x0010e000010b7983 */ /* 0x000ee20000300800 */
[----:B------:R-:W-:-:S05]  /*27390*/  MOV R15, R0 ;  /* 0x00000000000f7202 */ /* 0x000fca0000000f00 */
[----:B------:R0:W-:Y:S04]  /*273a0*/  STL.64 [R1+0x10b8], R14 ;  /* 0x0010b80e01007387 */ /* 0x0001e80000100a00 */
[----:B------:R-:W3:Y:S04]  /*273b0*/  LDL.LU R12, [R1+0x410] ;  /* 0x00041000010c7983 */ /* 0x000ee80000300800 */
[----:B------:R-:W3:Y:S04]  /*273c0*/  LDL.LU R13, [R1+0x414] ;  /* 0x00041400010d7983 */ /* 0x000ee80000300800 */
[----:B0-----:R-:W3:Y:S04]  /*273d0*/  LDL.LU R14, [R1+0x418] ;  /* 0x00041800010e7983 */ /* 0x001ee80000300800 */
[----:B------:R-:W3:Y:S02]  /*273e0*/  LDL.LU R15, [R1+0x41c] ;  /* 0x00041c00010f7983 */ /* 0x000ee40000300800 */
[----:B---3--:R-:W-:Y:S11]  /*273f0*/  HMMA.16816.F32 R12, R16, R10, R12 ;  /* 0x0000000a100c723c */ /* 0x008ff6000000180c */
[----:B------:R-:W-:Y:S11]  /*27400*/  @!UPT UIADD3 URZ, URZ, URZ, URZ ;  /* 0x0000003f3f3ff290 */ /* 0x000ff6000fffe03f */
[----:B------:R-:W-:Y:S01]  /*27410*/  @!UPT UIADD3 URZ, URZ, URZ, URZ ;  /* 0x0000003f3f3ff290 */ /* 0x000fe2000fffe03f */
[----:B------:R0:W-:Y:S04]  /*27420*/  STL.64 [R1+0x4e0], R12 ;  /* 0x0004e00c01007387 */ /* 0x0001e80000100a00 */
[----:B------:R1:W-:Y:S04]  /*27430*/  STL.64 [R1+0x4e8], R14 ;  /* 0x0004e80e01007387 */ /* 0x0003e80000100a00 */
[----:B0-----:R-:W3:Y:S04]  /*27440*/  LDL.LU R12, [R1+0x3f0] ;  /* 0x0003f000010c7983 */ /* 0x001ee80000300800 */
[----:B------:R-:W3:Y:S04]  /*27450*/  LDL.LU R13, [R1+0x3f4] ;  /* 0x0003f400010d7983 */ /* 0x000ee80000300800 */
[----:B-1----:R-:W3:Y:S04]  /*27460*/  LDL.LU R14, [R1+0x3f8] ;  /* 0x0003f800010e7983 */ /* 0x002ee80000300800 */
[----:B------:R-:W3:Y:S04]  /*27470*/  LDL.LU R15, [R1+0x3fc] ;  /* 0x0003fc00010f7983 */ /* 0x000ee80000300800 */
[----:B------:R0:W-:Y:S04]  /*27480*/  STL.64 [R1+0x1068], R10 ;  /* 0x0010680a01007387 */ /* 0x0001e80000100a00 */
[----:B------:R-:W4:Y:S04]  /*27490*/  LDL.LU R8, [R1+0x3b0] ;  /* 0x0003b00001087983 */ /* 0x000f280000300800 */
[----:B------:R-:W4:Y:S01]  /*274a0*/  LDL.LU R9, [R1+0x3b4] ;  /* 0x0003b40001097983 */ /* 0x000f220000300800 */
[----:B0-----:R-:W-:Y:S01]  /*274b0*/  IMAD.MOV.U32 R10, RZ, RZ, R7 ;  /* 0x000000ffff0a7224 */ /* 0x001fe200078e0007 */
[----:B------:R-:W-:-:S02]  /*274c0*/  MOV R11, R6 ;  /* 0x00000006000b7202 */ /* 0x000fc40000000f00 */
[----:B------:R-:W2:Y:S04]  /*274d0*/  LDL.LU R7, [R1+0x10dc] ;  /* 0x0010dc0001077983 */ /* 0x000ea80000300800 */
[----:B------:R-:W2:Y:S04]  /*274e0*/  LDL.LU R6, [R1+0x10d8] ;  /* 0x0010d80001067983 */ /* 0x000ea80000300800 */
[----:B------:R-:W-:Y:S04]  /*274f0*/  STL.64 [R1+0x1080], R10 ;  /* 0x0010800a01007387 */ /* 0x000fe80000100a00 */
[----:B----4-:R0:W-:Y:S04]  /*27500*/  STL.64 [R1+0x1078], R8 ;  /* 0x0010780801007387 */ /* 0x0101e80000100a00 */
[----:B0-----:R-:W4:Y:S04]  /*27510*/  LDL.LU R8, [R1+0x3c0] ;  /* 0x0003c00001087983 */ /* 0x001f280000300800 */
[----:B------:R-:W4:Y:S04]  /*27520*/  LDL.LU R9, [R1+0x3c4] ;  /* 0x0003c40001097983 */ /* 0x000f280000300800 */
[----:B------:R-:W2:Y:S04]  /*27530*/  LDL.LU R10, [R1+0x3c8] ;  /* 0x0003c800010a7983 */ /* 0x000ea80000300800 */
[----:B------:R-:W2:Y:S04]  /*27540*/  LDL.LU R11, [R1+0x3cc] ;  /* 0x0003cc00010b7983 */ /* 0x000ea80000300800 */
[----:B--2---:R0:W-:Y:S04]  /*27550*/  STL.64 [R1+0x1098], R10 ;  /* 0x0010980a01007387 */ /* 0x0041e80000100a00 */
[----:B----4-:R1:W-:Y:S01]  /*27560*/  STL.64 [R1+0x1090], R8 ;  /* 0x0010900801007387 */ /* 0x0103e20000100a00 */
[----:B0-----:R-:W-:-:S03]  /*27570*/  MOV R10, R6 ;  /* 0x00000006000a7202 */ /* 0x001fc60000000f00 */
[----:B-1----:R-:W2:Y:S01]  /*27580*/  LDL.LU R8, [R1+0x3d0] ;  /* 0x0003d00001087983 */ /* 0x002ea20000300800 */
[----:B------:R-:W-:-:S03]  /*27590*/  IMAD.MOV.U32 R11, RZ, RZ, R7 ;  /* 0x000000ffff0b7224 */ /* 0x000fc600078e0007 */
[----:B------:R-:W2:Y:S04]  /*275a0*/  LDL.LU R9, [R1+0x3d4] ;  /* 0x0003d40001097983 */ /* 0x000ea80000300800 */
[----:B------:R-:W4:Y:S04]  /*275b0*/  LDL.LU R6, [R1+0x10d4] ;  /* 0x0010d40001067983 */ /* 0x000f280000300800 */
[----:B------:R-:W4:Y:S04]  /*275c0*/  LDL.LU R7, [R1+0x10d0] ;  /* 0x0010d00001077983 */ /* 0x000f280000300800 */
[----:B------:R-:W-:Y:S04]  /*275d0*/  STL.64 [R1+0x10b0], R10 ;  /* 0x0010b00a01007387 */ /* 0x000fe80000100a00 */
[----:B--2---:R0:W-:Y:S01]  /*275e0*/  STL.64 [R1+0x10a8], R8 ;  /* 0x0010a80801007387 */ /* 0x0041e20000100a00 */
[----:B----4-:R-:W-:Y:S03]  /*275f0*/  HMMA.16816.F32 R16, R16, R6, R20 ;  /* 0x000000061010723c */ /* 0x010fe60000001814 */
[----:B0-----:R-:W2:Y:S04]  /*27600*/  LDL.LU R8, [R1+0x3e0] ;  /* 0x0003e00001087983 */ /* 0x001ea80000300800 */
[----:B------:R-:W2:Y:S04]  /*27610*/  LDL.LU R9, [R1+0x3e4] ;  /* 0x0003e40001097983 */ /* 0x000ea80000300800 */
[----:B------:R-:W2:Y:S04]  /*27620*/  LDL.LU R10, [R1+0x3e8] ;  /* 0x0003e800010a7983 */ /* 0x000ea80000300800 */
[----:B------:R-:W2:Y:S04]  /*27630*/  LDL.LU R11, [R1+0x3ec] ;  /* 0x0003ec00010b7983 */ /* 0x000ea80000300800 */
[----:B------:R-:W3:Y:S04]  /*27640*/  LDL.LU.64 R22, [R1+0x10c8] ;  /* 0x0010c80001167983 */ /* 0x000ee80000300a00 */
[----:B------:R-:W3:Y:S04]  /*27650*/  LDL.LU.64 R20, [R1+0x10c0] ;  /* 0x0010c00001147983 */ /* 0x000ee80000300a00 */
[----:B------:R0:W-:Y:S04]  /*27660*/  STL.64 [R1+0x1050], R6 ;  /* 0x0010500601007387 */ /* 0x0001e80000100a00 */
[----:B------:R-:W4:Y:S04]  /*27670*/  LDL.LU R4, [R1+0x2c0] ;  /* 0x0002c00001047983 */ /* 0x000f280000300800 */
[----:B------:R-:W-:Y:S04]  /*27680*/  STL.64 [R1+0x4f0], R16 ;  /* 0x0004f01001007387 */ /* 0x000fe80000100a00 */
[----:B------:R1:W-:Y:S04]  /*27690*/  STL.64 [R1+0x4f8], R18 ;  /* 0x0004f81201007387 */ /* 0x0003e80000100a00 */
[----:B------:R-:W4:Y:S04]  /*276a0*/  LDL.LU R5, [R1+0x2c4] ;  /* 0x0002c40001057983 */ /* 0x000f280000300800 */
[----:B0-----:R-:W4:Y:S04]  /*276b0*/  LDL.LU R6, [R1+0x2c8] ;  /* 0x0002c80001067983 */ /* 0x001f280000300800 */
[----:B------:R-:W4:Y:S04]  /*276c0*/  LDL.LU R7, [R1+0x2cc] ;  /* 0x0002cc0001077983 */ /* 0x000f280000300800 */
[----:B-1----:R-:W2:Y:S01]  /*276d0*/  LDL.64 R18, [R1+0x18] ;  /* 0x0000180001127983 */ /* 0x002ea20000100a00 */
[C---:B---3--:R-:W-:Y:S03]  /*276e0*/  HMMA.16816.F32 R24, R20.reuse, R26, R12 ;  /* 0x0000001a1418723c */ /* 0x048fe6000000180c */
[----:B------:R-:W2:Y:S11]  /*276f0*/  LDL.LU.64 R14, [R1+0x10b8] ;  /* 0x0010b800010e7983 */ /* 0x000eb60000300a00 */
[----:B------:R-:W-:Y:S09]  /*27700*/  @!UPT UIADD3 URZ, URZ, URZ, URZ ;  /* 0x0000003f3f3ff290 */ /* 0x000ff2000fffe03f */
[----:B------:R0:W-:Y:S04]  /*27710*/  STL.64 [R1+0x3f0], R24 ;  /* 0x0003f01801007387 */ /* 0x0001e80000100a00 */
[----:B------:R1:W-:Y:S04]  /*27720*/  STL.64 [R1+0x3f8], R26 ;  /* 0x0003f81a01007387 */ /* 0x0003e80000100a00 */
[----:B0-----:R-:W3:Y:S04]  /*27730*/  LDL.LU R24, [R1+0x290] ;  /* 0x0002900001187983 */ /* 0x001ee80000300800 */
[----:B------:R-:W3:Y:S04]  /*27740*/  LDL.LU R25, [R1+0x294] ;  /* 0x0002940001197983 */ /* 0x000ee80000300800 */
[----:B-1----:R-:W3:Y:S04]  /*27750*/  LDL.LU R26, [R1+0x298] ;  /* 0x00029800011a7983 */ /* 0x002ee80000300800 */
[----:B------:R-:W3:Y:S01]  /*27760*/  LDL.LU R27, [R1+0x29c] ;  /* 0x00029c00011b7983 */ /* 0x000ee20000300800 */
[C---:B--2---:R-:W-:Y:S03]  /*27770*/  HMMA.16816.F32 R12, R20.reuse, R14, R8 ;  /* 0x0000000e140c723c */ /* 0x044fe60000001808 */
[----:B------:R-:W2:Y:S04]  /*27780*/  LDL.LU.64 R10, [R1+0x10b0] ;  /* 0x0010b000010a7983 */ /* 0x000ea80000300a00 */
[----:B------:R-:W2:Y:S11]  /*27790*/  LDL.LU.64 R8, [R1+0x10a8] ;  /* 0x0010a80001087983 */ /* 0x000eb60000300a00 */
[----:B------:R-:W-:Y:S05]  /*277a0*/  @!UPT UIADD3 URZ, URZ, URZ, URZ ;  /* 0x0000003f3f3ff290 */ /* 0x000fea000fffe03f */
[----:B------:R-:W-:Y:S04]  /*277b0*/  STL.64 [R1+0x3e0], R12 ;  /* 0x0003e00c01007387 */ /* 0x000fe80000100a00 */
        /* <DEDUP_REMOVED lines=8> */
[----:B0-----:R-:W2:Y:S02]  /*27840*/  LDL.LU.64 R14, [R1+0x1088] ;  /* 0x00108800010e7983 */ /* 0x001ea40000300a00 */
[----:B--2---:R-:W-:Y:S01]  /*27850*/  HMMA.16816.F32 R8, R20, R14, R8 ;  /* 0x0000000e1408723c */ /* 0x004fe20000001808 */
[----:B------:R-:W-:-:S02]  /*27860*/  MOV R2, R14 ;  /* 0x0000000e00027202 */ /* 0x000fc40000000f00 */
[----:B------:R-:W-:Y:S11]  /*27870*/  MOV R0, R15 ;  /* 0x0000000f00007202 */ /* 0x000ff60000000f00 */
[----:B------:R-:W-:Y:S09]  /*27880*/  @!UPT UIADD3 URZ, URZ, URZ, URZ ;  /* 0x0000003f3f3ff290 */ /* 0x000ff2000fffe03f */
[----:B------:R-:W-:Y:S04]  /*27890*/  STL.64 [R1+0x3c0], R8 ;  /* 0x0003c00801007387 */ /* 0x000fe80000100a00 */
[----:B------:R0:W-:Y:S04]  /*278a0*/  STL.64 [R1+0x3c8], R10 ;  /* 0x0003c80a01007387 */ /* 0x0001e80000100a00 */
[----:B0-----:R-:W2:Y:S04]  /*278b0*/  LDL.LU.64 R10, [R1+0x1080] ;  /* 0x00108000010a7983 */ /* 0x001ea80000300a00 */
[----:B------:R-:W2:Y:S04]  /*278c0*/  LDL.LU.64 R8, [R1+0x1078] ;  /* 0x0010780001087983 */ /* 0x000ea80000300a00 */
[----:B------:R-:W2:Y:S02]  /*278d0*/  LDL.LU.64 R14, [R1+0x1070] ;  /* 0x00107000010e7983 */ /* 0x000ea40000300a00 */
[C---:B--2---:R-:W-:Y:S02]  /*278e0*/  HMMA.16816.F32 R12, R20.reuse, R14, R8 ;  /* 0x0000000e140c723c */ /* 0x044fe40000001808 */
[----:B------:R-:W4:Y:S11]  /*278f0*/  LDL.LU.64 R10, [R1+0x1068] ;  /* 0x00106800010a7983 */ /* 0x000f360000300a00 */
[----:B------:R-:W-:Y:S10]  /*27900*/  @!UPT UIADD3 URZ, URZ, URZ, URZ ;  /* 0x0000003f3f3ff290 */ /* 0x000ff4000fffe03f */
[----:B------:R-:W-:Y:S04]  /*27910*/  STL.64 [R1+0x3b0], R12 ;  /* 0x0003b00c01007387 */ /* 0x000fe80000100a00 */
[----:B------:R0:W-:Y:S04]  /*27920*/  STL.64 [R1+0x3b8], R14 ;  /* 0x0003b80e01007387 */ /* 0x0001e80000100a00 */
[----:B0-----:R-:W2:Y:S04]  /*27930*/  LDL.LU.64 R14, [R1+0x1060] ;  /* 0x00106000010e7983 */ /* 0x001ea80000300a00 */
[----:B------:R-:W2:Y:S04]  /*27940*/  LDL.LU.64 R12, [R1+0x1058] ;  /* 0x00105800010c7983 */ /* 0x000ea80000300a00 */
[----:B------:R0:W-:Y:S01]  /*27950*/  STL.64 [R1+0x1000], R18 ;  /* 0x0010001201007387 */ /* 0x0001e20000100a00 */
[C---:B--2---:R-:W-:Y:S07]  /*27960*/  HMMA.16816.F32 R12, R20.reuse, R18, R12 ;  /* 0x00000012140c723c */ /* 0x044fee000000180c */
[----:B0-----:R-:W-:Y:S01]  /*27970*/  IMAD.MOV.U32 R18, RZ, RZ, R2 ;  /* 0x000000ffff127224 */ /* 0x001fe200078e0002 */
[----:B------:R-:W-:Y:S11]  /*27980*/  MOV R19, R0 ;  /* 0x0000000000137202 */ /* 0x000ff60000000f00 */
[----:B------:R-:W-:Y:S04]  /*27990*/  @!UPT UIADD3 URZ, URZ, URZ, URZ ;  /* 0x0000003f3f3ff290 */ /* 0x000fe8000fffe03f */
[----:B------:R0:W-:Y:S04]  /*279a0*/  STL.64 [R1+0x2d0], R12 ;  /* 0x0002d00c01007387 */ /* 0x0001e80000100a00 */
[----:B------:R1:W-:Y:S04]  /*279b0*/  STL.64 [R1+0x2d8], R14 ;  /* 0x0002d80e01007387 */ /* 0x0003e80000100a00 */
[----:B0-----:R-:W2:Y:S04]  /*279c0*/  LDL.LU R12, [R1+0x280] ;  /* 0x00028000010c7983 */ /* 0x001ea80000300800 */
[----:B------:R-:W2:Y:S04]  /*279d0*/  LDL.LU R13, [R1+0x284] ;  /* 0x00028400010d7983 */ /* 0x000ea80000300800 */
[----:B-1----:R-:W2:Y:S04]  /*279e0*/  LDL.LU R14, [R1+0x288] ;  /* 0x00028800010e7983 */ /* 0x002ea80000300800 */
[----:B------:R-:W2:Y:S04]  /*279f0*/  LDL.LU R15, [R1+0x28c] ;  /* 0x00028c00010f7983 */ /* 0x000ea80000300800 */
[----:B------:R0:W-:Y:S04]  /*27a00*/  STL.64 [R1+0x1010], R18 ;  /* 0x0010101201007387 */ /* 0x0001e80000100a00 */
[----:B0-----:R-:W2:Y:S01]  /*27a10*/  LDL.64 R18, [R1+0x48] ;  /* 0x0000480001127983 */ /* 0x001ea20000100a00 */
[C---:B----4-:R-:W-:Y:S03]  /*27a20*/  HMMA.16816.F32 R4, R20.reuse, R10, R4 ;  /* 0x0000000a1404723c */ /* 0x050fe60000001804 */
[----:B--2---:R0:W-:Y:S04]  /*27a30*/  STL.64 [R1+0x1020], R18 ;  /* 0x0010201201007387 */ /* 0x0041e80000100a00 */
[----:B0-----:R-:W2:Y:S04]  /*27a40*/  LDL.64 R18, [R1+0x58] ;  /* 0x0000580001127983 */ /* 0x001ea80000100a00 */
[----:B--2---:R0:W-:Y:S04]  /*27a50*/  STL.64 [R1+0x1038], R18 ;  /* 0x0010381201007387 */ /* 0x0041e80000100a00 */
[----:B0-----:R-:W2:Y:S08]  /*27a60*/  LDL.64 R18, [R1+0x68] ;  /* 0x0000680001127983 */ /* 0x001eb00000100a00 */
[----:B------:R-:W-:Y:S04]  /*27a70*/  STL.64 [R1+0x2c0], R4 ;  /* 0x0002c00401007387 */ /* 0x000fe80000100a00 */
[----:B------:R0:W-:Y:S04]  /*27a80*/  STL.64 [R1+0x2c8], R6 ;  /* 0x0002c80601007387 */ /* 0x0001e80000100a00 */
[----:B0-----:R-:W3:Y:S04]  /*27a90*/  LDL.LU.64 R6, [R1+0x1050] ;  /* 0x0010500001067983 */ /* 0x001ee80000300a00 */
[----:B------:R0:W-:Y:S04]  /*27aa0*/  STL.64 [R1+0x1018], R10 ;  /* 0x0010180a01007387 */ /* 0x0001e80000100a00 */
[----:B------:R-:W4:Y:S04]  /*27ab0*/  LDL.LU R8, [R1+0x260] ;  /* 0x0002600001087983 */ /* 0x000f280000300800 */
[----:B------:R-:W4:Y:S04]  /*27ac0*/  LDL.LU R9, [R1+0x264] ;  /* 0x0002640001097983 */ /* 0x000f280000300800 */
[----:B0-----:R-:W2:Y:S04]  /*27ad0*/  LDL.LU R10, [R1+0x268] ;  /* 0x00026800010a7983 */ /* 0x001ea80000300800 */
[----:B------:R-:W2:Y:S01]  /*27ae0*/  LDL.LU R11, [R1+0x26c] ;  /* 0x00026c00010b7983 */ /* 0x000ea20000300800 */
[----:B---3--:R-:W-:Y:S03]  /*27af0*/  HMMA.16816.F32 R20, R20, R6, R24 ;  /* 0x000000061414723c */ /* 0x008fe60000001818 */
[----:B--2---:R-:W-:Y:S04]  /*27b00*/  STL.64 [R1+0x1030], R10 ;  /* 0x0010300a01007387 */ /* 0x004fe80000100a00 */
[----:B----4-:R0:W-:Y:S04]  /*27b10*/  STL.64 [R1+0x1028], R8 ;  /* 0x0010280801007387 */ /* 0x0101e80000100a00 */
[----:B0-----:R-:W2:Y:S04]  /*27b20*/  LDL.LU R8, [R1+0x270] ;  /* 0x0002700001087983 */ /* 0x001ea80000300800 */
[----:B------:R-:W2:Y:S04]  /*27b30*/  LDL.LU R9, [R1+0x274] ;  /* 0x0002740001097983 */ /* 0x000ea80000300800 */
[----:B------:R-:W2:Y:S04]  /*27b40*/  LDL.LU R10, [R1+0x278] ;  /* 0x00027800010a7983 */ /* 0x000ea80000300800 */
[----:B------:R-:W2:Y:S04]  /*27b50*/  LDL.LU R11, [R1+0x27c] ;  /* 0x00027c00010b7983 */ /* 0x000ea80000300800 */
[----:B------:R-:W3:Y:S04]  /*27b60*/  LDL.LU.64 R26, [R1+0x1048] ;  /* 0x00104800011a7983 */ /* 0x000ee80000300a00 */
[----:B------:R-:W3:Y:S04]  /*27b70*/  LDL.LU.64 R24, [R1+0x1040] ;  /* 0x0010400001187983 */ /* 0x000ee80000300a00 */
[----:B------:R-:W-:Y:S04]  /*27b80*/  STL.64 [R1+0x290], R20 ;  /* 0x0002901401007387 */ /* 0x000fe80000100a00 */
[----:B------:R0:W-:Y:S04]  /*27b90*/  STL.64 [R1+0x298], R22 ;  /* 0x0002981601007387 */ /* 0x0001e80000100a00 */
[----:B0-----:R-:W4:Y:S01]  /*27ba0*/  LDL.64 R22, [R1+0x28] ;  /* 0x0000280001167983 */ /* 0x001f220000100a00 */
[----:B---3--:R-:W-:Y:S03]  /*27bb0*/  HMMA.16816.F32 R12, R24, R18, R12 ;  /* 0x00000012180c723c */ /* 0x008fe6000000180c */
[----:B----4-:R0:W-:Y:S04]  /*27bc0*/  STL.64 [R1+0x1008], R22 ;  /* 0x0010081601007387 */ /* 0x0101e80000100a00 */
[----:B------:R-:W3:Y:S04]  /*27bd0*/  LDL.LU R20, [R1+0x250] ;  /* 0x0002500001147983 */ /* 0x000ee80000300800 */
[----:B------:R-:W3:Y:S04]  /*27be0*/  LDL.LU R21, [R1+0x254] ;  /* 0x0002540001157983 */ /* 0x000ee80000300800 */
[----:B0-----:R-:W3:Y:S04]  /*27bf0*/  LDL.LU R22, [R1+0x258] ;  /* 0x0002580001167983 */ /* 0x001ee80000300800 */
[----:B------:R-:W3:Y:S04]  /*27c00*/  LDL.LU R23, [R1+0x25c] ;  /* 0x00025c0001177983 */ /* 0x000ee80000300800 */
[----:B------:R0:W-:Y:S04]  /*27c10*/  STL [R1+0xfe8], R6 ;  /* 0x000fe80601007387 */ /* 0x0001e80000100800 */
[----:B------:R1:W-:Y:S04]  /*27c20*/  STL [R1+0xfe4], R7 ;  /* 0x000fe40701007387 */ /* 0x0003e80000100800 */
[----:B------:R-:W4:Y:S04]  /*27c30*/  LDL.LU R4, [R1+0x2b0] ;  /* 0x0002b00001047983 */ /* 0x000f280000300800 */
[----:B------:R-:W4:Y:S04]  /*27c40*/  LDL.LU R5, [R1+0x2b4] ;  /* 0x0002b40001057983 */ /* 0x000f280000300800 */
[----:B0-----:R-:W4:Y:S04]  /*27c50*/  LDL.LU R6, [R1+0x2b8] ;  /* 0x0002b80001067983 */ /* 0x001f280000300800 */
[----:B-1----:R-:W4:Y:S04]  /*27c60*/  LDL.LU R7, [R1+0x2bc] ;  /* 0x0002bc0001077983 */ /* 0x002f280000300800 */
[----:B------:R0:W-:Y:S04]  /*27c70*/  STL.64 [R1+0x420], R12 ;  /* 0x0004200c01007387 */ /* 0x0001e80000100a00 */
[----:B------:R1:W-:Y:S01]  /*27c80*/  STL.64 [R1+0x428], R14 ;  /* 0x0004280e01007387 */ /* 0x0003e20000100a00 */
[----:B0-----:R-:W-:Y:S01]  /*27c90*/  MOV R13, R18 ;  /* 0x00000012000d7202 */ /* 0x001fe20000000f00 */
[----:B------:R-:W-:-:S02]  /*27ca0*/  IMAD.MOV.U32 R12, RZ, RZ, R19 ;  /* 0x000000ffff0c7224 */ /* 0x000fc400078e0013 */
[----:B------:R-:W2:Y:S02]  /*27cb0*/  LDL.LU.64 R18, [R1+0x1038] ;  /* 0x0010380001127983 */ /* 0x000ea40000300a00 */
[C---:B--2---:R-:W-:Y:S01]  /*27cc0*/  HMMA.16816.F32 R8, R24.reuse, R18, R8 ;  /* 0x000000121808723c */ /* 0x044fe20000001808 */
[----:B-1----:R-:W-:Y:S02]  /*27cd0*/  MOV R15, R18 ;  /* 0x00000012000f7202 */ /* 0x002fe40000000f00 */
[----:B------:R-:W-:Y:S11]  /*27ce0*/  MOV R14, R19 ;  /* 0x00000013000e7202 */ /* 0x000ff60000000f00 */
[----:B------:R-:W-:Y:S09]  /*27cf0*/  @!UPT UIADD3 URZ, URZ, URZ, URZ ;  /* 0x0000003f3f3ff290 */ /* 0x000ff2000fffe03f */
[----:B------:R-:W-:Y:S04]  /*27d00*/  STL.64 [R1+0x410], R8 ;  /* 0x0004100801007387 */ /* 0x000fe80000100a00 */
[----:B------:R0:W-:Y:S04]  /*27d10*/  STL.64 [R1+0x418], R10 ;  /* 0x0004180a01007387 */ /* 0x0001e80000100a00 */
[----:B0-----:R-:W2:Y:S04]  /*27d20*/  LDL.LU.64 R10, [R1+0x1030] ;  /* 0x00103000010a7983 */ /* 0x001ea80000300a00 */
[----:B------:R-:W2:Y:S04]  /*27d30*/  LDL.LU.64 R8, [R1+0x1028] ;  /* 0x0010280001087983 */ /* 0x000ea80000300a00 */
[----:B------:R-:W2:Y:S04]  /*27d40*/  LDL.LU.64 R18, [R1+0x1020] ;  /* 0x0010200001127983 */ /* 0x000ea80000300a00 */
[----:B------:R-:W-:Y:S04]  /*27d50*/  STL.64 [R1+0xff8], R14 ;  /* 0x000ff80e01007387 */ /* 0x000fe80000100a00 */
[----:B------:R0:W-:Y:S04]  /*27d60*/  STL.64 [R1+0xff0], R12 ;  /* 0x000ff00c01007387 */ /* 0x0001e80000100a00 */
[----:B0-----:R-:W3:Y:S04]  /*27d70*/  LDL.LU R12, [R1+0x2f0] ;  /* 0x0002f000010c7983 */ /* 0x001ee80000300800 */
[----:B------:R-:W3:Y:S04]  /*27d80*/  LDL.LU R13, [R1+0x2f4] ;  /* 0x0002f400010d7983 */ /* 0x000ee80000300800 */
[----:B------:R-:W3:Y:S04]  /*27d90*/  LDL.LU R14, [R1+0x2f8] ;  /* 0x0002f800010e7983 */ /* 0x000ee80000300800 */
[----:B------:R-:W3:Y:S01]  /*27da0*/  LDL.LU R15, [R1+0x2fc] ;  /* 0x0002fc00010f7983 */ /* 0x000ee20000300800 */
[C---:B--2---:R-:W-:Y:S11]  /*27db0*/  HMMA.16816.F32 R8, R24.reuse, R18, R8 ;  /* 0x000000121808723c */ /* 0x044ff60000001808 */
[----:B------:R-:W-:Y:S11]  /*27dc0*/  @!UPT UIADD3 URZ, URZ, URZ, URZ ;  /* 0x0000003f3f3ff290 */ /* 0x000ff6000fffe03f */
[----:B------:R-:W-:Y:S01]  /*27dd0*/  @!UPT UIADD3 URZ, URZ, URZ, URZ ;  /* 0x0000003f3f3ff290 */ /* 0x000fe2000fffe03f */
[----:B------:R0:W-:Y:S04]  /*27de0*/  STL.64 [R1+0x260], R8 ;  /* 0x0002600801007387 */ /* 0x0001e80000100a00 */
[----:B------:R1:W-:Y:S01]  /*27df0*/  STL.64 [R1+0x268], R10 ;  /* 0x0002680a01007387 */ /* 0x0003e20000100a00 */
[----:B0-----:R-:W-:Y:S01]  /*27e00*/  IMAD.MOV.U32 R8, RZ, RZ, R18 ;  /* 0x000000ffff087224 */ /* 0x001fe200078e0012 */
[----:B------:R-:W-:Y:S02]  /*27e10*/  MOV R9, R19 ;  /* 0x0000001300097202 */ /* 0x000fe40000000f00 */
[----:B-1----:R-:W2:Y:S04]  /*27e20*/  LDL.LU.64 R10, [R1+0x1018] ;  /* 0x00101800010a7983 */ /* 0x002ea80000300a00 */
[----:B------:R-:W3:Y:S02]  /*27e30*/  LDL.LU.64 R18, [R1+0x1010] ;  /* 0x0010100001127983 */ /* 0x000ee40000300a00 */
[----:B---3--:R-:W-:Y:S02]  /*27e40*/  HMMA.16816.F32 R16, R24, R18, R20 ;  /* 0x000000121810723c */ /* 0x008fe40000001814 */
[----:B------:R-:W4:Y:S11]  /*27e50*/  LDL.LU.64 R22, [R1+0x1008] ;  /* 0x0010080001167983 */ /* 0x000f360000300a00 */
[----:B------:R-:W-:Y:S10]  /*27e60*/  @!UPT UIADD3 URZ, URZ, URZ, URZ ;  /* 0x0000003f3f3ff290 */ /* 0x000ff4000fffe03f */
[----:B------:R-:W-:Y:S04]  /*27e70*/  STL.64 [R1+0x400], R16 ;  /* 0x0004001001007387 */ /* 0x000fe80000100a00 */
[----:B------:R-:W-:Y:S04]  /*27e80*/  STL.64 [R1+0x408], R18 ;  /* 0x0004081201007387 */ /* 0x000fe80000100a00 */
[----:B------:R-:W0:Y:S02]  /*27e90*/  LDSM.16.M88.4 R16, [R28+0x14c00] ;  /* 0x014c00001c10783b */ /* 0x000e240000000200 */
[----:B0-----:R-:W-:-:S02]  /*27ea0*/  MOV R3, R18 ;  /* 0x0000001200037202 */ /* 0x001fc40000000f00 */
[----:B------:R-:W-:Y:S02]  /*27eb0*/  MOV R2, R19 ;  /* 0x0000001300027202 */ /* 0x000fe40000000f00 */
[----:B------:R-:W3:Y:S01]  /*27ec0*/  LDL.LU.64 R18, [R1+0x1000] ;  /* 0x0010000001127983 */ /* 0x000ee20000300a00 */
[C---:B----4-:R-:W-:Y:S11]  /*27ed0*/  HMMA.16816.F32 R4, R24.reuse, R22, R4 ;  /* 0x000000161804723c */ /* 0x050ff60000001804 */
[----:B------:R-:W-:Y:S11]  /*27ee0*/  @!UPT UIADD3 URZ, URZ, URZ, URZ ;  /* 0x0000003f3f3ff290 */ /* 0x000ff6000fffe03f */
[----:B------:R-:W-:Y:S01]  /*27ef0*/  @!UPT UIADD3 URZ, URZ, URZ, URZ ;  /* 0x0000003f3f3ff290 */ /* 0x000fe2000fffe03f */
[----:B------:R-:W-:Y:S04]  /*27f00*/  STL.64 [R1+0x2b0], R4 ;  /* 0x0002b00401007387 */ /* 0x000fe80000100a00 */
[----:B------:R0:W-:Y:S02]  /*27f10*/  STL.64 [R1+0x2b8], R6 ;  /* 0x0002b80601007387 */ /* 0x0001e40000100a00 */
[----:B0-----:R-:W-:Y:S01]  /*27f20*/  IMAD.MOV.U32 R6, RZ, RZ, R22 ;  /* 0x000000ffff067224 */ /* 0x001fe200078e0016 */
[----:B------:R-:W-:Y:S02]  /*27f30*/  MOV R7, R23 ;  /* 0x0000001700077202 */ /* 0x000fe40000000f00 */
[----:B------:R-:W0:Y:S04]  /*27f40*/  LDSM.16.M88.4 R20, [R28+0x15000] ;  /* 0x015000001c14783b */ /* 0x000e280000000200 */
[----:B0-----:R-:W-:Y:S04]  /*27f50*/  STL.64 [R1+0xf50], R22 ;  /* 0x000f501601007387 */ /* 0x001fe80000100a00 */
[----:B------:R0:W-:Y:S04]  /*27f60*/  STL.64 [R1+0xf48], R20 ;  /* 0x000f481401007387 */ /* 0x0001e80000100a00 */
[----:B0-----:R-:W2:Y:S04]  /*27f70*/  LDL.LU R20, [R1+0x320] ;  /* 0x0003200001147983 */ /* 0x001ea80000300800 */
[----:B------:R-:W2:Y:S04]  /*27f80*/  LDL.LU R21, [R1+0x324] ;  /* 0x0003240001157983 */ /* 0x000ea80000300800 */
[----:B------:R-:W2:Y:S04]  /*27f90*/  LDL.LU R22, [R1+0x328] ;  /* 0x0003280001167983 */ /* 0x000ea80000300800 */
[----:B------:R-:W2:Y:S01]  /*27fa0*/  LDL.LU R23, [R1+0x32c] ;  /* 0x00032c0001177983 */ /* 0x000ea20000300800 */
[----:B------:R-:W-:Y:S01]  /*27fb0*/  MOV R0, R16 ;  /* 0x0000001000007202 */ /* 0x000fe20000000f00 */
[----:B------:R-:W-:Y:S01]  /*27fc0*/  IMAD.MOV.U32 R29, RZ, RZ, R17 ;  /* 0x000000ffff1d7224 */ /* 0x000fe200078e0011 */
[----:B---3--:R-:W-:Y:S01]  /*27fd0*/  HMMA.16816.F32 R12, R24, R18, R12 ;  /* 0x00000012180c723c */ /* 0x008fe2000000180c */
[----:B------:R-:W-:Y:S01]  /*27fe0*/  MOV R5, R18 ;  /* 0x0000001200057202 */ /* 0x000fe20000000f00 */
[----:B------:R-:W-:-:S02]  /*27ff0*/  IMAD.MOV.U32 R4, RZ, RZ, R19 ;  /* 0x000000ffff047224 */ /* 0x000fc400078e0013 */
[----:B------:R-:W0:Y:S11]  /*28000*/  LDSM.16.M88.4 R16, [R28+0x15400] ;  /* 0x015400001c10783b */ /* 0x000e360000000200 */
[----:B------:R-:W-:Y:S08]  /*28010*/  @!UPT UIADD3 URZ, URZ, URZ, URZ ;  /* 0x0000003f3f3ff290 */ /* 0x000ff0000fffe03f */
[----:B------:R-:W-:Y:S04]  /*28020*/  STL.64 [R1+0x2f0], R12 ;  /* 0x0002f00c01007387 */ /* 0x000fe80000100a00 */
[----:B------:R1:W-:Y:S04]  /*28030*/  STL.64 [R1+0x2f8], R14 ;  /* 0x0002f80e01007387 */ /* 0x0003e80000100a00 */
[----:B-1----:R-:W3:Y:S04]  /*28040*/  LDL.LU.64 R14, [R1+0xff8] ;  /* 0x000ff800010e7983 */ /* 0x002ee80000300a00 */
[----:B------:R-:W4:Y:S04]  /*28050*/  LDL.LU.64 R12, [R1+0xff0] ;  /* 0x000ff000010c7983 */ /* 0x000f280000300a00 */
[----:B0-----:R-:W-:Y:S04]  /*28060*/  STL.64 [R1+0xed8], R18 ;  /* 0x000ed81201007387 */ /* 0x001fe80000100a00 */
[----:B------:R2:W-:Y:S02]  /*28070*/  STL.64 [R1+0xed0], R16 ;  /* 0x000ed01001007387 */ /* 0x0005e40000100a00 */
[----:B--2---:R-:W-:Y:S07]  /*28080*/  HMMA.16816.F32 R16, R24, R10, R20 ;  /* 0x0000000a1810723c */ /* 0x004fee0000001814 */
[----:B------:R-:W-:-:S02]  /*28090*/  MOV R22, R6 ;  /* 0x0000000600167202 */ /* 0x000fc40000000f00 */
[----:B------:R-:W-:Y:S01]  /*280a0*/  MOV R23, R7 ;  /* 0x0000000700177202 */ /* 0x000fe20000000f00 */
[----:B------:R-:W2:Y:S11]  /*280b0*/  LDL.LU R6, [R1+0xfe8] ;  /* 0x000fe80001067983 */ /* 0x000eb60000300800 */
[----:B------:R-:W-:Y:S02]  /*280c0*/  @!UPT UIADD3 URZ, URZ, URZ, URZ ;  /* 0x0000003f3f3ff290 */ /* 0x000fe4000fffe03f */
[----:B------:R-:W-:Y:S04]  /*280d0*/  STL.64 [R1+0x320], R16 ;  /* 0x0003201001007387 */ /* 0x000fe80000100a00 */
[----:B------:R-:W-:Y:S04]  /*280e0*/  STL.64 [R1+0x328], R18 ;  /* 0x0003281201007387 */ /* 0x000fe80000100a00 */
[----:B------:R-:W2:Y:S04]  /*280f0*/  LDL.LU R7, [R1+0xfe4] ;  /* 0x000fe40001077983 */ /* 0x000ea80000300800 */
[----:B------:R0:W-:Y:S04]  /*28100*/  STL.64 [R1+0xf70], R22 ;  /* 0x000f701601007387 */ /* 0x0001e80000100a00 */
[----:B0-----:R-:W2:Y:S04]  /*28110*/  LDL.64 R22, [R1+0x38] ;  /* 0x0000380001167983 */ /* 0x001ea80000100a00 */
[----:B--2---:R0:W-:Y:S04]  /*28120*/  STL.64 [R1+0xf88], R22 ;  /* 0x000f881601007387 */ /* 0x0041e80000100a00 */
[----:B------:R-:W2:Y:S04]  /*28130*/  LDL.LU R16, [R1+0x350] ;  /* 0x0003500001107983 */ /* 0x000ea80000300800 */
[----:B------:R-:W2:Y:S04]  /*28140*/  LDL.LU R17, [R1+0x354] ;  /* 0x0003540001117983 */ /* 0x000ea80000300800 */
[----:B------:R-:W2:Y:S04]  /*28150*/  LDL.LU R18, [R1+0x358] ;  /* 0x0003580001127983 */ /* 0x000ea80000300800 */
[----:B------:R-:W2:Y:S01]  /*28160*/  LDL.LU R19, [R1+0x35c] ;  /* 0x00035c0001137983 */ /* 0x000ea20000300800 */
[----:B0-----:R-:W-:Y:S01]  /*28170*/  IMAD.MOV.U32 R22, RZ, RZ, R8 ;  /* 0x000000ffff167224 */ /* 0x001fe200078e0008 */
[----:B------:R-:W-:-:S02]  /*28180*/  MOV R23, R9 ;  /* 0x0000000900177202 */ /* 0x000fc40000000f00 */
[----:B------:R-:W3:Y:S04]  /*28190*/  LDL.LU R8, [R1+0xfe0] ;  /* 0x000fe00001087983 */ /* 0x000ee80000300800 */
[----:B------:R-:W3:Y:S04]  /*281a0*/  LDL.LU R9, [R1+0xfdc] ;  /* 0x000fdc0001097983 */ /* 0x000ee80000300800 */
[----:B------:R-:W-:Y:S04]  /*281b0*/  STL.64 [R1+0xfa0], R22 ;  /* 0x000fa01601007387 */ /* 0x000fe80000100a00 */
[----:B--2---:R-:W-:Y:S04]  /*281c0*/  STL.64 [R1+0xf80], R18 ;  /* 0x000f801201007387 */ /* 0x004fe80000100a00 */
[----:B------:R0:W-:Y:S04]  /*281d0*/  STL.64 [R1+0xf78], R16 ;  /* 0x000f781001007387 */ /* 0x0001e80000100a00 */
[----:B0-----:R-:W2:Y:S04]  /*281e0*/  LDL.LU R16, [R1+0x370] ;  /* 0x0003700001107983 */ /* 0x001ea80000300800 */
[----:B------:R-:W2:Y:S04]  /*281f0*/  LDL.LU R17, [R1+0x374] ;  /* 0x0003740001117983 */ /* 0x000ea80000300800 */
[----:B------:R-:W2:Y:S04]  /*28200*/  LDL.LU R18, [R1+0x378] ;  /* 0x0003780001127983 */ /* 0x000ea80000300800 */
[----:B------:R-:W2:Y:S01]  /*28210*/  LDL.LU R19, [R1+0x37c] ;  /* 0x00037c0001137983 */ /* 0x000ea20000300800 */
[----:B---3--:R-:W-:Y:S01]  /*28220*/  MOV R22, R15 ;  /* 0x0000000f00167202 */ /* 0x008fe20000000f00 */
[----:B------:R-:W-:-:S05]  /*28230*/  IMAD.MOV.U32 R23, RZ, RZ, R14 ;  /* 0x000000ffff177224 */ /* 0x000fca00078e000e */
[----:B------:R-:W-:Y:S04]  /*28240*/  STL.64 [R1+0xfb8], R22 ;  /* 0x000fb81601007387 */ /* 0x000fe80000100a00 */
[----:B--2---:R-:W-:Y:S04]  /*28250*/  STL.64 [R1+0xf98], R18 ;  /* 0x000f981201007387 */ /* 0x004fe80000100a00 */
        /* <DEDUP_REMOVED lines=9> */
[----:B------:R-:W3:Y:S04]  /*282f0*/  LDL.LU R18, [R1+0x398] ;  /* 0x0003980001127983 */ /* 0x000ee80000300800 */
[----:B------:R-:W3:Y:S01]  /*28300*/  LDL.LU R19, [R1+0x39c] ;  /* 0x00039c0001137983 */ /* 0x000ee20000300800 */
[----:B----4-:R-:W-:-:S02]  /*28310*/  MOV R22, R13 ;  /* 0x0000000d00167202 */ /* 0x010fc40000000f00 */
[----:B------:R-:W-:Y:S02]  /*28320*/  MOV R23, R12 ;  /* 0x0000000c00177202 */ /* 0x000fe40000000f00 */
[----:B------:R-:W0:Y:S04]  /*28330*/  LDSM.16.M88.4 R12, [R28+0x15800] ;  /* 0x015800001c0c783b */ /* 0x000e280000000200 */
[----:B---3--:R-:W-:Y:S04]  /*28340*/  STL.64 [R1+0xfc8], R18 ;  /* 0x000fc81201007387 */ /* 0x008fe80000100a00 */
[----:B--2---:R1:W-:Y:S04]  /*28350*/  STL.64 [R1+0xfc0], R16 ;  /* 0x000fc01001007387 */ /* 0x0043e80000100a00 */
[----:B-1----:R-:W2:Y:S04]  /*28360*/  LDL.LU R16, [R1+0x3a0] ;  /* 0x0003a00001107983 */ /* 0x002ea80000300800 */
[----:B------:R-:W2:Y:S04]  /*28370*/  LDL.LU R17, [R1+0x3a4] ;  /* 0x0003a40001117983 */ /* 0x000ea80000300800 */
[----:B------:R-:W2:Y:S04]  /*28380*/  LDL.LU R18, [R1+0x3a8] ;  /* 0x0003a80001127983 */ /* 0x000ea80000300800 */
[----:B------:R-:W2:Y:S04]  /*28390*/  LDL.LU R19, [R1+0x3ac] ;  /* 0x0003ac0001137983 */ /* 0x000ea80000300800 */
[----:B------:R-:W-:Y:S04]  /*283a0*/  STL.64 [R1+0xf60], R10 ;  /* 0x000f600a01007387 */ /* 0x000fe80000100a00 */
[----:B------:R1:W-:Y:S04]  /*283b0*/  STL.64 [R1+0xf58], R8 ;  /* 0x000f580801007387 */ /* 0x0003e80000100a00 */
[----:B-1----:R-:W3:Y:S04]  /*283c0*/  LDL.LU R8, [R1+0x310] ;  /* 0x0003100001087983 */ /* 0x002ee80000300800 */
[----:B------:R-:W3:Y:S04]  /*283d0*/  LDL.LU R9, [R1+0x314] ;  /* 0x0003140001097983 */ /* 0x000ee80000300800 */
[----:B------:R-:W3:Y:S04]  /*283e0*/  LDL.LU R10, [R1+0x318] ;  /* 0x00031800010a7983 */ /* 0x000ee80000300800 */
[----:B------:R-:W3:Y:S04]  /*283f0*/  LDL.LU R11, [R1+0x31c] ;  /* 0x00031c00010b7983 */ /* 0x000ee80000300800 */
[----:B0-----:R-:W-:Y:S04]  /*28400*/  STL.64 [R1+0xe50], R14 ;  /* 0x000e500e01007387 */ /* 0x001fe80000100a00 */
[----:B------:R-:W-:Y:S04]  /*28410*/  STL.64 [R1+0xe48], R12 ;  /* 0x000e480c01007387 */ /* 0x000fe80000100a00 */
[----:B------:R-:W-:Y:S01]  /*28420*/  STL.64 [R1+0xf68], R6 ;  /* 0x000f680601007387 */ /* 0x000fe20000100a00 */
[----:B---3--:R-:W-:Y:S03]  /*28430*/  HMMA.16816.F32 R8, R24, R6, R8 ;  /* 0x000000061808723c */ /* 0x008fe60000001808 */
[----:B------:R0:W1:Y:S11]  /*28440*/  LDSM.16.M88.4 R24, [R28+0x15c00] ;  /* 0x015c00001c18783b */ /* 0x0000760000000200 */
[----:B------:R-:W-:Y:S09]  /*28450*/  @!UPT UIADD3 URZ, URZ, URZ, URZ ;  /* 0x0000003f3f3ff290 */ /* 0x000ff2000fffe03f */
[----:B------:R-:W-:Y:S04]  /*28460*/  STL.64 [R1+0x280], R8 ;  /* 0x0002800801007387 */ /* 0x000fe80000100a00 */
[----:B------:R3:W-:Y:S04]  /*28470*/  STL.64 [R1+0x288], R10 ;  /* 0x0002880a01007387 */ /* 0x0007e80000100a00 */
[----:B0-----:R-:W4:Y:S04]  /*28480*/  LDL.LU R28, [R1+0xfd8] ;  /* 0x000fd800011c7983 */ /* 0x001f280000300800 */
[----:B------:R-:W4:Y:S04]  /*28490*/  LDL.LU R12, [R1+0x330] ;  /* 0x00033000010c7983 */ /* 0x000f280000300800 */
[----:B------:R-:W4:Y:S01]  /*284a0*/  LDL.LU R13, [R1+0x334] ;  /* 0x00033400010d7983 */ /* 0x000f220000300800 */
[----:B---3--:R-:W-:Y:S01]  /*284b0*/  MOV R11, R4 ;  /* 0x00000004000b7202 */ /* 0x008fe20000000f00 */
[----:B------:R-:W-:-:S02]  /*284c0*/  IMAD.MOV.U32 R10, RZ, RZ, R5 ;  /* 0x000000ffff0a7224 */ /* 0x000fc400078e0005 */
[----:B------:R-:W4:Y:S04]  /*284d0*/  LDL.LU R14, [R1+0x338] ;  /* 0x00033800010e7983 */ /* 0x000f280000300800 */
[----:B------:R-:W4:Y:S04]  /*284e0*/  LDL.LU R15, [R1+0x33c] ;  /* 0x00033c00010f7983 */ /* 0x000f280000300800 */
[----:B------:R-:W3:Y:S04]  /*284f0*/  LDL.LU R4, [R1+0x340] ;  /* 0x0003400001047983 */ /* 0x000ee80000300800 */
[----:B------:R-:W3:Y:S04]  /*28500*/  LDL.LU R5, [R1+0x344] ;  /* 0x0003440001057983 */ /* 0x000ee80000300800 */
[----:B------:R-:W3:Y:S04]  /*28510*/  LDL.LU R6, [R1+0x348] ;  /* 0x0003480001067983 */ /* 0x000ee80000300800 */
[----:B------:R-:W3:Y:S04]  /*28520*/  LDL.LU R7, [R1+0x34c] ;  /* 0x00034c0001077983 */ /* 0x000ee80000300800 */
[----:B-1----:R0:W-:Y:S04]  /*28530*/  STL.64 [R1+0xdd0], R26 ;  /* 0x000dd01a01007387 */ /* 0x0021e80000100a00 */
[----:B------:R1:W-:Y:S01]  /*28540*/  STL.64 [R1+0xdc8], R24 ;  /* 0x000dc81801007387 */ /* 0x0003e20000100a00 */
[----:B0-----:R-:W-:-:S02]  /*28550*/  MOV R26, R3 ;  /* 0x00000003001a7202 */ /* 0x001fc40000000f00 */
[----:B------:R-:W-:Y:S02]  /*28560*/  MOV R27, R2 ;  /* 0x00000002001b7202 */ /* 0x000fe40000000f00 */
[----:B-1----:R-:W-:Y:S01]  /*28570*/  MOV R24, R0 ;  /* 0x0000000000187202 */ /* 0x002fe20000000f00 */
[----:B------:R-:W-:Y:S01]  /*28580*/  IMAD.MOV.U32 R25, RZ, RZ, R29 ;  /* 0x000000ffff197224 */ /* 0x000fe200078e001d */
[----:B------:R-:W3:Y:S04]  /*28590*/  LDL.LU R0, [R1+0xfd4] ;  /* 0x000fd40001007983 */ /* 0x000ee80000300800 */
[----:B------:R-:W3:Y:S02]  /*285a0*/  LDL.LU R29, [R1+0xfd0] ;  /* 0x000fd000011d7983 */ /* 0x000ee40000300800 */
[C---:B--2---:R-:W-:Y:S02]  /*285b0*/  HMMA.16816.F32 R20, R24.reuse, R22, R16 ;  /* 0x000000161814723c */ /* 0x044fe40000001810 */
[----:B------:R-:W2:Y:S04]  /*285c0*/  LDL.LU.64 R18, [R1+0xfc8] ;  /* 0x000fc80001127983 */ /* 0x000ea80000300a00 */
[----:B------:R-:W2:Y:S11]  /*285d0*/  LDL.LU.64 R16, [R1+0xfc0] ;  /* 0x000fc00001107983 */ /* 0x000eb60000300a00 */
[----:B------:R-:W-:Y:S06]  /*285e0*/  @!UPT UIADD3 URZ, URZ, URZ, URZ ;  /* 0x0000003f3f3ff290 */ /* 0x000fec000fffe03f */
        /* <DEDUP_REMOVED lines=17> */
[C---:B--2---:R-:W-:Y:S01]  /*28700*/  HMMA.16816.F32 R16, R24.reuse, R22, R16 ;  /* 0x000000161810723c */ /* 0x044fe20000001810 */
[----:B------:R-:W-:Y:S01]  /*28710*/  IMAD.MOV.U32 R3, RZ, RZ, R22 ;  /* 0x000000ffff037224 */ /* 0x000fe200078e0016 */
[----:B------:R-:W-:Y:S11]  /*28720*/  MOV R2, R23 ;  /* 0x0000001700027202 */ /* 0x000ff60000000f00 */
[----:B------:R-:W-:Y:S10]  /*28730*/  @!UPT UIADD3 URZ, URZ, URZ, URZ ;  /* 0x0000003f3f3ff290 */ /* 0x000ff4000fffe03f */
[----:B------:R-:W-:Y:S04]  /*28740*/  STL.64 [R1+0x430], R16 ;  /* 0x0004301001007387 */ /* 0x000fe80000100a00 */
[----:B------:R0:W-:Y:S04]  /*28750*/  STL.64 [R1+0x438], R18 ;  /* 0x0004381201007387 */ /* 0x0001e80000100a00 */
[----:B0-----:R-:W2:Y:S04]  /*28760*/  LDL.LU.64 R18, [R1+0xf80] ;  /* 0x000f800001127983 */ /* 0x001ea80000300a00 */
[----:B------:R-:W2:Y:S04]  /*28770*/  LDL.LU.64 R16, [R1+0xf78] ;  /* 0x000f780001107983 */ /* 0x000ea80000300a00 */
[----:B------:R-:W2:Y:S04]  /*28780*/  LDL.LU.64 R22, [R1+0xf70] ;  /* 0x000f700001167983 */ /* 0x000ea80000300a00 */
[----:B------:R-:W3:Y:S01]  /*28790*/  LDL.LU R20, [R1+0x300] ;  /* 0x0003000001147983 */ /* 0x000ee20000300800 */
[C---:B--2---:R-:W-:Y:S11]  /*287a0*/  HMMA.16816.F32 R16, R24.reuse, R22, R16 ;  /* 0x000000161810723c */ /* 0x044ff60000001810 */
[----:B------:R-:W-:Y:S11]  /*287b0*/  @!UPT UIADD3 URZ, URZ, URZ, URZ ;  /* 0x0000003f3f3ff290 */ /* 0x000ff6000fffe03f */
[----:B------:R-:W-:Y:S01]  /*287c0*/  @!UPT UIADD3 URZ, URZ, URZ, URZ ;  /* 0x0000003f3f3ff290 */ /* 0x000fe2000fffe03f */
[----:B------:R0:W-:Y:S04]  /*287d0*/  STL.64 [R1+0x3a0], R16 ;  /* 0x0003a01001007387 */ /* 0x0001e80000100a00 */
[----:B------:R1:W-:Y:S04]  /*287e0*/  STL.64 [R1+0x3a8], R18 ;  /* 0x0003a81201007387 */ /* 0x0003e80000100a00 */
[----:B------:R-:W2:Y:S04]  /*287f0*/  LDL.LU R21, [R1+0x304] ;  /* 0x0003040001157983 */ /* 0x000ea80000300800 */
[----:B------:R-:W2:Y:S04]  /*28800*/  LDL.LU R22, [R1+0x308] ;  /* 0x0003080001167983 */ /* 0x000ea80000300800 */
[----:B------:R-:W2:Y:S04]  /*28810*/  LDL.LU R23, [R1+0x30c] ;  /* 0x00030c0001177983 */ /* 0x000ea80000300800 */
[----:B0-----:R-:W2:Y:S04]  /*28820*/  LDL.LU R16, [R1+0x230] ;  /* 0x0002300001107983 */ /* 0x001ea80000300800 */
[----:B------:R-:W2:Y:S04]  /*28830*/  LDL.LU R17, [R1+0x234] ;  /* 0x0002340001117983 */ /* 0x000ea80000300800 */
[----:B-1----:R-:W2:Y:S04]  /*28840*/  LDL.LU R18, [R1+0x238] ;  /* 0x0002380001127983 */ /* 0x002ea80000300800 */
[----:B------:R-:W2:Y:S04]  /*28850*/  LDL.LU R19, [R1+0x23c] ;  /* 0x00023c0001137983 */ /* 0x000ea80000300800 */
[----:B--2---:R-:W-:Y:S04]  /*28860*/  STL.64 [R1+0xf20], R18 ;  /* 0x000f201201007387 */ /* 0x004fe80000100a00 */
[----:B------:R0:W-:Y:S04]  /*28870*/  STL.64 [R1+0xf18], R16 ;  /* 0x000f181001007387 */ /* 0x0001e80000100a00 */
[----:B0-----:R-:W2:Y:S04]  /*28880*/  LDL.LU R16, [R1+0x240] ;  /* 0x0002400001107983 */ /* 0x001ea80000300800 */
[----:B------:R-:W2:Y:S04]  /*28890*/  LDL.LU R17, [R1+0x244] ;  /* 0x0002440001117983 */ /* 0x000ea80000300800 */
[----:B------:R-:W2:Y:S04]  /*288a0*/  LDL.LU R18, [R1+0x248] ;  /* 0x0002480001127983 */ /* 0x000ea80000300800 */
[----:B------:R-:W2:Y:S01]  /*288b0*/  LDL.LU R19, [R1+0x24c] ;  /* 0x00024c0001137983 */ /* 0x000ea20000300800 */
[C---:B---3--:R-:W-:Y:S03]  /*288c0*/  HMMA.16816.F32 R8, R24.reuse, R10, R4 ;  /* 0x0000000a1808723c */ /* 0x048fe60000001804 */
[----:B--2---:R0:W-:Y:S04]  /*288d0*/  STL.64 [R1+0xf30], R18 ;  /* 0x000f301201007387 */ /* 0x0041e80000100a00 */
[----:B------:R-:W-:Y:S04]  /*288e0*/  STL.64 [R1+0xf28], R16 ;  /* 0x000f281001007387 */ /* 0x000fe80000100a00 */
[----:B0-----:R-:W2:Y:S04]  /*288f0*/  LDL.64 R18, [R1+0x58] ;  /* 0x0000580001127983 */ /* 0x001ea80000100a00 */
[----:B--2---:R0:W-:Y:S04]  /*28900*/  STL.64 [R1+0xf38], R18 ;  /* 0x000f381201007387 */ /* 0x0041e80000100a00 */
[----:B0-----:R-:W2:Y:S04]  /*28910*/  LDL.64 R18, [R1+0x68] ;  /* 0x0000680001127983 */ /* 0x001ea80000100a00 */
[----:B------:R-:W3:Y:S04]  /*28920*/  LDL.LU.64 R6, [R1+0xf68] ;  /* 0x000f680001067983 */ /* 0x000ee80000300a00 */
[----:B------:R-:W-:Y:S04]  /*28930*/  STL.64 [R1+0x390], R8 ;  /* 0x0003900801007387 */ /* 0x000fe80000100a00 */
[----:B------:R0:W-:Y:S04]  /*28940*/  STL.64 [R1+0x398], R10 ;  /* 0x0003980a01007387 */ /* 0x0001e80000100a00 */
[----:B0-----:R-:W4:Y:S04]  /*28950*/  LDL.LU.64 R10, [R1+0xf60] ;  /* 0x000f6000010a7983 */ /* 0x001f280000300a00 */
[----:B------:R-:W2:Y:S01]  /*28960*/  LDL.LU.64 R8, [R1+0xf58] ;  /* 0x000f580001087983 */ /* 0x000ea20000300a00 */
[C---:B----4-:R-:W-:Y:S03]  /*28970*/  HMMA.16816.F32 R12, R24.reuse, R10, R12 ;  /* 0x0000000a180c723c */ /* 0x050fe6000000180c */
[----:B------:R0:W-:Y:S04]  /*28980*/  STL.64 [R1+0xef8], R10 ;  /* 0x000ef80a01007387 */ /* 0x0001e80000100a00 */
[----:B--2---:R1:W-:Y:S11]  /*28990*/  STL.64 [R1+0xef0], R8 ;  /* 0x000ef00801007387 */ /* 0x0043f60000100a00 */
[----:B------:R-:W-:Y:S05]  /*289a0*/  @!UPT UIADD3 URZ, URZ, URZ, URZ ;  /* 0x0000003f3f3ff290 */ /* 0x000fea000fffe03f */
[----:B------:R-:W-:Y:S04]  /*289b0*/  STL.64 [R1+0x380], R12 ;  /* 0x0003800c01007387 */ /* 0x000fe80000100a00 */
[----:B------:R-:W-:Y:S04]  /*289c0*/  STL.64 [R1+0x388], R14 ;  /* 0x0003880e01007387 */ /* 0x000fe80000100a00 */
[----:B0-----:R-:W2:Y:S04]  /*289d0*/  LDL.64 R10, [R1+0x48] ;  /* 0x00004800010a7983 */ /* 0x001ea80000100a00 */
[----:B--2---:R0:W-:Y:S04]  /*289e0*/  STL.64 [R1+0xf40], R10 ;  /* 0x000f400a01007387 */ /* 0x0041e80000100a00 */
[----:B-1----:R-:W2:Y:S04]  /*289f0*/  LDL.LU R8, [R1+0x2e0] ;  /* 0x0002e00001087983 */ /* 0x002ea80000300800 */
[----:B------:R-:W2:Y:S04]  /*28a00*/  LDL.LU R9, [R1+0x2e4] ;  /* 0x0002e40001097983 */ /* 0x000ea80000300800 */
[----:B0-----:R-:W2:Y:S04]  /*28a10*/  LDL.LU R10, [R1+0x2e8] ;  /* 0x0002e800010a7983 */ /* 0x001ea80000300800 */
[----:B------:R-:W2:Y:S04]  /*28a20*/  LDL.LU R11, [R1+0x2ec] ;  /* 0x0002ec00010b7983 */ /* 0x000ea80000300800 */
[----:B------:R-:W4:Y:S04]  /*28a30*/  LDL.LU R12, [R1+0x190] ;  /* 0x00019000010c7983 */ /* 0x000f280000300800 */
[----:B------:R-:W4:Y:S04]  /*28a40*/  LDL.LU R13, [R1+0x194] ;  /* 0x00019400010d7983 */ /* 0x000f280000300800 */
[----:B------:R-:W2:Y:S04]  /*28a50*/  LDL.LU R14, [R1+0x198] ;  /* 0x00019800010e7983 */ /* 0x000ea80000300800 */
[----:B------:R-:W2:Y:S01]  /*28a60*/  LDL.LU R15, [R1+0x19c] ;  /* 0x00019c00010f7983 */ /* 0x000ea20000300800 */
[----:B---3--:R-:W-:Y:S03]  /*28a70*/  HMMA.16816.F32 R24, R24, R6, R20 ;  /* 0x000000061818723c */ /* 0x008fe60000001814 */
[----:B--2---:R0:W-:Y:S04]  /*28a80*/  STL.64 [R1+0xe68], R14 ;  /* 0x000e680e01007387 */ /* 0x0041e80000100a00 */
[----:B----4-:R-:W-:Y:S04]  /*28a90*/  STL.64 [R1+0xe60], R12 ;  /* 0x000e600c01007387 */ /* 0x010fe80000100a00 */
[----:B0-----:R-:W2:Y:S04]  /*28aa0*/  LDL.LU.64 R14, [R1+0x28] ;  /* 0x00002800010e7983 */ /* 0x001ea80000300a00 */
[----:B------:R-:W3:Y:S04]  /*28ab0*/  LDL.LU.64 R22, [R1+0xf50] ;  /* 0x000f500001167983 */ /* 0x000ee80000300a00 */
[----:B------:R-:W3:Y:S04]  /*28ac0*/  LDL.LU.64 R20, [R1+0xf48] ;  /* 0x000f480001147983 */ /* 0x000ee80000300a00 */
[----:B------:R0:W-:Y:S04]  /*28ad0*/  STL.64 [R1+0xf00], R6 ;  /* 0x000f000601007387 */ /* 0x0001e80000100a00 */
[----:B------:R-:W4:Y:S04]  /*28ae0*/  LDL.LU R4, [R1+0x2a0] ;  /* 0x0002a00001047983 */ /* 0x000f280000300800 */
[----:B------:R1:W-:Y:S04]  /*28af0*/  STL.64 [R1+0x370], R24 ;  /* 0x0003701801007387 */ /* 0x0003e80000100a00 */
[----:B------:R1:W-:Y:S04]  /*28b00*/  STL.64 [R1+0x378], R26 ;  /* 0x0003781a01007387 */ /* 0x0003e80000100a00 */
[----:B------:R-:W4:Y:S04]  /*28b10*/  LDL.LU R5, [R1+0x2a4] ;  /* 0x0002a40001057983 */ /* 0x000f280000300800 */
[----:B0-----:R-:W4:Y:S04]  /*28b20*/  LDL.LU R6, [R1+0x2a8] ;  /* 0x0002a80001067983 */ /* 0x001f280000300800 */
[----:B------:R-:W4:Y:S04]  /*28b30*/  LDL.LU R7, [R1+0x2ac] ;  /* 0x0002ac0001077983 */ /* 0x000f280000300800 */
[----:B-1----:R-:W2:Y:S04]  /*28b40*/  LDL.LU R24, [R1+0x170] ;  /* 0x0001700001187983 */ /* 0x002ea80000300800 */
[----:B------:R-:W2:Y:S04]  /*28b50*/  LDL.LU R25, [R1+0x174] ;  /* 0x0001740001197983 */ /* 0x000ea80000300800 */
[----:B------:R-:W2:Y:S04]  /*28b60*/  LDL.LU R26, [R1+0x178] ;  /* 0x00017800011a7983 */ /* 0x000ea80000300800 */
[----:B------:R-:W2:Y:S01]  /*28b70*/  LDL.LU R27, [R1+0x17c] ;  /* 0x00017c00011b7983 */ /* 0x000ea20000300800 */
[C---:B---3--:R-:W-:Y:S03]  /*28b80*/  HMMA.16816.F32 R8, R20.reuse, R18, R8 ;  /* 0x000000121408723c */ /* 0x048fe60000001808 */
[----:B--2---:R0:W-:Y:S04]  /*28b90*/  STL.64 [R1+0xe78], R26 ;  /* 0x000e781a01007387 */ /* 0x0041e80000100a00 */
[----:B------:R-:W-:Y:S11]  /*28ba0*/  STL.64 [R1+0xe70], R24 ;  /* 0x000e701801007387 */ /* 0x000ff60000100a00 */
[----:B------:R-:W-:Y:S05]  /*28bb0*/  @!UPT UIADD3 URZ, URZ, URZ, URZ ;  /* 0x0000003f3f3ff290 */ /* 0x000fea000fffe03f */
[----:B------:R-:W-:Y:S01]  /*28bc0*/  STL.64 [R1+0x580], R8 ;  /* 0x0005800801007387 */ /* 0x000fe20000100a00 */
[----:B0-----:R-:W-:Y:S01]  /*28bd0*/  MOV R26, R3 ;  /* 0x00000003001a7202 */ /* 0x001fe20000000f00 */
[----:B------:R-:W-:Y:S02]  /*28be0*/  IMAD.MOV.U32 R27, RZ, RZ, R2 ;  /* 0x000000ffff1b7224 */ /* 0x000fe400078e0002 */
[----:B------:R0:W-:Y:S01]  /*28bf0*/  STL.64 [R1+0x588], R10 ;  /* 0x0005880a01007387 */ /* 0x0001e20000100a00 */
[----:B------:R-:W-:Y:S02]  /*28c00*/  MOV R3, R18 ;  /* 0x0000001200037202 */ /* 0x000fe40000000f00 */
[----:B------:R-:W-:Y:S01]  /*28c10*/  MOV R2, R19 ;  /* 0x0000001300027202 */ /* 0x000fe20000000f00 */
[----:B0-----:R-:W2:Y:S04]  /*28c20*/  LDL.LU.64 R10, [R1+0xf40] ;  /* 0x000f4000010a7983 */ /* 0x001ea80000300a00 */
[----:B------:R-:W4:Y:S02]  /*28c30*/  LDL.LU.64 R18, [R1+0xf38] ;  /* 0x000f380001127983 */ /* 0x000f240000300a00 */
[C---:B----4-:R-:W-:Y:S11]  /*28c40*/  HMMA.16816.F32 R4, R20.reuse, R18, R4 ;  /* 0x000000121404723c */ /* 0x050ff60000001804 */
[----:B------:R-:W-:Y:S11]  /*28c50*/  @!UPT UIADD3 URZ, URZ, URZ, URZ ;  /* 0x0000003f3f3ff290 */ /* 0x000ff6000fffe03f */
[----:B------:R-:W-:Y:S01]  /*28c60*/  @!UPT UIADD3 URZ, URZ, URZ, URZ ;  /* 0x0000003f3f3ff290 */ /* 0x000fe2000fffe03f */
[----:B------:R0:W-:Y:S04]  /*28c70*/  STL.64 [R1+0x570], R4 ;  /* 0x0005700401007387 */ /* 0x0001e80000100a00 */
[----:B------:R-:W-:Y:S01]  /*28c80*/  STL.64 [R1+0x578], R6 ;  /* 0x0005780601007387 */ /* 0x000fe20000100a00 */
[----:B0-----:R-:W-:Y:S01]  /*28c90*/  IMAD.MOV.U32 R5, RZ, RZ, R18 ;  /* 0x000000ffff057224 */ /* 0x001fe200078e0012 */
[----:B------:R-:W-:Y:S02]  /*28ca0*/  MOV R4, R19 ;  /* 0x0000001300047202 */ /* 0x000fe40000000f00 */
[----:B------:R-:W2:Y:S04]  /*28cb0*/  LDL.LU.64 R18, [R1+0xf30] ;  /* 0x000f300001127983 */ /* 0x000ea80000300a00 */
[----:B------:R-:W2:Y:S02]  /*28cc0*/  LDL.LU.64 R16, [R1+0xf28] ;  /* 0x000f280001107983 */ /* 0x000ea40000300a00 */
[----:B--2---:R-:W-:Y:S11]  /*28cd0*/  HMMA.16816.F32 R16, R20, R10, R16 ;  /* 0x0000000a1410723c */ /* 0x004ff60000001810 */
[----:B------:R-:W-:Y:S11]  /*28ce0*/  @!UPT UIADD3 URZ, URZ, URZ, URZ ;  /* 0x0000003f3f3ff290 */ /* 0x000ff6000fffe03f */
[----:B------:R-:W-:Y:S01]  /*28cf0*/  @!UPT UIADD3 URZ, URZ, URZ, URZ ;  /* 0x0000003f3f3ff290 */ /* 0x000fe2000fffe03f */
[----:B------:R-:W-:Y:S04]  /*28d00*/  STL.64 [R1+0x560], R16 ;  /* 0x0005601001007387 */ /* 0x000fe80000100a00 */
[----:B------:R0:W-:Y:S04]  /*28d10*/  STL.64 [R1+0x568], R18 ;  /* 0x0005681201007387 */ /* 0x0001e80000100a00 */
[----:B0-----:R-:W2:Y:S04]  /*28d20*/  LDL.LU.64 R18, [R1+0xf20] ;  /* 0x000f200001127983 */ /* 0x001ea80000300a00 */
[----:B------:R-:W2:Y:S01]  /*28d30*/  LDL.LU.64 R16, [R1+0xf18] ;  /* 0x000f180001107983 */ /* 0x000ea20000300a00 */
[----:B------:R-:W-:Y:S01]  /*28d40*/  MOV R7, R10 ;  /* 0x0000000a00077202 */ /* 0x000fe20000000f00 */
[----:B------:R-:W-:-:S02]  /*28d50*/  IMAD.MOV.U32 R6, RZ, RZ, R11 ;  /* 0x000000ffff067224 */ /* 0x000fc400078e000b */
[----:B------:R0:W-:Y:S01]  /*28d60*/  STL.64 [R1+0xe88], R26 ;  /* 0x000e881a01007387 */ /* 0x0001e20000100a00 */
[----:B--2---:R-:W-:Y:S07]  /*28d70*/  HMMA.16816.F32 R8, R20, R26, R16 ;  /* 0x0000001a1408723c */ /* 0x004fee0000001810 */
[----:B0-----:R-:W-:Y:S02]  /*28d80*/  MOV R26, R7 ;  /* 0x00000007001a7202 */ /* 0x001fe40000000f00 */
[----:B------:R-:W-:Y:S11]  /*28d90*/  MOV R27, R6 ;  /* 0x00000006001b7202 */ /* 0x000ff60000000f00 */
[----:B------:R-:W-:Y:S03]  /*28da0*/  @!UPT UIADD3 URZ, URZ, URZ, URZ ;  /* 0x0000003f3f3ff290 */ /* 0x000fe6000fffe03f */
[----:B------:R-:W-:Y:S04]  /*28db0*/  STL.64 [R1+0x550], R8 ;  /* 0x0005500801007387 */ /* 0x000fe80000100a00 */
[----:B------:R-:W-:Y:S04]  /*28dc0*/  STL.64 [R1+0x558], R10 ;  /* 0x0005580a01007387 */ /* 0x000fe80000100a00 */
[----:B------:R0:W-:Y:S04]  /*28dd0*/  STL.64 [R1+0xea0], R26 ;  /* 0x000ea01a01007387 */ /* 0x0001e80000100a00 */
[----:B------:R-:W2:Y:S04]  /*28de0*/  LDL.LU R16, [R1+0x1f0] ;  /* 0x0001f00001107983 */ /* 0x000ea80000300800 */
[----:B------:R-:W2:Y:S04]  /*28df0*/  LDL.LU R17, [R1+0x1f4] ;  /* 0x0001f40001117983 */ /* 0x000ea80000300800 */
[----:B------:R-:W3:Y:S01]  /*28e00*/  LDL.LU R18, [R1+0x1f8] ;  /* 0x0001f80001127983 */ /* 0x000ee20000300800 */
[----:B0-----:R-:W-:Y:S01]  /*28e10*/  MOV R27, R4 ;  /* 0x00000004001b7202 */ /* 0x001fe20000000f00 */
[----:B------:R-:W-:-:S02]  /*28e20*/  IMAD.MOV.U32 R26, RZ, RZ, R5 ;  /* 0x000000ffff1a7224 */ /* 0x000fc400078e0005 */
        /* <DEDUP_REMOVED lines=11> */
[----:B------:R-:W4:Y:S04]  /*28ee0*/  LDL.LU.64 R10, [R1+0x18] ;  /* 0x00001800010a7983 */ /* 0x000f280000300a00 */
[----:B---3--:R-:W-:Y:S04]  /*28ef0*/  STL.64 [R1+0xee8], R18 ;  /* 0x000ee81201007387 */ /* 0x008fe80000100a00 */
[----:B------:R0:W-:Y:S04]  /*28f00*/  STL.64 [R1+0xee0], R16 ;  /* 0x000ee01001007387 */ /* 0x0001e80000100a00 */
[----:B0-----:R-:W3:Y:S04]  /*28f10*/  LDL.LU R16, [R1+0x200] ;  /* 0x0002000001107983 */ /* 0x001ee80000300800 */
[----:B------:R-:W3:Y:S04]  /*28f20*/  LDL.LU R17, [R1+0x204] ;  /* 0x0002040001117983 */ /* 0x000ee80000300800 */
[----:B------:R-:W3:Y:S04]  /*28f30*/  LDL.LU R18, [R1+0x208] ;  /* 0x0002080001127983 */ /* 0x000ee80000300800 */
[----:B------:R-:W3:Y:S04]  /*28f40*/  LDL.LU R19, [R1+0x20c] ;  /* 0x00020c0001137983 */ /* 0x000ee80000300800 */
[----:B------:R-:W-:Y:S01]  /*28f50*/  STL.64 [R1+0xeb8], R26 ;  /* 0x000eb81a01007387 */ /* 0x000fe20000100a00 */
[C---:B--2---:R-:W-:Y:S11]  /*28f60*/  HMMA.16816.F32 R4, R20.reuse, R14, R4 ;  /* 0x0000000e1404723c */ /* 0x044ff60000001804 */
[----:B------:R-:W-:Y:S11]  /*28f70*/  @!UPT UIADD3 URZ, URZ, URZ, URZ ;  /* 0x0000003f3f3ff290 */ /* 0x000ff6000fffe03f */
[----:B------:R-:W-:Y:S01]  /*28f80*/  @!UPT UIADD3 URZ, URZ, URZ, URZ ;  /* 0x0000003f3f3ff290 */ /* 0x000fe2000fffe03f */
[----:B------:R-:W-:Y:S04]  /*28f90*/  STL.64 [R1+0x540], R4 ;  /* 0x0005400401007387 */ /* 0x000fe80000100a00 */
[----:B------:R0:W-:Y:S04]  /*28fa0*/  STL.64 [R1+0x548], R6 ;  /* 0x0005480601007387 */ /* 0x0001e80000100a00 */
[----:B0-----:R-:W4:Y:S04]  /*28fb0*/  LDL.LU.64 R6, [R1+0xf10] ;  /* 0x000f100001067983 */ /* 0x001f280000300a00 */
[----:B------:R-:W4:Y:S04]  /*28fc0*/  LDL.LU.64 R4, [R1+0xf08] ;  /* 0x000f080001047983 */ /* 0x000f280000300a00 */
[----:B------:R0:W-:Y:S04]  /*28fd0*/  STL.64 [R1+0xe80], R14 ;  /* 0x000e800e01007387 */ /* 0x0001e80000100a00 */
[----:B------:R-:W2:Y:S04]  /*28fe0*/  LDL.LU R12, [R1+0x1b0] ;  /* 0x0001b000010c7983 */ /* 0x000ea80000300800 */
[----:B------:R-:W2:Y:S04]  /*28ff0*/  LDL.LU R13, [R1+0x1b4] ;  /* 0x0001b400010d7983 */ /* 0x000ea80000300800 */
[----:B0-----:R-:W2:Y:S04]  /*29000*/  LDL.LU R14, [R1+0x1b8] ;  /* 0x0001b800010e7983 */ /* 0x001ea80000300800 */
[----:B------:R-:W2:Y:S04]  /*29010*/  LDL.LU R15, [R1+0x1bc] ;  /* 0x0001bc00010f7983 */ /* 0x000ea80000300800 */
[----:B--2---:R-:W-:Y:S04]  /*29020*/  STL.64 [R1+0xe98], R14 ;  /* 0x000e980e01007387 */ /* 0x004fe80000100a00 */
[----:B------:R0:W-:Y:S04]  /*29030*/  STL.64 [R1+0xe90], R12 ;  /* 0x000e900c01007387 */ /* 0x0001e80000100a00 */
[----:B0-----:R-:W2:Y:S04]  /*29040*/  LDL.LU R12, [R1+0x1c0] ;  /* 0x0001c000010c7983 */ /* 0x001ea80000300800 */
[----:B------:R-:W2:Y:S04]  /*29050*/  LDL.LU R13, [R1+0x1c4] ;  /* 0x0001c400010d7983 */ /* 0x000ea80000300800 */
[----:B------:R-:W2:Y:S04]  /*29060*/  LDL.LU R14, [R1+0x1c8] ;  /* 0x0001c800010e7983 */ /* 0x000ea80000300800 */
[----:B------:R-:W2:Y:S01]  /*29070*/  LDL.LU R15, [R1+0x1cc] ;  /* 0x0001cc00010f7983 */ /* 0x000ea20000300800 */
[----:B----4-:R-:W-:Y:S03]  /*29080*/  HMMA.16816.F32 R4, R20, R10, R4 ;  /* 0x0000000a1404723c */ /* 0x010fe60000001804 */
[----:B--2---:R-:W-:Y:S04]  /*29090*/  STL.64 [R1+0xeb0], R14 ;  /* 0x000eb00e01007387 */ /* 0x004fe80000100a00 */
[----:B------:R0:W-:Y:S04]  /*290a0*/  STL.64 [R1+0xea8], R12 ;  /* 0x000ea80c01007387 */ /* 0x0001e80000100a00 */
[----:B0-----:R-:W2:Y:S04]  /*290b0*/  LDL.LU R12, [R1+0x1d0] ;  /* 0x0001d000010c7983 */ /* 0x001ea80000300800 */
[----:B------:R-:W2:Y:S04]  /*290c0*/  LDL.LU R13, [R1+0x1d4] ;  /* 0x0001d400010d7983 */ /* 0x000ea80000300800 */
[----:B------:R-:W4:Y:S04]  /*290d0*/  LDL.LU R14, [R1+0x1d8] ;  /* 0x0001d800010e7983 */ /* 0x000f280000300800 */
[----:B------:R-:W4:Y:S04]  /*290e0*/  LDL.LU R15, [R1+0x1dc] ;  /* 0x0001dc00010f7983 */ /* 0x000f280000300800 */
[----:B----4-:R-:W-:Y:S04]  /*290f0*/  STL.64 [R1+0xec8], R14 ;  /* 0x000ec80e01007387 */ /* 0x010fe80000100a00 */
[----:B--2---:R0:W-:Y:S04]  /*29100*/  STL.64 [R1+0xec0], R12 ;  /* 0x000ec00c01007387 */ /* 0x0041e80000100a00 */
[----:B0-----:R-:W2:Y:S04]  /*29110*/  LDL.LU R12, [R1+0x1e0] ;  /* 0x0001e000010c7983 */ /* 0x001ea80000300800 */
[----:B------:R-:W2:Y:S04]  /*29120*/  LDL.LU R13, [R1+0x1e4] ;  /* 0x0001e400010d7983 */ /* 0x000ea80000300800 */
[----:B------:R-:W2:Y:S04]  /*29130*/  LDL.LU R14, [R1+0x1e8] ;  /* 0x0001e800010e7983 */ /* 0x000ea80000300800 */
[----:B------:R-:W2:Y:S04]  /*29140*/  LDL.LU R15, [R1+0x1ec] ;  /* 0x0001ec00010f7983 */ /* 0x000ea80000300800 */
[----:B------:R0:W-:Y:S04]  /*29150*/  STL.64 [R1+0x530], R4 ;  /* 0x0005300401007387 */ /* 0x0001e80000100a00 */
[----:B------:R1:W-:Y:S01]  /*29160*/  STL.64 [R1+0x538], R6 ;  /* 0x0005380601007387 */ /* 0x0003e20000100a00 */
[----:B0-----:R-:W-:-:S02]  /*29170*/  MOV R5, R10 ;  /* 0x0000000a00057202 */ /* 0x001fc40000000f00 */
[----:B------:R-:W-:Y:S01]  /*29180*/  MOV R4, R11 ;  /* 0x0000000b00047202 */ /* 0x000fe20000000f00 */
[----:B-1----:R-:W4:Y:S04]  /*29190*/  LDL.LU.64 R6, [R1+0xf00] ;  /* 0x000f000001067983 */ /* 0x002f280000300a00 */
[----:B------:R-:W3:Y:S04]  /*291a0*/  LDL.LU.64 R10, [R1+0xef8] ;  /* 0x000ef800010a7983 */ /* 0x000ee80000300a00 */
[----:B------:R-:W2:Y:S01]  /*291b0*/  LDL.LU.64 R8, [R1+0xef0] ;  /* 0x000ef00001087983 */ /* 0x000ea20000300a00 */
[C---:B---3--:R-:W-:Y:S11]  /*291c0*/  HMMA.16816.F32 R16, R20.reuse, R10, R16 ;  /* 0x0000000a1410723c */ /* 0x048ff60000001810 */
[----:B------:R-:W-:Y:S11]  /*291d0*/  @!UPT UIADD3 URZ, URZ, URZ, URZ ;  /* 0x0000003f3f3ff290 */ /* 0x000ff6000fffe03f */
[----:B------:R-:W-:Y:S01]  /*291e0*/  @!UPT UIADD3 URZ, URZ, URZ, URZ ;  /* 0x0000003f3f3ff290 */ /* 0x000fe2000fffe03f */
[----:B------:R-:W-:Y:S04]  /*291f0*/  STL.64 [R1+0x520], R16 ;  /* 0x0005201001007387 */ /* 0x000fe80000100a00 */
[----:B------:R0:W-:Y:S04]  /*29200*/  STL.64 [R1+0x528], R18 ;  /* 0x0005281201007387 */ /* 0x0001e80000100a00 */
[----:B0-----:R-:W4:Y:S04]  /*29210*/  LDL.LU.64 R18, [R1+0xee8] ;  /* 0x000ee80001127983 */ /* 0x001f280000300a00 */
[----:B------:R-:W4:Y:S01]  /*29220*/  LDL.LU.64 R16, [R1+0xee0] ;  /* 0x000ee00001107983 */ /* 0x000f220000300a00 */
[----:B------:R-:W-:Y:S01]  /*29230*/  MOV R26, R3 ;  /* 0x00000003001a7202 */ /* 0x000fe20000000f00 */
[----:B------:R-:W-:Y:S01]  /*29240*/  IMAD.MOV.U32 R27, RZ, RZ, R2 ;  /* 0x000000ffff1b7224 */ /* 0x000fe200078e0002 */
[----:B----4-:R-:W-:Y:S01]  /*29250*/  HMMA.16816.F32 R20, R20, R6, R16 ;  /* 0x000000061414723c */ /* 0x010fe20000001810 */
[----:B------:R-:W2:Y:S04]  /*29260*/  LDL.LU.64 R18, [R1+0xed8] ;  /* 0x000ed80001127983 */ /* 0x000ea80000300a00 */
[----:B------:R-:W2:Y:S11]  /*29270*/  LDL.LU.64 R16, [R1+0xed0] ;  /* 0x000ed00001107983 */ /* 0x000eb60000300a00 */
[----:B------:R-:W-:Y:S07]  /*29280*/  @!UPT UIADD3 URZ, URZ, URZ, URZ ;  /* 0x0000003f3f3ff290 */ /* 0x000fee000fffe03f */
        /* <DEDUP_REMOVED lines=28> */
[----:B------:R-:W3:Y:S11]  /*29450*/  LDL.LU.64 R14, [R1+0xe80] ;  /* 0x000e8000010e7983 */ /* 0x000ef60000300a00 */
[----:B------:R-:W-:Y:S10]  /*29460*/  @!UPT UIADD3 URZ, URZ, URZ, URZ ;  /* 0x0000003f3f3ff290 */ /* 0x000ff4000fffe03f */
[----:B------:R-:W-:Y:S04]  /*29470*/  STL.64 [R1+0x5d0], R24 ;  /* 0x0005d01801007387 */ /* 0x000fe80000100a00 */
[----:B------:R0:W-:Y:S04]  /*29480*/  STL.64 [R1+0x5d8], R26 ;  /* 0x0005d81a01007387 */ /* 0x0001e80000100a00 */
[----:B0-----:R-:W2:Y:S04]  /*29490*/  LDL.LU.64 R26, [R1+0xe78] ;  /* 0x000e7800011a7983 */ /* 0x001ea80000300a00 */
[----:B------:R-:W2:Y:S01]  /*294a0*/  LDL.LU.64 R24, [R1+0xe70] ;  /* 0x000e700001187983 */ /* 0x000ea20000300a00 */
[----:B---3--:R-:W-:Y:S01]  /*294b0*/  HMMA.16816.F32 R20, R16, R14, R20 ;  /* 0x0000000e1014723c */ /* 0x008fe20000001814 */
[----:B------:R-:W-:Y:S01]  /*294c0*/  IMAD.MOV.U32 R2, RZ, RZ, R14 ;  /* 0x000000ffff027224 */ /* 0x000fe200078e000e */
[----:B------:R-:W-:Y:S11]  /*294d0*/  MOV R3, R15 ;  /* 0x0000000f00037202 */ /* 0x000ff60000000f00 */
[----:B------:R-:W-:Y:S10]  /*294e0*/  @!UPT UIADD3 URZ, URZ, URZ, URZ ;  /* 0x0000003f3f3ff290 */ /* 0x000ff4000fffe03f */
[----:B------:R0:W-:Y:S04]  /*294f0*/  STL.64 [R1+0x5c0], R20 ;  /* 0x0005c01401007387 */ /* 0x0001e80000100a00 */
[----:B------:R1:W-:Y:S04]  /*29500*/  STL.64 [R1+0x5c8], R22 ;  /* 0x0005c81601007387 */ /* 0x0003e80000100a00 */
[----:B------:R-:W3:Y:S04]  /*29510*/  LDL.LU.64 R14, [R1+0xe68] ;  /* 0x000e6800010e7983 */ /* 0x000ee80000300a00 */
[----:B------:R-:W3:Y:S01]  /*29520*/  LDL.LU.64 R12, [R1+0xe60] ;  /* 0x000e6000010c7983 */ /* 0x000ee20000300a00 */
[----:B0-----:R-:W-:-:S02]  /*29530*/  MOV R20, R9 ;  /* 0x0000000900147202 */ /* 0x001fc40000000f00 */
[----:B-1----:R-:W-:Y:S01]  /*29540*/  MOV R22, R28 ;  /* 0x0000001c00167202 */ /* 0x002fe20000000f00 */
[----:B------:R-:W4:Y:S01]  /*29550*/  LDL.LU R9, [R1+0xe5c] ;  /* 0x000e5c0001097983 */ /* 0x000f220000300800 */
[----:B------:R-:W-:Y:S01]  /*29560*/  MOV R23, R8 ;  /* 0x0000000800177202 */ /* 0x000fe20000000f00 */
[----:B------:R-:W-:Y:S02]  /*29570*/  IMAD.MOV.U32 R21, RZ, RZ, R0 ;  /* 0x000000ffff157224 */ /* 0x000fe400078e0000 */
[----:B------:R-:W2:Y:S04]  /*29580*/  LDL.LU R0, [R1+0xe58] ;  /* 0x000e580001007983 */ /* 0x000ea80000300800 */
[----:B------:R0:W-:Y:S02]  /*29590*/  STL.64 [R1+0xd38], R22 ;  /* 0x000d381601007387 */ /* 0x0001e40000100a00 */
[----:B0-----:R-:W-:Y:S01]  /*295a0*/  IMAD.MOV.U32 R22, RZ, RZ, R5 ;  /* 0x000000ffff167224 */ /* 0x001fe200078e0005 */
[----:B------:R-:W-:Y:S01]  /*295b0*/  MOV R23, R4 ;  /* 0x0000000400177202 */ /* 0x000fe20000000f00 */
[----:B------:R-:W-:Y:S04]  /*295c0*/  STL.64 [R1+0xd30], R20 ;  /* 0x000d301401007387 */ /* 0x000fe80000100a00 */
[----:B------:R-:W4:Y:S04]  /*295d0*/  LDL.LU R8, [R1+0x614] ;  /* 0x0006140001087983 */ /* 0x000f280000300800 */
[----:B------:R-:W2:Y:S01]  /*295e0*/  LDL.LU R28, [R1+0x610] ;  /* 0x00061000011c7983 */ /* 0x000ea20000300800 */
[C---:B---3--:R-:W-:Y:S11]  /*295f0*/  HMMA.16816.F32 R12, R16.reuse, R22, R12 ;  /* 0x00000016100c723c */ /* 0x048ff6000000180c */
[----:B------:R-:W-:Y:S11]  /*29600*/  @!UPT UIADD3 URZ, URZ, URZ, URZ ;  /* 0x0000003f3f3ff290 */ /* 0x000ff6000fffe03f */
[----:B------:R-:W-:Y:S01]  /*29610*/  @!UPT UIADD3 URZ, URZ, URZ, URZ ;  /* 0x0000003f3f3ff290 */ /* 0x000fe2000fffe03f */
[----:B------:R-:W-:Y:S04]  /*29620*/  STL.64 [R1+0x5b0], R12 ;  /* 0x0005b00c01007387 */ /* 0x000fe80000100a00 */
[----:B------:R0:W-:Y:S04]  /*29630*/  STL.64 [R1+0x5b8], R14 ;  /* 0x0005b80e01007387 */ /* 0x0001e80000100a00 */
[----:B0-----:R-:W3:Y:S04]  /*29640*/  LDL.LU.64 R14, [R1+0xe50] ;  /* 0x000e5000010e7983 */ /* 0x001ee80000300a00 */
[----:B------:R-:W3:Y:S04]  /*29650*/  LDL.LU.64 R12, [R1+0xe48] ;  /* 0x000e4800010c7983 */ /* 0x000ee80000300a00 */
[----:B------:R0:W-:Y:S04]  /*29660*/  STL.64 [R1+0xe00], R22 ;  /* 0x000e001601007387 */ /* 0x0001e80000100a00 */
[----:B------:R-:W2:Y:S04]  /*29670*/  LDL.LU R20, [R1+0x180] ;  /* 0x0001800001147983 */ /* 0x000ea80000300800 */
[----:B------:R-:W2:Y:S04]  /*29680*/  LDL.LU R21, [R1+0x184] ;  /* 0x0001840001157983 */ /* 0x000ea80000300800 */
[----:B0-----:R-:W2:Y:S04]  /*29690*/  LDL.LU R22, [R1+0x188] ;  /* 0x0001880001167983 */ /* 0x001ea80000300800 */
[----:B------:R-:W2:Y:S04]  /*296a0*/  LDL.LU R23, [R1+0x18c] ;  /* 0x00018c0001177983 */ /* 0x000ea80000300800 */
[----:B------:R-:W-:Y:S04]  /*296b0*/  STL.64 [R1+0xde8], R10 ;  /* 0x000de80a01007387 */ /* 0x000fe80000100a00 */
[----:B----4-:R0:W-:Y:S01]  /*296c0*/  STL.64 [R1+0xde0], R8 ;  /* 0x000de00801007387 */ /* 0x0101e20000100a00 */
[C---:B--2---:R-:W-:Y:S08]  /*296d0*/  HMMA.16816.F32 R20, R16.reuse, R10, R20 ;  /* 0x0000000a1014723c */ /* 0x044ff00000001814 */
[----:B------:R-:W-:Y:S11]  /*296e0*/  HMMA.16816.F32 R16, R16, R6, R24 ;  /* 0x000000061010723c */ /* 0x000ff60000001818 */
[----:B------:R-:W-:Y:S04]  /*296f0*/  @!UPT UIADD3 URZ, URZ, URZ, URZ ;  /* 0x0000003f3f3ff290 */ /* 0x000fe8000fffe03f */
[----:B------:R1:W-:Y:S04]  /*29700*/  STL.64 [R1+0x5a0], R20 ;  /* 0x0005a01401007387 */ /* 0x0003e80000100a00 */
[----:B------:R2:W-:Y:S04]  /*29710*/  STL.64 [R1+0x5a8], R22 ;  /* 0x0005a81601007387 */ /* 0x0005e80000100a00 */
[----:B0-----:R-:W4:Y:S04]  /*29720*/  LDL.LU R8, [R1+0x120] ;  /* 0x0001200001087983 */ /* 0x001f280000300800 */
[----:B------:R-:W-:Y:S04]  /*29730*/  STL.64 [R1+0x590], R16 ;  /* 0x0005901001007387 */ /* 0x000fe80000100a00 */
[----:B------:R-:W-:Y:S04]  /*29740*/  STL.64 [R1+0x598], R18 ;  /* 0x0005981201007387 */ /* 0x000fe80000100a00 */
[----:B------:R-:W4:Y:S04]  /*29750*/  LDL.LU R9, [R1+0x124] ;  /* 0x0001240001097983 */ /* 0x000f280000300800 */
[----:B------:R-:W3:Y:S04]  /*29760*/  LDL.LU R10, [R1+0x128] ;  /* 0x00012800010a7983 */ /* 0x000ee80000300800 */
[----:B------:R-:W3:Y:S04]  /*29770*/  LDL.LU R11, [R1+0x12c] ;  /* 0x00012c00010b7983 */ /* 0x000ee80000300800 */
[----:B-1----:R-:W3:Y:S04]  /*29780*/  LDL.LU R20, [R1+0x130] ;  /* 0x0001300001147983 */ /* 0x002ee80000300800 */
[----:B------:R-:W3:Y:S04]  /*29790*/  LDL.LU R21, [R1+0x134] ;  /* 0x0001340001157983 */ /* 0x000ee80000300800 */
[----:B--2---:R-:W2:Y:S04]  /*297a0*/  LDL.LU R22, [R1+0x138] ;  /* 0x0001380001167983 */ /* 0x004ea80000300800 */
[----:B------:R-:W2:Y:S04]  /*297b0*/  LDL.LU R23, [R1+0x13c] ;  /* 0x00013c0001177983 */ /* 0x000ea80000300800 */
[----:B--2---:R0:W-:Y:S04]  /*297c0*/  STL.64 [R1+0xe10], R22 ;  /* 0x000e101601007387 */ /* 0x0041e80000100a00 */
[----:B---3--:R-:W-:Y:S04]  /*297d0*/  STL.64 [R1+0xe08], R20 ;  /* 0x000e081401007387 */ /* 0x008fe80000100a00 */
[----:B0-----:R-:W2:Y:S04]  /*297e0*/  LDL.LU.64 R22, [R1+0x48] ;  /* 0x0000480001167983 */ /* 0x001ea80000300a00 */
[----:B--2---:R0:W-:Y:S04]  /*297f0*/  STL.64 [R1+0xe20], R22 ;  /* 0x000e201601007387 */ /* 0x0041e80000100a00 */
[----:B0-----:R-:W2:Y:S04]  /*29800*/  LDL.LU.64 R22, [R1+0x58] ;  /* 0x0000580001167983 */ /* 0x001ea80000300a00 */
[----:B--2---:R0:W-:Y:S04]  /*29810*/  STL.64 [R1+0xe38], R22 ;  /* 0x000e381601007387 */ /* 0x0041e80000100a00 */
[----:B0-----:R-:W2:Y:S04]  /*29820*/  LDL.LU.64 R22, [R1+0x68] ;  /* 0x0000680001167983 */ /* 0x001ea80000300a00 */
[----:B------:R0:W-:Y:S04]  /*29830*/  STL.64 [R1+0xdf8], R10 ;  /* 0x000df80a01007387 */ /* 0x0001e80000100a00 */
[----:B----4-:R1:W-:Y:S04]  /*29840*/  STL.64 [R1+0xdf0], R8 ;  /* 0x000df00801007387 */ /* 0x0103e80000100a00 */
[----:B0-----:R-:W3:Y:S04]  /*29850*/  LDL.LU.64 R10, [R1+0x38] ;  /* 0x00003800010a7983 */ /* 0x001ee80000300a00 */
[----:B---3--:R0:W-:Y:S04]  /*29860*/  STL.64 [R1+0xe18], R10 ;  /* 0x000e180a01007387 */ /* 0x0081e80000100a00 */
[----:B-1----:R-:W3:Y:S04]  /*29870*/  LDL.LU R8, [R1+0x140] ;  /* 0x0001400001087983 */ /* 0x002ee80000300800 */
[----:B------:R-:W3:Y:S04]  /*29880*/  LDL.LU R9, [R1+0x144] ;  /* 0x0001440001097983 */ /* 0x000ee80000300800 */
[----:B0-----:R-:W4:Y:S04]  /*29890*/  LDL.LU R10, [R1+0x148] ;  /* 0x00014800010a7983 */ /* 0x001f280000300800 */
[----:B------:R-:W4:Y:S04]  /*298a0*/  LDL.LU R11, [R1+0x14c] ;  /* 0x00014c00010b7983 */ /* 0x000f280000300800 */
[----:B----4-:R-:W-:Y:S04]  /*298b0*/  STL.64 [R1+0xe30], R10 ;  /* 0x000e300a01007387 */ /* 0x010fe80000100a00 */
[----:B---3--:R0:W-:Y:S04]  /*298c0*/  STL.64 [R1+0xe28], R8 ;  /* 0x000e280801007387 */ /* 0x0081e80000100a00 */
[----:B0-----:R-:W3:Y:S04]  /*298d0*/  LDL.LU R8, [R1+0x150] ;  /* 0x0001500001087983 */ /* 0x001ee80000300800 */
[----:B------:R-:W3:Y:S04]  /*298e0*/  LDL.LU R9, [R1+0x154] ;  /* 0x0001540001097983 */ /* 0x000ee80000300800 */
[----:B------:R-:W3:Y:S04]  /*298f0*/  LDL.LU R10, [R1+0x158] ;  /* 0x00015800010a7983 */ /* 0x000ee80000300800 */
[----:B------:R-:W3:Y:S04]  /*29900*/  LDL.LU R11, [R1+0x15c] ;  /* 0x00015c00010b7983 */ /* 0x000ee80000300800 */
[----:B------:R-:W4:Y:S04]  /*29910*/  LDL.LU R24, [R1+0x110] ;  /* 0x0001100001187983 */ /* 0x000f280000300800 */
[----:B------:R-:W4:Y:S04]  /*29920*/  LDL.LU R25, [R1+0x114] ;  /* 0x0001140001197983 */ /* 0x000f280000300800 */
[----:B------:R-:W4:Y:S04]  /*29930*/  LDL.LU R26, [R1+0x118] ;  /* 0x00011800011a7983 */ /* 0x000f280000300800 */
[----:B------:R-:W4:Y:S04]  /*29940*/  LDL.LU R27, [R1+0x11c] ;  /* 0x00011c00011b7983 */ /* 0x000f280000300800 */
[----:B------:R0:W-:Y:S04]  /*29950*/  STL.64 [R1+0xdd8], R6 ;  /* 0x000dd80601007387 */ /* 0x0001e80000100a00 */
        /* <DEDUP_REMOVED lines=13> */
[----:B------:R-:W2:Y:S01]  /*29a30*/  LDL.LU R19, [R1+0x9c] ;  /* 0x00009c0001137983 */ /* 0x000ea20000300800 */
[----:B------:R-:W-:Y:S03]  /*29a40*/  HMMA.16816.F32 R4, R12, R22, R4 ;  /* 0x000000160c04723c */ /* 0x000fe60000001804 */
[----:B--2---:R0:W-:Y:S04]  /*29a50*/  STL.64 [R1+0xd58], R18 ;  /* 0x000d581201007387 */ /* 0x0041e80000100a00 */
[----:B------:R-:W-:Y:S01]  /*29a60*/  STL.64 [R1+0xd50], R16 ;  /* 0x000d501001007387 */ /* 0x000fe20000100a00 */
[----:B0-----:R-:W-:Y:S01]  /*29a70*/  MOV R18, R2 ;  /* 0x0000000200127202 */ /* 0x001fe20000000f00 */
[----:B------:R-:W-:-:S02]  /*29a80*/  IMAD.MOV.U32 R19, RZ, RZ, R3 ;  /* 0x000000ffff137224 */ /* 0x000fc400078e0003 */
[----:B------:R-:W2:Y:S04]  /*29a90*/  LDL.LU R2, [R1+0xe44] ;  /* 0x000e440001027983 */ /* 0x000ea80000300800 */
[----:B------:R-:W2:Y:S08]  /*29aa0*/  LDL.LU R3, [R1+0xe40] ;  /* 0x000e400001037983 */ /* 0x000eb00000300800 */
[----:B------:R0:W-:Y:S04]  /*29ab0*/  STL.64 [R1+0x620], R4 ;  /* 0x0006200401007387 */ /* 0x0001e80000100a00 */
[----:B------:R1:W-:Y:S01]  /*29ac0*/  STL.64 [R1+0x628], R6 ;  /* 0x0006280601007387 */ /* 0x0003e20000100a00 */
[----:B0-----:R-:W-:-:S02]  /*29ad0*/  MOV R5, R22 ;  /* 0x0000001600057202 */ /* 0x001fc40000000f00 */
[----:B------:R-:W-:Y:S02]  /*29ae0*/  MOV R4, R23 ;  /* 0x0000001700047202 */ /* 0x000fe40000000f00 */
[----:B------:R-:W3:Y:S02]  /*29af0*/  LDL.LU.64 R22, [R1+0xe38] ;  /* 0x000e380001167983 */ /* 0x000ee40000300a00 */
[C---:B---3--:R-:W-:Y:S01]  /*29b00*/  HMMA.16816.F32 R8, R12.reuse, R22, R8 ;  /* 0x000000160c08723c */ /* 0x048fe20000001808 */
[----:B-1----:R-:W-:Y:S01]  /*29b10*/  IMAD.MOV.U32 R7, RZ, RZ, R22 ;  /* 0x000000ffff077224 */ /* 0x002fe200078e0016 */
[----:B------:R-:W-:Y:S11]  /*29b20*/  MOV R6, R23 ;  /* 0x0000001700067202 */ /* 0x000ff60000000f00 */
[----:B------:R-:W-:Y:S10]  /*29b30*/  @!UPT UIADD3 URZ, URZ, URZ, URZ ;  /* 0x0000003f3f3ff290 */ /* 0x000ff4000fffe03f */
[----:B------:R-:W-:Y:S04]  /*29b40*/  STL.64 [R1+0x630], R8 ;  /* 0x0006300801007387 */ /* 0x000fe80000100a00 */
[----:B------:R0:W-:Y:S04]  /*29b50*/  STL.64 [R1+0x638], R10 ;  /* 0x0006380a01007387 */ /* 0x0001e80000100a00 */
[----:B0-----:R-:W3:Y:S04]  /*29b60*/  LDL.LU.64 R10, [R1+0xe30] ;  /* 0x000e3000010a7983 */ /* 0x001ee80000300a00 */
[----:B------:R-:W3:Y:S04]  /*29b70*/  LDL.LU.64 R8, [R1+0xe28] ;  /* 0x000e280001087983 */ /* 0x000ee80000300a00 */
[----:B------:R-:W3:Y:S02]  /*29b80*/  LDL.LU.64 R22, [R1+0xe20] ;  /* 0x000e200001167983 */ /* 0x000ee40000300a00 */
[C---:B---3--:R-:W-:Y:S01]  /*29b90*/  HMMA.16816.F32 R8, R12.reuse, R22, R8 ;  /* 0x000000160c08723c */ /* 0x048fe20000001808 */
[----:B------:R-:W-:Y:S01]  /*29ba0*/  MOV R17, R22 ;  /* 0x0000001600117202 */ /* 0x000fe20000000f00 */
[----:B------:R-:W-:Y:S11]  /*29bb0*/  IMAD.MOV.U32 R16, RZ, RZ, R23 ;  /* 0x000000ffff107224 */ /* 0x000ff600078e0017 */
[----:B------:R-:W-:Y:S10]  /*29bc0*/  @!UPT UIADD3 URZ, URZ, URZ, URZ ;  /* 0x0000003f3f3ff290 */ /* 0x000ff4000fffe03f */
[----:B------:R-:W-:Y:S04]  /*29bd0*/  STL.64 [R1+0x640], R8 ;  /* 0x0006400801007387 */ /* 0x000fe80000100a00 */
[----:B------:R0:W-:Y:S04]  /*29be0*/  STL.64 [R1+0x648], R10 ;  /* 0x0006480a01007387 */ /* 0x0001e80000100a00 */
[----:B0-----:R-:W3:Y:S04]  /*29bf0*/  LDL.LU.64 R10, [R1+0xe18] ;  /* 0x000e1800010a7983 */ /* 0x001ee80000300a00 */
[----:B------:R-:W3:Y:S04]  /*29c00*/  LDL.LU.64 R22, [R1+0xe10] ;  /* 0x000e100001167983 */ /* 0x000ee80000300a00 */
[----:B------:R-:W3:Y:S02]  /*29c10*/  LDL.LU.64 R20, [R1+0xe08] ;  /* 0x000e080001147983 */ /* 0x000ee40000300a00 */
[C---:B---3--:R-:W-:Y:S11]  /*29c20*/  HMMA.16816.F32 R20, R12.reuse, R10, R20 ;  /* 0x0000000a0c14723c */ /* 0x048ff60000001814 */
[----:B------:R-:W-:Y:S11]  /*29c30*/  @!UPT UIADD3 URZ, URZ, URZ, URZ ;  /* 0x0000003f3f3ff290 */ /* 0x000ff6000fffe03f */
[----:B------:R-:W-:Y:S01]  /*29c40*/  @!UPT UIADD3 URZ, URZ, URZ, URZ ;  /* 0x0000003f3f3ff290 */ /* 0x000fe2000fffe03f */
[----:B------:R0:W-:Y:S04]  /*29c50*/  STL.64 [R1+0x650], R20 ;  /* 0x0006501401007387 */ /* 0x0001e80000100a00 */
[----:B------:R1:W-:Y:S01]  /*29c60*/  STL.64 [R1+0x658], R22 ;  /* 0x0006581601007387 */ /* 0x0003e20000100a00 */
[----:B0-----:R-:W-:Y:S02]  /*29c70*/  MOV R21, R10 ;  /* 0x0000000a00157202 */ /* 0x001fe40000000f00 */
[----:B------:R-:W-:Y:S01]  /*29c80*/  MOV R20, R11 ;  /* 0x0000000b00147202 */ /* 0x000fe20000000f00 */
[----:B-1----:R-:W4:Y:S04]  /*29c90*/  LDL.LU.64 R22, [R1+0xe00] ;  /* 0x000e000001167983 */ /* 0x002f280000300a00 */
[----:B------:R-:W3:Y:S04]  /*29ca0*/  LDL.LU.64 R10, [R1+0xdf8] ;  /* 0x000df800010a7983 */ /* 0x000ee80000300a00 */
[----:B------:R-:W3:Y:S02]  /*29cb0*/  LDL.LU.64 R8, [R1+0xdf0] ;  /* 0x000df00001087983 */ /* 0x000ee40000300a00 */
[C---:B---3--:R-:W-:Y:S08]  /*29cc0*/  HMMA.16816.F32 R8, R12.reuse, R18, R8 ;  /* 0x000000120c08723c */ /* 0x048ff00000001808 */
[----:B----4-:R-:W-:Y:S11]  /*29cd0*/  HMMA.16816.F32 R24, R12, R22, R24 ;  /* 0x000000160c18723c */ /* 0x010ff60000001818 */
[----:B------:R-:W-:Y:S04]  /*29ce0*/  @!UPT UIADD3 URZ, URZ, URZ, URZ ;  /* 0x0000003f3f3ff290 */ /* 0x000fe8000fffe03f */
[----:B------:R-:W-:Y:S04]  /*29cf0*/  STL.64 [R1+0x660], R8 ;  /* 0x0006600801007387 */ /* 0x000fe80000100a00 */
[----:B------:R0:W-:Y:S04]  /*29d00*/  STL.64 [R1+0x668], R10 ;  /* 0x0006680a01007387 */ /* 0x0001e80000100a00 */
[----:B0-----:R-:W3:Y:S04]  /*29d10*/  LDL.LU.64 R10, [R1+0xde8] ;  /* 0x000de800010a7983 */ /* 0x001ee80000300a00 */
[----:B------:R-:W4:Y:S04]  /*29d20*/  LDL.LU.64 R8, [R1+0xde0] ;  /* 0x000de00001087983 */ /* 0x000f280000300a00 */
[----:B------:R0:W-:Y:S02]  /*29d30*/  STL.64 [R1+0xd68], R18 ;  /* 0x000d681201007387 */ /* 0x0001e40000100a00 */
[----:B0-----:R-:W-:Y:S01]  /*29d40*/  IMAD.MOV.U32 R18, RZ, RZ, R21 ;  /* 0x000000ffff127224 */ /* 0x001fe200078e0015 */
[----:B------:R-:W-:-:S05]  /*29d50*/  MOV R19, R20 ;  /* 0x0000001400137202 */ /* 0x000fca0000000f00 */
[----:B------:R0:W-:Y:S02]  /*29d60*/  STL.64 [R1+0xd80], R18 ;  /* 0x000d801201007387 */ /* 0x0001e40000100a00 */
[----:B0-----:R-:W-:Y:S01]  /*29d70*/  MOV R18, R17 ;  /* 0x0000001100127202 */ /* 0x001fe20000000f00 */
[----:B------:R-:W-:-:S05]  /*29d80*/  IMAD.MOV.U32 R19, RZ, RZ, R16 ;  /* 0x000000ffff137224 */ /* 0x000fca00078e0010 */
[----:B------:R0:W-:Y:S02]  /*29d90*/  STL.64 [R1+0xd98], R18 ;  /* 0x000d981201007387 */ /* 0x0001e40000100a00 */
[----:B0-----:R-:W-:Y:S02]  /*29da0*/  MOV R18, R7 ;  /* 0x0000000700127202 */ /* 0x001fe40000000f00 */
[----:B------:R-:W-:-:S05]  /*29db0*/  MOV R19, R6 ;  /* 0x0000000600137202 */ /* 0x000fca0000000f00 */
[----:B------:R0:W-:Y:S02]  /*29dc0*/  STL.64 [R1+0xdb0], R18 ;  /* 0x000db01201007387 */ /* 0x0001e40000100a00 */
[----:B0-----:R-:W-:Y:S02]  /*29dd0*/  MOV R19, R4 ;  /* 0x0000000400137202 */ /* 0x001fe40000000f00 */
[----:B------:R-:W3:Y:S01]  /*29de0*/  LDL.LU R4, [R1+0x100] ;  /* 0x0001000001047983 */ /* 0x000ee20000300800 */
[----:B------:R-:W-:-:S03]  /*29df0*/  IMAD.MOV.U32 R18, RZ, RZ, R5 ;  /* 0x000000ffff127224 */ /* 0x000fc600078e0005 */
[----:B------:R0:W-:Y:S04]  /*29e00*/  STL.64 [R1+0x670], R24 ;  /* 0x0006701801007387 */ /* 0x0001e80000100a00 */
[----:B------:R1:W-:Y:S04]  /*29e10*/  STL.64 [R1+0x678], R26 ;  /* 0x0006781a01007387 */ /* 0x0003e80000100a00 */
[----:B------:R-:W3:Y:S04]  /*29e20*/  LDL.LU R5, [R1+0x104] ;  /* 0x0001040001057983 */ /* 0x000ee80000300800 */
[----:B------:R-:W3:Y:S04]  /*29e30*/  LDL.LU R6, [R1+0x108] ;  /* 0x0001080001067983 */ /* 0x000ee80000300800 */
[----:B------:R-:W3:Y:S04]  /*29e40*/  LDL.LU R7, [R1+0x10c] ;  /* 0x00010c0001077983 */ /* 0x000ee80000300800 */
[----:B0-----:R-:W2:Y:S04]  /*29e50*/  LDL.LU R24, [R1+0xf0] ;  /* 0x0000f00001187983 */ /* 0x001ea80000300800 */
[----:B------:R-:W2:Y:S04]  /*29e60*/  LDL.LU R25, [R1+0xf4] ;  /* 0x0000f40001197983 */ /* 0x000ea80000300800 */
[----:B-1----:R-:W2:Y:S04]  /*29e70*/  LDL.LU R26, [R1+0xf8] ;  /* 0x0000f800011a7983 */ /* 0x002ea80000300800 */
[----:B------:R-:W2:Y:S04]  /*29e80*/  LDL.LU R27, [R1+0xfc] ;  /* 0x0000fc00011b7983 */ /* 0x000ea80000300800 */
        /* <DEDUP_REMOVED lines=32> */
[----:B0-----:R-:W3:Y:S02]  /*2a090*/  LDL.LU.64 R6, [R1+0xdd8] ;  /* 0x000dd80001067983 */ /* 0x001ee40000300a00 */
[----:B---3--:R-:W-:Y:S02]  /*2a0a0*/  HMMA.16816.F32 R12, R12, R6, R24 ;  /* 0x000000060c0c723c */ /* 0x008fe40000001818 */
[----:B------:R-:W2:Y:S04]  /*2a0b0*/  LDL.LU.64 R26, [R1+0xdd0] ;  /* 0x000dd000011a7983 */ /* 0x000ea80000300a00 */
[----:B------:R-:W2:Y:S11]  /*2a0c0*/  LDL.LU.64 R24, [R1+0xdc8] ;  /* 0x000dc80001187983 */ /* 0x000eb60000300a00 */
[----:B------:R-:W-:Y:S06]  /*2a0d0*/  @!UPT UIADD3 URZ, URZ, URZ, URZ ;  /* 0x0000003f3f3ff290 */ /* 0x000fec000fffe03f */
[----:B------:R0:W-:Y:S04]  /*2a0e0*/  STL.64 [R1+0x680], R12 ;  /* 0x0006800c01007387 */ /* 0x0001e80000100a00 */
[----:B------:R-:W-:Y:S04]  /*2a0f0*/  STL.64 [R1+0x688], R14 ;  /* 0x0006880e01007387 */ /* 0x000fe80000100a00 */
[----:B0-----:R-:W3:Y:S01]  /*2a100*/  LDL.LU R12, [R1+0x80] ;  /* 0x00008000010c7983 */ /* 0x001ee20000300800 */
[C---:B--2---:R-:W-:Y:S03]  /*2a110*/  HMMA.16816.F32 R16, R24.reuse, R18, R20 ;  /* 0x000000121810723c */ /* 0x044fe60000001814 */
[----:B------:R-:W2:Y:S04]  /*2a120*/  LDL.LU.64 R22, [R1+0xdc0] ;  /* 0x000dc00001167983 */ /* 0x000ea80000300a00 */
[----:B------:R-:W2:Y:S11]  /*2a130*/  LDL.LU.64 R20, [R1+0xdb8] ;  /* 0x000db80001147983 */ /* 0x000eb60000300a00 */
[----:B------:R-:W-:Y:S05]  /*2a140*/  @!UPT UIADD3 URZ, URZ, URZ, URZ ;  /* 0x0000003f3f3ff290 */ /* 0x000fea000fffe03f */
[----:B------:R-:W-:Y:S04]  /*2a150*/  STL.64 [R1+0x6a0], R16 ;  /* 0x0006a01001007387 */ /* 0x000fe80000100a00 */
[----:B------:R0:W-:Y:S04]  /*2a160*/  STL.64 [R1+0x6a8], R18 ;  /* 0x0006a81201007387 */ /* 0x0001e80000100a00 */
[----:B0-----:R-:W2:Y:S04]  /*2a170*/  LDL.LU.64 R18, [R1+0xdb0] ;  /* 0x000db00001127983 */ /* 0x001ea80000300a00 */
[----:B------:R-:W3:Y:S04]  /*2a180*/  LDL.LU R5, [R1+0x830] ;  /* 0x0008300001057983 */ /* 0x000ee80000300800 */
[----:B------:R-:W4:Y:S01]  /*2a190*/  LDL.LU R4, [R1+0x834] ;  /* 0x0008340001047983 */ /* 0x000f220000300800 */
[----:B--2---:R-:W-:Y:S03]  /*2a1a0*/  HMMA.16816.F32 R16, R24, R18, R20 ;  /* 0x000000121810723c */ /* 0x004fe60000001814 */
[----:B------:R-:W2:Y:S04]  /*2a1b0*/  LDL.LU.64 R22, [R1+0xda8] ;  /* 0x000da80001167983 */ /* 0x000ea80000300a00 */
[----:B------:R-:W2:Y:S11]  /*2a1c0*/  LDL.LU.64 R20, [R1+0xda0] ;  /* 0x000da00001147983 */ /* 0x000eb60000300a00 */
[----:B------:R-:W-:Y:S05]  /*2a1d0*/  @!UPT UIADD3 URZ, URZ, URZ, URZ ;  /* 0x0000003f3f3ff290 */ /* 0x000fea000fffe03f */
[----:B------:R-:W-:Y:S04]  /*2a1e0*/  STL.64 [R1+0x6b0], R16 ;  /* 0x0006b01001007387 */ /* 0x000fe80000100a00 */
[----:B------:R0:W-:Y:S04]  /*2a1f0*/  STL.64 [R1+0x6b8], R18 ;  /* 0x0006b81201007387 */ /* 0x0001e80000100a00 */
[----:B0-----:R-:W2:Y:S01]  /*2a200*/  LDL.LU.64 R18, [R1+0xd98] ;  /* 0x000d980001127983 */ /* 0x001ea20000300a00 */
[----:B------:R-:W-:-:S03]  /*2a210*/  MOV R13, R3 ;  /* 0x00000003000d7202 */ /* 0x000fc60000000f00 */
        /* <DEDUP_REMOVED lines=15> */
[----:B--2---:R-:W-:Y:S02]  /*2a310*/  HMMA.16816.F32 R16, R24, R18, R20 ;  /* 0x000000121810723c */ /* 0x004fe40000001814 */
[----:B------:R-:W2:Y:S11]  /*2a320*/  LDL.LU.64 R22, [R1+0xd60] ;  /* 0x000d600001167983 */ /* 0x000eb60000300a00 */
[----:B------:R-:W-:Y:S10]  /*2a330*/  @!UPT UIADD3 URZ, URZ, URZ, URZ ;  /* 0x0000003f3f3ff290 */ /* 0x000ff4000fffe03f */
[----:B------:R-:W-:Y:S04]  /*2a340*/  STL.64 [R1+0x6e0], R16 ;  /* 0x0006e01001007387 */ /* 0x000fe80000100a00 */
[----:B------:R0:W-:Y:S04]  /*2a350*/  STL.64 [R1+0x6e8], R18 ;  /* 0x0006e81201007387 */ /* 0x0001e80000100a00 */
[----:B0-----:R-:W2:Y:S04]  /*2a360*/  LDL.LU.64 R18, [R1+0xd58] ;  /* 0x000d580001127983 */ /* 0x001ea80000300a00 */
[----:B------:R-:W2:Y:S01]  /*2a370*/  LDL.LU.64 R16, [R1+0xd50] ;  /* 0x000d500001107983 */ /* 0x000ea20000300a00 */
[----:B------:R-:W-:-:S03]  /*2a380*/  IMAD.MOV.U32 R14, RZ, RZ, R2 ;  /* 0x000000ffff0e7224 */ /* 0x000fc600078e0002 */
[----:B------:R-:W0:Y:S01]  /*2a390*/  S2R R2, SR_CTAID.X ;  /* 0x0000000000027919 */ /* 0x000e220000002500 */
[----:B------:R-:W-:Y:S01]  /*2a3a0*/  MOV R15, R0 ;  /* 0x00000000000f7202 */ /* 0x000fe20000000f00 */
[C---:B--2---:R-:W-:Y:S02]  /*2a3b0*/  HMMA.16816.F32 R20, R24.reuse, R22, R16 ;  /* 0x000000161814723c */ /* 0x044fe40000001810 */
[----:B------:R-:W2:Y:S04]  /*2a3c0*/  LDL.LU.64 R18, [R1+0xd48] ;  /* 0x000d480001127983 */ /* 0x000ea80000300a00 */
[----:B------:R-:W2:Y:S11]  /*2a3d0*/  LDL.LU.64 R16, [R1+0xd40] ;  /* 0x000d400001107983 */ /* 0x000eb60000300a00 */
[----:B------:R-:W-:Y:S06]  /*2a3e0*/  @!UPT UIADD3 URZ, URZ, URZ, URZ ;  /* 0x0000003f3f3ff290 */ /* 0x000fec000fffe03f */
[----:B------:R-:W-:Y:S04]  /*2a3f0*/  STL.64 [R1+0x6f0], R20 ;  /* 0x0006f01401007387 */ /* 0x000fe80000100a00 */
[----:B------:R1:W-:Y:S04]  /*2a400*/  STL.64 [R1+0x6f8], R22 ;  /* 0x0006f81601007387 */ /* 0x0003e80000100a00 */
[----:B-1----:R-:W2:Y:S04]  /*2a410*/  LDL.LU.64 R22, [R1+0xd38] ;  /* 0x000d380001167983 */ /* 0x002ea80000300a00 */
[----:B------:R-:W2:Y:S01]  /*2a420*/  LDL.LU.64 R20, [R1+0xd30] ;  /* 0x000d300001147983 */ /* 0x000ea20000300a00 */
[----:B---3--:R-:W-:Y:S01]  /*2a430*/  HMMA.16816.F32 R12, R24, R10, R12 ;  /* 0x0000000a180c723c */ /* 0x008fe2000000180c */
[----:B0-----:R-:W-:-:S04]  /*2a440*/  SHF.L.U32 R2, R2, 0x7, RZ ;  /* 0x0000000702027819 */ /* 0x001fc800000006ff */
[----:B------:R-:W-:Y:S01]  /*2a450*/  IADD3 R0, R2, 0x80, RZ ;  /* 0x0000008002007810 */ /* 0x000fe20007ffe0ff */
[----:B------:R-:W-:Y:S02]  /*2a460*/  IMAD.MOV.U32 R2, RZ, RZ, 0x20 ;  /* 0x00000020ff027424 */ /* 0x000fe400078e00ff */
[----:B----4-:R-:W-:Y:S11]  /*2a470*/  FFMA R4, R9, R4, R8 ;  /* 0x0000000409047223 */ /* 0x010ff60000000008 */
[----:B------:R-:W-:Y:S04]  /*2a480*/  @!UPT UIADD3 URZ, URZ, URZ, URZ ;  /* 0x0000003f3f3ff290 */ /* 0x000fe8000fffe03f */
[----:B------:R-:W-:Y:S04]  /*2a490*/  STL.64 [R1+0x710], R12 ;  /* 0x0007100c01007387 */ /* 0x000fe80000100a00 */
[----:B------:R-:W-:Y:S01]  /*2a4a0*/  STL.64 [R1+0x718], R14 ;  /* 0x0007180e01007387 */ /* 0x000fe20000100a00 */
[----:B------:R-:W-:-:S04]  /*2a4b0*/  UIADD3 UR4, UP0, UR4, 0x20, URZ ;  /* 0x0000002004047890 */ /* 0x000fc8000ff1e03f */
[----:B------:R-:W-:Y:S02]  /*2a4c0*/  UIADD3.X UR5, URZ, UR5, URZ, UP0, !UPT ;  /* 0x000000053f057290 */ /* 0x000fe400087fe43f */
[----:B------:R-:W-:-:S04]  /*2a4d0*/  ISETP.LE.U32.AND P0, PT, R0, UR4, PT ;  /* 0x0000000400007c0c */ /* 0x000fc8000bf03070 */
[----:B------:R-:W-:-:S04]  /*2a4e0*/  MOV R0, UR5 ;  /* 0x0000000500007c02 */ /* 0x000fc80008000f00 */
[----:B------:R-:W-:Y:S01]  /*2a4f0*/  ISETP.GE.U32.AND.EX P0, PT, R0, RZ, PT, P0 ;  /* 0x000000ff0000720c */ /* 0x000fe20003f06100 */
[----:B--2---:R-:W-:Y:S02]  /*2a500*/  FFMA R5, R19, R5, R18 ;  /* 0x0000000513057223 */ /* 0x004fe40000000012 */
[C---:B------:R-:W-:Y:S02]  /*2a510*/  IMAD R16, R2.reuse, c[0x0][0x1a4], R16 ;  /* 0x0000690002107a24 */ /* 0x040fe400078e0210 */
[----:B------:R-:W-:-:S03]  /*2a520*/  IMAD R17, R2, c[0x0][0x1b4], R17 ;  /* 0x00006d0002117a24 */ /* 0x000fc600078e0211 */
[----:B------:R-:W-:Y:S04]  /*2a530*/  STL [R1+0x360], R16 ;  /* 0x0003601001007387 */ /* 0x000fe80000100800 */
[----:B------:R-:W-:Y:S04]  /*2a540*/  STL [R1+0x368], R17 ;  /* 0x0003681101007387 */ /* 0x000fe80000100800 */
[----:B------:R-:W-:Y:S04]  /*2a550*/  STL [R1+0x834], R4 ;  /* 0x0008340401007387 */ /* 0x000fe80000100800 */
[----:B------:R0:W-:Y:S04]  /*2a560*/  STL [R1+0x830], R5 ;  /* 0x0008300501007387 */ /* 0x0001e80000100800 */
[----:B------:R-:W2:Y:S01]  /*2a570*/  LDL R2, [R1+0x7f0] ;  /* 0x0007f00001027983 */ /* 0x000ea20000100800 */
[----:B0-----:R-:W-:Y:S11]  /*2a580*/  HMMA.16816.F32 R4, R24, R6, R20 ;  /* 0x000000061804723c */ /* 0x001ff60000001814 */
[----:B------:R-:W-:Y:S11]  /*2a590*/  @!UPT UIADD3 URZ, URZ, URZ, URZ ;  /* 0x0000003f3f3ff290 */ /* 0x000ff6000fffe03f */
[----:B------:R-:W-:Y:S01]  /*2a5a0*/  @!UPT UIADD3 URZ, URZ, URZ, URZ ;  /* 0x0000003f3f3ff290 */ /* 0x000fe2000fffe03f */
[----:B------:R-:W-:Y:S04]  /*2a5b0*/  STL.64 [R1+0x700], R4 ;  /* 0x0007000401007387 */ /* 0x000fe80000100a00 */
[----:B------:R-:W-:Y:S04]  /*2a5c0*/  STL.64 [R1+0x708], R6 ;  /* 0x0007080601007387 */ /* 0x000fe80000100a00 */
[----:B------:R-:W3:Y:S01]  /*2a5d0*/  LDL R0, [R1+0x7ec] ;  /* 0x0007ec0001007983 */ /* 0x000ee20000100800 */
[----:B------:R-:W-:-:S05]  /*2a5e0*/  FFMA R3, R29, R3, R28 ;  /* 0x000000031d037223 */ /* 0x000fca000000001c */
[----:B------:R-:W-:Y:S04]  /*2a5f0*/  STL [R1+0x838], R3 ;  /* 0x0008380301007387 */ /* 0x000fe80000100800 */
[----:B--2---:R0:W-:Y:S04]  /*2a600*/  STL [R1+0xc0], R2 ;  /* 0x0000c00201007387 */ /* 0x0041e80000100800 */
[----:B0-----:R-:W2:Y:S04]  /*2a610*/  LDL R2, [R1+0x7e8] ;  /* 0x0007e80001027983 */ /* 0x001ea80000100800 */
[----:B---3--:R0:W-:Y:S04]  /*2a620*/  STL [R1+0xc4], R0 ;  /* 0x0000c40001007387 */ /* 0x0081e80000100800 */
[----:B0-----:R-:W3:Y:S04]  /*2a630*/  LDL R0, [R1+0x7e4] ;  /* 0x0007e40001007983 */ /* 0x001ee80000100800 */
        /* <DEDUP_REMOVED lines=25> */
[----:B---3--:R0:W-:Y:S01]  /*2a7d0*/  STL [R1+0xfc], R0 ;  /* 0x0000fc0001007387 */ /* 0x0081e20000100800 */
[----:B------:R-:W-:Y:S01]  /*2a7e0*/  @P0 CALL.REL.NOINC `(.L_x_0) ;  /* 0x0000001000000944 */ /* 0x000fe20003c00000 */
[----:B------:R-:W-:Y:S05]  /*2a7f0*/  BRA `(.L_x_35) ;  /* 0xfffe298000007947 */ /* 0x000fea000383ffff */
.L_x_0:
[----:B--2---:R-:W2:Y:S04]  /*2a800*/  LDL.LU R6, [R1+0x838] ;  /* 0x0008380001067983 */ /* 0x004ea80000300800 */
[----:B0-----:R-:W3:Y:S01]  /*2a810*/  LDL.LU R2, [R1+0x7fc] ;  /* 0x0007fc0001027983 */ /* 0x001ee20000300800 */
[----:B------:R-:W-:Y:S01]  /*2a820*/  IMAD.MOV.U32 R14, RZ, RZ, 0x3dc6b27f ;  /* 0x3dc6b27fff0e7424 */ /* 0x000fe200078e00ff */
[----:B------:R-:W-:-:S02]  /*2a830*/  LOP3.LUT R0, R0, 0xfffffdff, RZ, 0xc0, !PT ;  /* 0xfffffdff00007812 */ /* 0x000fc400078ec0ff */
[----:B------:R-:W-:Y:S06]  /*2a840*/  BAR.SYNC.DEFER_BLOCKING 0x0 ;  /* 0x0000000000007b1d */ /* 0x000fec0000010000 */
[----:B---3--:R0:W-:Y:S01]  /*2a850*/  STL [R1+0x144], R2 ;  /* 0x0001440201007387 */ /* 0x0081e20000100800 */
[C---:B------:R-:W-:Y:S01]  /*2a860*/  FMUL R4, R2.reuse, 8388608 ;  /* 0x4b00000002047820 */ /* 0x040fe20000400000 */
[----:B------:R-:W-:Y:S02]  /*2a870*/  FSETP.GEU.AND P0, PT, R2, 1.175494350822287508e-38, PT ;  /* 0x008000000200780b */ /* 0x000fe40003f0e000 */
[----:B------:R-:W3:Y:S02]  /*2a880*/  LDL.LU R8, [R1+0x800] ;  /* 0x0008000001087983 */ /* 0x000ee40000300800 */
[----:B------:R-:W-:-:S04]  /*2a890*/  FSEL R4, R4, R2, !P0 ;  /* 0x0000000204047208 */ /* 0x000fc80004000000 */
[----:B------:R-:W-:-:S04]  /*2a8a0*/  IADD3 R7, R4, -0x3f3504f3, RZ ;  /* 0xc0cafb0d04077810 */ /* 0x000fc80007ffe0ff */
[----:B------:R-:W-:-:S04]  /*2a8b0*/  LOP3.LUT R7, R7, 0xff800000, RZ, 0xc0, !PT ;  /* 0xff80000007077812 */ /* 0x000fc800078ec0ff */
[----:B------:R-:W-:-:S05]  /*2a8c0*/  IADD3 R3, R4, -R7, RZ ;  /* 0x8000000704037210 */ /* 0x000fca0007ffe0ff */
[----:B------:R-:W-:-:S04]  /*2a8d0*/  FADD R3, R3, -1 ;  /* 0xbf80000003037421 */ /* 0x000fc80000000000 */
[----:B0-----:R-:W-:-:S04]  /*2a8e0*/  FFMA.FTZ R2, R3, R14, -0.16845393180847167969 ;  /* 0xbe2c7f3003027423 */ /* 0x001fc8000001000e */
[----:B------:R-:W-:Y:S01]  /*2a8f0*/  FFMA.FTZ R2, R3, R2, 0.1716887056827545166 ;  /* 0x3e2fcf2a03027423 */ /* 0x000fe20000010002 */
[----:B--2---:R-:W-:-:S03]  /*2a900*/  MOV R11, R6 ;  /* 0x00000006000b7202 */ /* 0x004fc60000000f00 */
[----:B------:R-:W-:-:S04]  /*2a910*/  FFMA.FTZ R2, R3, R2, -0.17900948226451873779 ;  /* 0xbe374e4303027423 */ /* 0x000fc80000010002 */
[----:B------:R-:W-:Y:S01]  /*2a920*/  FFMA.FTZ R2, R3, R2, 0.20512372255325317383 ;  /* 0x3e520bf403027423 */ /* 0x000fe20000010002 */
[----:B------:R0:W1:Y:S01]  /*2a930*/  I2F R10, R7 ;  /* 0x00000007000a7306 */ /* 0x0000620000201400 */
[----:B---3--:R2:W-:Y:S04]  /*2a940*/  STL [R1+0x140], R8 ;  /* 0x0001400801007387 */ /* 0x0085e80000100800 */
[----:B------:R-:W3:Y:S01]  /*2a950*/  LDL.LU R21, [R1+0x804] ;  /* 0x0008040001157983 */ /* 0x000ee20000300800 */
[C---:B------:R-:W-:Y:S01]  /*2a960*/  FMUL R5, R8.reuse, 8388608 ;  /* 0x4b00000008057820 */ /* 0x040fe20000400000 */
[----:B------:R-:W-:-:S04]  /*2a970*/  FSETP.GEU.AND P2, PT, R8, 1.175494350822287508e-38, PT ;  /* 0x008000000800780b */ /* 0x000fc80003f4e000 */
[----:B------:R-:W-:-:S04]  /*2a980*/  FSEL R5, R5, R8, !P2 ;  /* 0x0000000805057208 */ /* 0x000fc80005000000 */
[----:B------:R-:W-:Y:S01]  /*2a990*/  IADD3 R6, R5, -0x3f3504f3, RZ ;  /* 0xc0cafb0d05067810 */ /* 0x000fe20007ffe0ff */
[----:B--2---:R-:W-:-:S03]  /*2a9a0*/  FFMA.FTZ R8, R3, R2, -0.24046532809734344482 ;  /* 0xbe763c8b03087423 */ /* 0x004fc60000010002 */
[----:B------:R-:W-:-:S04]  /*2a9b0*/  LOP3.LUT R6, R6, 0xff800000, RZ, 0xc0, !PT ;  /* 0xff80000006067812 */ /* 0x000fc800078ec0ff */
[----:B------:R-:W-:Y:S01]  /*2a9c0*/  IADD3 R2, R5, -R6, RZ ;  /* 0x8000000605027210 */ /* 0x000fe20007ffe0ff */
[----:B------:R-:W-:-:S04]  /*2a9d0*/  FFMA.FTZ R8, R3, R8, 0.28857114911079406738 ;  /* 0x3e93bf9903087423 */ /* 0x000fc80000010008 */
[----:B------:R-:W-:Y:S02]  /*2a9e0*/  FADD R2, R2, -1 ;  /* 0xbf80000002027421 */ /* 0x000fe40000000000 */
[C---:B------:R-:W-:Y:S02]  /*2a9f0*/  FFMA.FTZ R9, R3.reuse, R8, -0.36067417263984680176 ;  /* 0xbeb8aa4903097423 */ /* 0x040fe40000010008 */
[C---:B------:R-:W-:Y:S02]  /*2aa00*/  FFMA.FTZ R8, R2.reuse, R14, -0.16845393180847167969 ;  /* 0xbe2c7f3002087423 */ /* 0x040fe4000001000e */
[C---:B------:R-:W-:Y:S02]  /*2aa10*/  FFMA.FTZ R9, R3.reuse, R9, 0.48089820146560668945 ;  /* 0x3ef6384a03097423 */ /* 0x040fe40000010009 */
[----:B------:R-:W-:Y:S02]  /*2aa20*/  FFMA.FTZ R8, R2, R8, 0.1716887056827545166 ;  /* 0x3e2fcf2a02087423 */ /* 0x000fe40000010008 */
[----:B------:R-:W-:-:S02]  /*2aa30*/  FFMA.FTZ R9, R3, R9, -0.72134751081466674805 ;  /* 0xbf38aa3b03097423 */ /* 0x000fc40000010009 */
[C---:B------:R-:W-:Y:S02]  /*2aa40*/  FFMA.FTZ R8, R2.reuse, R8, -0.17900948226451873779 ;  /* 0xbe374e4302087423 */ /* 0x040fe40000010008 */
[C---:B------:R-:W-:Y:S02]  /*2aa50*/  FMUL R9, R3.reuse, R9 ;  /* 0x0000000903097220 */ /* 0x040fe40000400000 */
[C---:B------:R-:W-:Y:S02]  /*2aa60*/  FFMA.FTZ R8, R2.reuse, R8, 0.20512372255325317383 ;  /* 0x3e520bf402087423 */ /* 0x040fe40000010008 */
[C---:B------:R-:W-:Y:S02]  /*2aa70*/  FMUL R9, R3.reuse, R9 ;  /* 0x0000000903097220 */ /* 0x040fe40000400000 */
[----:B0-----:R-:W-:Y:S02]  /*2aa80*/  FFMA.FTZ R7, R2, R8, -0.24046532809734344482 ;  /* 0xbe763c8b02077423 */ /* 0x001fe40000010008 */
[----:B------:R-:W-:-:S02]  /*2aa90*/  FFMA.FTZ R9, R3, 1.4426950216293334961, R9 ;  /* 0x3fb8aa3b03097823 */ /* 0x000fc40000010009 */
[----:B------:R-:W-:Y:S01]  /*2aaa0*/  FFMA.FTZ R3, R2, R7, 0.28857114911079406738 ;  /* 0x3e93bf9902037423 */ /* 0x000fe20000010007 */
[----:B------:R-:W-:-:S03]  /*2aab0*/  FSEL R7, RZ, -23, P0 ;  /* 0xc1b80000ff077808 */ /* 0x000fc60000000000 */
[----:B------:R-:W-:Y:S01]  /*2aac0*/  FFMA.FTZ R3, R2, R3, -0.36067417263984680176 ;  /* 0xbeb8aa4902037423 */ /* 0x000fe20000010003 */
[----:B------:R-:W-:-:S03]  /*2aad0*/  FSETP.NEU.AND P0, PT, R4, RZ, PT ;  /* 0x000000ff0400720b */ /* 0x000fc60003f0d000 */
[C---:B------:R-:W-:Y:S01]  /*2aae0*/  FFMA.FTZ R3, R2.reuse, R3, 0.48089820146560668945 ;  /* 0x3ef6384a02037423 */ /* 0x040fe20000010003 */
[----:B------:R-:W0:Y:S03]  /*2aaf0*/  I2F R6, R6 ;  /* 0x0000000600067306 */ /* 0x000e260000201400 */
[----:B------:R-:W-:-:S04]  /*2ab00*/  FFMA.FTZ R3, R2, R3, -0.72134751081466674805 ;  /* 0xbf38aa3b02037423 */ /* 0x000fc80000010003 */
[----:B------:R-:W-:Y:S01]  /*2ab10*/  FMUL R3, R2, R3 ;  /* 0x0000000302037220 */ /* 0x000fe20000400000 */
[----:B------:R-:W-:Y:S02]  /*2ab20*/  ISETP.GE.U32.AND P1, PT, R4, 0x7f800000, PT ;  /* 0x7f8000000400780c */ /* 0x000fe40003f26070 */
[----:B------:R-:W-:Y:S01]  /*2ab30*/  @P0 LOP3.LUT R0, R0, 0x200, RZ, 0xfc, !PT ;  /* 0x0000020000000812 */ /* 0x000fe200078efcff */
[----:B------:R-:W-:Y:S01]  /*2ab40*/  FMUL R3, R2, R3 ;  /* 0x0000000302037220 */ /* 0x000fe20000400000 */
[----:B------:R-:W-:-:S03]  /*2ab50*/  ISETP.GE.U32.AND P0, PT, R5, 0x7f800000, PT ;  /* 0x7f8000000500780c */ /* 0x000fc60003f06070 */
[----:B------:R-:W-:Y:S01]  /*2ab60*/  FFMA.FTZ R3, R2, 1.4426950216293334961, R3 ;  /* 0x3fb8aa3b02037823 */ /* 0x000fe20000010003 */
[----:B------:R-:W-:Y:S01]  /*2ab70*/  FSEL R2, RZ, -23, P2 ;  /* 0xc1b80000ff027808 */ /* 0x000fe20001000000 */
[----:B-1----:R-:W-:-:S04]  /*2ab80*/  FFMA.FTZ R7, R10, 1.1920928955078125e-07, R7 ;  /* 0x340000000a077823 */ /* 0x002fc80000010007 */
[----:B0-----:R-:W-:Y:S02]  /*2ab90*/  FFMA.FTZ R2, R6, 1.1920928955078125e-07, R2 ;  /* 0x3400000006027823 */ /* 0x001fe40000010002 */
[----:B------:R-:W-:Y:S02]  /*2aba0*/  FADD R12, R7, R9 ;  /* 0x00000009070c7221 */ /* 0x000fe40000000000 */
[----:B------:R-:W-:Y:S02]  /*2abb0*/  @P1 IMAD.MOV.U32 R7, RZ, RZ, 0x7f800000 ;  /* 0x7f800000ff071424 */ /* 0x000fe400078e00ff */
[----:B------:R-:W-:Y:S01]  /*2abc0*/  FADD R3, R2, R3 ;  /* 0x0000000302037221 */ /* 0x000fe20000000000 */
[----:B------:R-:W-:Y:S01]  /*2abd0*/  @P0 MOV R2, 0x7f800000 ;  /* 0x7f80000000020802 */ /* 0x000fe20000000f00 */
[----:B------:R-:W-:-:S04]  /*2abe0*/  @P1 FFMA.FTZ R12, R4, R7, +INF ;  /* 0x7f800000040c1423 */ /* 0x000fc80000010007 */
[----:B------:R-:W-:Y:S01]  /*2abf0*/  @P0 FFMA.FTZ R3, R5, R2, +INF ;  /* 0x7f80000005030423 */ /* 0x000fe20000010002 */
[----:B------:R-:W-:Y:S04]  /*2ac00*/  STL [R1+0x744], R12 ;  /* 0x0007440c01007387 */ /* 0x000fe80000100800 */
[----:B---3--:R-:W-:Y:S04]  /*2ac10*/  STL [R1+0x116c], R21 ;  /* 0x00116c1501007387 */ /* 0x008fe80000100800 */
[----:B------:R0:W-:Y:S04]  /*2ac20*/  STL [R1+0x740], R3 ;  /* 0x0007400301007387 */ /* 0x0001e80000100800 */
[----:B------:R-:W2:Y:S01]  /*2ac30*/  LDL.LU R22, [R1+0x808] ;  /* 0x0008080001167983 */ /* 0x000ea20000300800 */
[C---:B------:R-:W-:Y:S01]  /*2ac40*/  FMUL R4, R21.reuse, 8388608 ;  /* 0x4b00000015047820 */ /* 0x040fe20000400000 */
[----:B------:R-:W-:-:S04]  /*2ac50*/  FSETP.GEU.AND P1, PT, R21, 1.175494350822287508e-38, PT ;  /* 0x008000001500780b */ /* 0x000fc80003f2e000 */
[----:B------:R-:W-:-:S04]  /*2ac60*/  FSEL R4, R4, R21, !P1 ;  /* 0x0000001504047208 */ /* 0x000fc80004800000 */
[----:B------:R-:W-:Y:S02]  /*2ac70*/  IADD3 R7, R4, -0x3f3504f3, RZ ;  /* 0xc0cafb0d04077810 */ /* 0x000fe40007ffe0ff */
[----:B------:R-:W-:Y:S02]  /*2ac80*/  FSETP.NEU.AND P0, PT, R5, RZ, PT ;  /* 0x000000ff0500720b */ /* 0x000fe40003f0d000 */
[----:B------:R-:W-:-:S04]  /*2ac90*/  LOP3.LUT R7, R7, 0xff800000, RZ, 0xc0, !PT ;  /* 0xff80000007077812 */ /* 0x000fc800078ec0ff */
[----:B0-----:R-:W-:Y:S02]  /*2aca0*/  IADD3 R3, R4, -R7, RZ ;  /* 0x8000000704037210 */ /* 0x001fe40007ffe0ff */
[----:B------:R-:W-:-:S03]  /*2acb0*/  LOP3.LUT R0, R0, 0xfffffbff, RZ, 0xc0, !PT ;  /* 0xfffffbff00007812 */ /* 0x000fc600078ec0ff */
[----:B------:R-:W-:Y:S02]  /*2acc0*/  FADD R3, R3, -1 ;  /* 0xbf80000003037421 */ /* 0x000fe40000000000 */
[----:B------:R-:W-:Y:S02]  /*2acd0*/  @P0 LOP3.LUT R0, R0, 0x400, RZ, 0xfc, !PT ;  /* 0x0000040000000812 */ /* 0x000fe400078efcff */
[----:B------:R-:W-:-:S04]  /*2ace0*/  FFMA.FTZ R2, R3, R14, -0.16845393180847167969 ;  /* 0xbe2c7f3003027423 */ /* 0x000fc8000001000e */
[----:B------:R-:W-:-:S04]  /*2acf0*/  FFMA.FTZ R2, R3, R2, 0.1716887056827545166 ;  /* 0x3e2fcf2a03027423 */ /* 0x000fc80000010002 */
[----:B------:R-:W-:-:S04]  /*2ad00*/  FFMA.FTZ R2, R3, R2, -0.17900948226451873779 ;  /* 0xbe374e4303027423 */ /* 0x000fc80000010002 */
[----:B------:R-:W-:-:S04]  /*2ad10*/  FFMA.FTZ R2, R3, R2, 0.20512372255325317383 ;  /* 0x3e520bf403027423 */ /* 0x000fc80000010002 */
[----:B------:R-:W-:-:S04]  /*2ad20*/  FFMA.FTZ R8, R3, R2, -0.24046532809734344482 ;  /* 0xbe763c8b03087423 */ /* 0x000fc80000010002 */
[----:B------:R-:W-:-:S04]  /*2ad30*/  FFMA.FTZ R8, R3, R8, 0.28857114911079406738 ;  /* 0x3e93bf9903087423 */ /* 0x000fc80000010008 */
[----:B------:R-:W-:-:S04]  /*2ad40*/  FFMA.FTZ R9, R3, R8, -0.36067417263984680176 ;  /* 0xbeb8aa4903097423 */ /* 0x000fc80000010008 */
[----:B------:R-:W-:Y:S01]  /*2ad50*/  FFMA.FTZ R9, R3, R9, 0.48089820146560668945 ;  /* 0x3ef6384a03097423 */ /* 0x000fe20000010009 */
[----:B--2---:R-:W-:Y:S04]  /*2ad60*/  STL [R1+0x1170], R22 ;  /* 0x0011701601007387 */ /* 0x004fe80000100800 */
[----:B------:R-:W2:Y:S01]  /*2ad70*/  LDL.LU R23, [R1+0x80c] ;  /* 0x00080c0001177983 */ /* 0x000ea20000300800 */
[C---:B------:R-:W-:Y:S01]  /*2ad80*/  FMUL R5, R22.reuse, 8388608 ;  /* 0x4b00000016057820 */ /* 0x040fe20000400000 */
[----:B------:R-:W-:-:S04]  /*2ad90*/  FSETP.GEU.AND P0, PT, R22, 1.175494350822287508e-38, PT ;  /* 0x008000001600780b */ /* 0x000fc80003f0e000 */
[----:B------:R-:W-:-:S04]  /*2ada0*/  FSEL R5, R5, R22, !P0 ;  /* 0x0000001605057208 */ /* 0x000fc80004000000 */
[----:B------:R-:W-:-:S04]  /*2adb0*/  IADD3 R6, R5, -0x3f3504f3, RZ ;  /* 0xc0cafb0d05067810 */ /* 0x000fc80007ffe0ff */
[----:B------:R-:W-:-:S05]  /*2adc0*/  LOP3.LUT R6, R6, 0xff800000, RZ, 0xc0, !PT ;  /* 0xff80000006067812 */ /* 0x000fca00078ec0ff */
[----:B------:R-:W-:-:S04]  /*2add0*/  IMAD.IADD R2, R5, 0x1, -R6 ;  /* 0x0000000105027824 */ /* 0x000fc800078e0a06 */
[----:B------:R-:W-:-:S04]  /*2ade0*/  FADD R2, R2, -1 ;  /* 0xbf80000002027421 */ /* 0x000fc80000000000 */
[----:B------:R-:W-:-:S04]  /*2adf0*/  FFMA.FTZ R8, R2, R14, -0.16845393180847167969 ;  /* 0xbe2c7f3002087423 */ /* 0x000fc8000001000e */
[C---:B------:R-:W-:Y:S02]  /*2ae00*/  FFMA.FTZ R8, R2.reuse, R8, 0.1716887056827545166 ;  /* 0x3e2fcf2a02087423 */ /* 0x040fe40000010008 */
[C---:B------:R-:W-:Y:S02]  /*2ae10*/  FFMA.FTZ R9, R3.reuse, R9, -0.72134751081466674805 ;  /* 0xbf38aa3b03097423 */ /* 0x040fe40000010009 */
[C---:B------:R-:W-:Y:S02]  /*2ae20*/  FFMA.FTZ R8, R2.reuse, R8, -0.17900948226451873779 ;  /* 0xbe374e4302087423 */ /* 0x040fe40000010008 */
[C---:B------:R-:W-:Y:S02]  /*2ae30*/  FMUL R9, R3.reuse, R9 ;  /* 0x0000000903097220 */ /* 0x040fe40000400000 */
[----:B------:R-:W-:Y:S01]  /*2ae40*/  FFMA.FTZ R8, R2, R8, 0.20512372255325317383 ;  /* 0x3e520bf402087423 */ /* 0x000fe20000010008 */
[----:B------:R0:W1:Y:S01]  /*2ae50*/  I2F R10, R7 ;  /* 0x00000007000a7306 */ /* 0x0000620000201400 */
[----:B------:R-:W-:-:S04]  /*2ae60*/  FMUL R9, R3, R9 ;  /* 0x0000000903097220 */ /* 0x000fc80000400000 */
[----:B------:R-:W-:Y:S02]  /*2ae70*/  FFMA.FTZ R9, R3, 1.4426950216293334961, R9 ;  /* 0x3fb8aa3b03097823 */ /* 0x000fe40000010009 */
[----:B0-----:R-:W-:-:S04]  /*2ae80*/  FFMA.FTZ R7, R2, R8, -0.24046532809734344482 ;  /* 0xbe763c8b02077423 */ /* 0x001fc80000010008 */
[----:B------:R-:W-:Y:S01]  /*2ae90*/  FFMA.FTZ R3, R2, R7, 0.28857114911079406738 ;  /* 0x3e93bf9902037423 */ /* 0x000fe20000010007 */
[----:B------:R-:W-:-:S03]  /*2aea0*/  FSEL R7, RZ, -23, P1 ;  /* 0xc1b80000ff077808 */ /* 0x000fc60000800000 */
[----:B------:R-:W-:Y:S01]  /*2aeb0*/  FFMA.FTZ R3, R2, R3, -0.36067417263984680176 ;  /* 0xbeb8aa4902037423 */ /* 0x000fe20000010003 */
[----:B------:R-:W-:-:S03]  /*2aec0*/  FSETP.NEU.AND P1, PT, R4, RZ, PT ;  /* 0x000000ff0400720b */ /* 0x000fc60003f2d000 */
[C---:B------:R-:W-:Y:S01]  /*2aed0*/  FFMA.FTZ R3, R2.reuse, R3, 0.48089820146560668945 ;  /* 0x3ef6384a02037423 */ /* 0x040fe20000010003 */
[----:B------:R-:W0:Y:S03]  /*2aee0*/  I2F R6, R6 ;  /* 0x0000000600067306 */ /* 0x000e260000201400 */
[----:B------:R-:W-:Y:S01]  /*2aef0*/  FFMA.FTZ R3, R2, R3, -0.72134751081466674805 ;  /* 0xbf38aa3b02037423 */ /* 0x000fe20000010003 */
[----:B------:R-:W-:-:S03]  /*2af00*/  LOP3.LUT R0, R0, 0xfffff7ff, RZ, 0xc0, !PT ;  /* 0xfffff7ff00007812 */ /* 0x000fc600078ec0ff */
        /* <DEDUP_REMOVED lines=9> */
[----:B------:R-:W-:Y:S01]  /*2afa0*/  FADD R12, R7, R9 ;  /* 0x00000009070c7221 */ /* 0x000fe20000000000 */
[----:B------:R-:W-:Y:S01]  /*2afb0*/  @P2 MOV R7, 0x7f800000 ;  /* 0x7f80000000072802 */ /* 0x000fe20000000f00 */
[----:B------:R-:W-:Y:S01]  /*2afc0*/  FADD R3, R2, R3 ;  /* 0x0000000302037221 */ /* 0x000fe20000000000 */
[----:B------:R-:W-:-:S03]  /*2afd0*/  @P1 MOV R2, 0x7f800000 ;  /* 0x7f80000000021802 */ /* 0x000fc60000000f00 */
[----:B------:R-:W-:Y:S02]  /*2afe0*/  @P2 FFMA.FTZ R12, R4, R7, +INF ;  /* 0x7f800000040c2423 */ /* 0x000fe40000010007 */
[----:B------:R-:W-:-:S03]  /*2aff0*/  @P1 FFMA.FTZ R3, R5, R2, +INF ;  /* 0x7f80000005031423 */ /* 0x000fc60000010002 */
[----:B------:R-:W-:Y:S04]  /*2b000*/  STL [R1+0x73c], R12 ;  /* 0x00073c0c01007387 */ /* 0x000fe80000100800 */
[----:B--2---:R-:W-:Y:S04]  /*2b010*/  STL [R1+0x1174], R23 ;  /* 0x0011741701007387 */ /* 0x004fe80000100800 */
[----:B------:R0:W-:Y:S04]  /*2b020*/  STL [R1+0x738], R3 ;  /* 0x0007380301007387 */ /* 0x0001e80000100800 */
[----:B------:R-:W2:Y:S01]  /*2b030*/  LDL.LU R24, [R1+0x810] ;  /* 0x0008100001187983 */ /* 0x000ea20000300800 */
[C---:B------:R-:W-:Y:S01]  /*2b040*/  FMUL R4, R23.reuse, 8388608 ;  /* 0x4b00000017047820 */ /* 0x040fe20000400000 */
[----:B------:R-:W-:-:S04]  /*2b050*/  FSETP.GEU.AND P2, PT, R23, 1.175494350822287508e-38, PT ;  /* 0x008000001700780b */ /* 0x000fc80003f4e000 */
[----:B------:R-:W-:-:S04]  /*2b060*/  FSEL R4, R4, R23, !P2 ;  /* 0x0000001704047208 */ /* 0x000fc80005000000 */
[----:B------:R-:W-:-:S04]  /*2b070*/  IADD3 R7, R4, -0x3f3504f3, RZ ;  /* 0xc0cafb0d04077810 */ /* 0x000fc80007ffe0ff */
[----:B------:R-:W-:-:S05]  /*2b080*/  LOP3.LUT R7, R7, 0xff800000, RZ, 0xc0, !PT ;  /* 0xff80000007077812 */ /* 0x000fca00078ec0ff */
[----:B0-----:R-:W-:Y:S01]  /*2b090*/  IMAD.IADD R3, R4, 0x1, -R7 ;  /* 0x0000000104037824 */ /* 0x001fe200078e0a07 */
[----:B------:R-:W-:-:S03]  /*2b0a0*/  FSETP.NEU.AND P0, PT, R5, RZ, PT ;  /* 0x000000ff0500720b */ /* 0x000fc60003f0d000 */
[----:B------:R-:W-:-:S04]  /*2b0b0*/  FADD R3, R3, -1 ;  /* 0xbf80000003037421 */ /* 0x000fc80000000000 */
[----:B------:R-:W-:-:S04]  /*2b0c0*/  FFMA.FTZ R2, R3, R14, -0.16845393180847167969 ;  /* 0xbe2c7f3003027423 */ /* 0x000fc8000001000e */
[----:B------:R-:W-:-:S04]  /*2b0d0*/  FFMA.FTZ R2, R3, R2, 0.1716887056827545166 ;  /* 0x3e2fcf2a03027423 */ /* 0x000fc80000010002 */
[----:B------:R-:W-:-:S04]  /*2b0e0*/  FFMA.FTZ R2, R3, R2, -0.17900948226451873779 ;  /* 0xbe374e4303027423 */ /* 0x000fc80000010002 */
[----:B------:R-:W-:-:S04]  /*2b0f0*/  FFMA.FTZ R2, R3, R2, 0.20512372255325317383 ;  /* 0x3e520bf403027423 */ /* 0x000fc80000010002 */
[----:B------:R-:W-:-:S04]  /*2b100*/  FFMA.FTZ R8, R3, R2, -0.24046532809734344482 ;  /* 0xbe763c8b03087423 */ /* 0x000fc80000010002 */
[----:B------:R-:W-:-:S04]  /*2b110*/  FFMA.FTZ R8, R3, R8, 0.28857114911079406738 ;  /* 0x3e93bf9903087423 */ /* 0x000fc80000010008 */
[----:B------:R-:W-:-:S04]  /*2b120*/  FFMA.FTZ R9, R3, R8, -0.36067417263984680176 ;  /* 0xbeb8aa4903097423 */ /* 0x000fc80000010008 */
[C---:B------:R-:W-:Y:S01]  /*2b130*/  FFMA.FTZ R9, R3.reuse, R9, 0.48089820146560668945 ;  /* 0x3ef6384a03097423 */ /* 0x040fe20000010009 */
[----:B------:R0:W1:Y:S03]  /*2b140*/  I2F R10, R7 ;  /* 0x00000007000a7306 */ /* 0x0000660000201400 */
[----:B------:R-:W-:Y:S01]  /*2b150*/  FFMA.FTZ R9, R3, R9, -0.72134751081466674805 ;  /* 0xbf38aa3b03097423 */ /* 0x000fe20000010009 */
[----:B--2---:R-:W-:Y:S04]  /*2b160*/  STL [R1+0x1178], R24 ;  /* 0x0011781801007387 */ /* 0x004fe80000100800 */
[----:B------:R-:W2:Y:S01]  /*2b170*/  LDL.LU R25, [R1+0x814] ;  /* 0x0008140001197983 */ /* 0x000ea20000300800 */
[C---:B------:R-:W-:Y:S01]  /*2b180*/  FMUL R5, R24.reuse, 8388608 ;  /* 0x4b00000018057820 */ /* 0x040fe20000400000 */
[----:B------:R-:W-:-:S04]  /*2b190*/  FSETP.GEU.AND P1, PT, R24, 1.175494350822287508e-38, PT ;  /* 0x008000001800780b */ /* 0x000fc80003f2e000 */
[----:B------:R-:W-:-:S04]  /*2b1a0*/  FSEL R5, R5, R24, !P1 ;  /* 0x0000001805057208 */ /* 0x000fc80004800000 */
[----:B------:R-:W-:-:S04]  /*2b1b0*/  IADD3 R6, R5, -0x3f3504f3, RZ ;  /* 0xc0cafb0d05067810 */ /* 0x000fc80007ffe0ff */
[----:B------:R-:W-:-:S04]  /*2b1c0*/  LOP3.LUT R6, R6, 0xff800000, RZ, 0xc0, !PT ;  /* 0xff80000006067812 */ /* 0x000fc800078ec0ff */
[----:B------:R-:W-:-:S05]  /*2b1d0*/  IADD3 R2, R5, -R6, RZ ;  /* 0x8000000605027210 */ /* 0x000fca0007ffe0ff */
[----:B------:R-:W-:-:S04]  /*2b1e0*/  FADD R2, R2, -1 ;  /* 0xbf80000002027421 */ /* 0x000fc80000000000 */
[----:B------:R-:W-:-:S04]  /*2b1f0*/  FFMA.FTZ R8, R2, R14, -0.16845393180847167969 ;  /* 0xbe2c7f3002087423 */ /* 0x000fc8000001000e */
[----:B------:R-:W-:-:S04]  /*2b200*/  FFMA.FTZ R8, R2, R8, 0.1716887056827545166 ;  /* 0x3e2fcf2a02087423 */ /* 0x000fc80000010008 */
[C---:B------:R-:W-:Y:S02]  /*2b210*/  FFMA.FTZ R8, R2.reuse, R8, -0.17900948226451873779 ;  /* 0xbe374e4302087423 */ /* 0x040fe40000010008 */
[C---:B------:R-:W-:Y:S02]  /*2b220*/  FMUL R9, R3.reuse, R9 ;  /* 0x0000000903097220 */ /* 0x040fe40000400000 */
[----:B0-----:R-:W-:Y:S01]  /*2b230*/  FFMA.FTZ R7, R2, R8, 0.20512372255325317383 ;  /* 0x3e520bf402077423 */ /* 0x001fe20000010008 */
[----:B------:R-:W-:Y:S01]  /*2b240*/  LOP3.LUT R0, R0, 0xffffefff, RZ, 0xc0, !PT ;  /* 0xffffefff00007812 */ /* 0x000fe200078ec0ff */
[C---:B------:R-:W-:Y:S02]  /*2b250*/  FMUL R8, R3.reuse, R9 ;  /* 0x0000000903087220 */ /* 0x040fe40000400000 */
[----:B------:R-:W-:Y:S01]  /*2b260*/  FFMA.FTZ R7, R2, R7, -0.24046532809734344482 ;  /* 0xbe763c8b02077423 */ /* 0x000fe20000010007 */
[----:B------:R-:W-:Y:S01]  /*2b270*/  @P0 LOP3.LUT R0, R0, 0x1000, RZ, 0xfc, !PT ;  /* 0x0000100000000812 */ /* 0x000fe200078efcff */
[----:B------:R-:W-:Y:S01]  /*2b280*/  FFMA.FTZ R8, R3, 1.4426950216293334961, R8 ;  /* 0x3fb8aa3b03087823 */ /* 0x000fe20000010008 */
[----:B------:R-:W-:Y:S01]  /*2b290*/  ISETP.GE.U32.AND P0, PT, R4, 0x7f800000, PT ;  /* 0x7f8000000400780c */ /* 0x000fe20003f06070 */
[----:B------:R-:W-:Y:S01]  /*2b2a0*/  FFMA.FTZ R3, R2, R7, 0.28857114911079406738 ;  /* 0x3e93bf9902037423 */ /* 0x000fe20000010007 */
[----:B------:R-:W-:-:S05]  /*2b2b0*/  FSEL R7, RZ, -23, P2 ;  /* 0xc1b80000ff077808 */ /* 0x000fca0001000000 */
[----:B-1----:R-:W-:-:S04]  /*2b2c0*/  FFMA.FTZ R7, R10, 1.1920928955078125e-07, R7 ;  /* 0x340000000a077823 */ /* 0x002fc80000010007 */
[----:B------:R-:W-:Y:S02]  /*2b2d0*/  FADD R12, R7, R8 ;  /* 0x00000008070c7221 */ /* 0x000fe40000000000 */
[----:B------:R0:W1:Y:S01]  /*2b2e0*/  I2F R7, R6 ;  /* 0x0000000600077306 */ /* 0x0000620000201400 */
[----:B------:R-:W-:Y:S01]  /*2b2f0*/  FFMA.FTZ R3, R2, R3, -0.36067417263984680176 ;  /* 0xbeb8aa4902037423 */ /* 0x000fe20000010003 */
[----:B0-----:R-:W-:-:S03]  /*2b300*/  @P0 MOV R6, 0x7f800000 ;  /* 0x7f80000000060802 */ /* 0x001fc60000000f00 */
[----:B------:R-:W-:Y:S02]  /*2b310*/  FFMA.FTZ R3, R2, R3, 0.48089820146560668945 ;  /* 0x3ef6384a02037423 */ /* 0x000fe40000010003 */
[C---:B------:R-:W-:Y:S01]  /*2b320*/  @P0 FFMA.FTZ R12, R4.reuse, R6, +INF ;  /* 0x7f800000040c0423 */ /* 0x040fe20000010006 */
[----:B------:R-:W-:Y:S01]  /*2b330*/  FSETP.NEU.AND P0, PT, R4, RZ, PT ;  /* 0x000000ff0400720b */ /* 0x000fe20003f0d000 */
[----:B------:R-:W-:Y:S01]  /*2b340*/  FFMA.FTZ R3, R2, R3, -0.72134751081466674805 ;  /* 0xbf38aa3b02037423 */ /* 0x000fe20000010003 */
[----:B------:R-:W-:-:S03]  /*2b350*/  LOP3.LUT R0, R0, 0xffffdfff, RZ, 0xc0, !PT ;  /* 0xffffdfff00007812 */ /* 0x000fc600078ec0ff */
[----:B------:R-:W-:-:S04]  /*2b360*/  FMUL R3, R2, R3 ;  /* 0x0000000302037220 */ /* 0x000fc80000400000 */
[----:B------:R-:W-:-:S04]  /*2b370*/  FMUL R3, R2, R3 ;  /* 0x0000000302037220 */ /* 0x000fc80000400000 */
[----:B------:R-:W-:Y:S02]  /*2b380*/  @P0 LOP3.LUT R0, R0, 0x2000, RZ, 0xfc, !PT ;  /* 0x0000200000000812 */ /* 0x000fe400078efcff */
[----:B------:R-:W-:Y:S01]  /*2b390*/  ISETP.GE.U32.AND P0, PT, R5, 0x7f800000, PT ;  /* 0x7f8000000500780c */ /* 0x000fe20003f06070 */
[----:B------:R-:W-:Y:S01]  /*2b3a0*/  FFMA.FTZ R3, R2, 1.4426950216293334961, R3 ;  /* 0x3fb8aa3b02037823 */ /* 0x000fe20000010003 */
[----:B------:R-:W-:-:S05]  /*2b3b0*/  FSEL R2, RZ, -23, P1 ;  /* 0xc1b80000ff027808 */ /* 0x000fca0000800000 */
[----:B-1----:R-:W-:-:S04]  /*2b3c0*/  FFMA.FTZ R2, R7, 1.1920928955078125e-07, R2 ;  /* 0x3400000007027823 */ /* 0x002fc80000010002 */
[----:B------:R-:W-:Y:S02]  /*2b3d0*/  FADD R3, R2, R3 ;  /* 0x0000000302037221 */ /* 0x000fe40000000000 */
[----:B------:R-:W-:Y:S01]  /*2b3e0*/  @P0 IMAD.MOV.U32 R2, RZ, RZ, 0x7f800000 ;  /* 0x7f800000ff020424 */ /* 0x000fe200078e00ff */
[----:B------:R-:W-:Y:S03]  /*2b3f0*/  STL [R1+0x734], R12 ;  /* 0x0007340c01007387 */ /* 0x000fe60000100800 */
[----:B------:R-:W-:Y:S01]  /*2b400*/  @P0 FFMA.FTZ R3, R5, R2, +INF ;  /* 0x7f80000005030423 */ /* 0x000fe20000010002 */
[----:B--2---:R-:W-:Y:S04]  /*2b410*/  STL [R1+0x117c], R25 ;  /* 0x00117c1901007387 */ /* 0x004fe80000100800 */
[----:B------:R0:W-:Y:S04]  /*2b420*/  STL [R1+0x72c], R3 ;  /* 0x00072c0301007387 */ /* 0x0001e80000100800 */
[----:B------:R-:W2:Y:S04]  /*2b430*/  LDL.LU R26, [R1+0x818] ;  /* 0x00081800011a7983 */ /* 0x000ea80000300800 */
[----:B------:R-:W3:Y:S01]  /*2b440*/  LDL.LU R27, [R1+0x81c] ;  /* 0x00081c00011b7983 */ /* 0x000ee20000300800 */
[C---:B------:R-:W-:Y:S01]  /*2b450*/  FMUL R4, R25.reuse, 8388608 ;  /* 0x4b00000019047820 */ /* 0x040fe20000400000 */
[----:B------:R-:W-:Y:S01]  /*2b460*/  FSETP.GEU.AND P1, PT, R25, 1.175494350822287508e-38, PT ;  /* 0x008000001900780b */ /* 0x000fe20003f2e000 */
[----:B------:R-:W-:Y:S01]  /*2b470*/  IMAD.MOV.U32 R15, RZ, RZ, R11 ;  /* 0x000000ffff0f7224 */ /* 0x000fe200078e000b */
[----:B------:R-:W4:Y:S02]  /*2b480*/  LDL.LU R29, [R1+0x820] ;  /* 0x00082000011d7983 */ /* 0x000f240000300800 */
[----:B------:R-:W-:-:S04]  /*2b490*/  FSEL R4, R4, R25, !P1 ;  /* 0x0000001904047208 */ /* 0x000fc80004800000 */
[----:B------:R-:W-:-:S04]  /*2b4a0*/  IADD3 R6, R4, -0x3f3504f3, RZ ;  /* 0xc0cafb0d04067810 */ /* 0x000fc80007ffe0ff */
[----:B------:R-:W-:-:S04]  /*2b4b0*/  LOP3.LUT R6, R6, 0xff800000, RZ, 0xc0, !PT ;  /* 0xff80000006067812 */ /* 0x000fc800078ec0ff */
[----:B0-----:R-:W-:-:S05]  /*2b4c0*/  IADD3 R3, R4, -R6, RZ ;  /* 0x8000000604037210 */ /* 0x001fca0007ffe0ff */
        /* <DEDUP_REMOVED lines=8> */
[----:B------:R-:W-:-:S04]  /*2b550*/  FFMA.FTZ R10, R3, R10, 0.48089820146560668945 ;  /* 0x3ef6384a030a7423 */ /* 0x000fc8000001000a */
[----:B------:R-:W-:-:S04]  /*2b560*/  FFMA.FTZ R10, R3, R10, -0.72134751081466674805 ;  /* 0xbf38aa3b030a7423 */ /* 0x000fc8000001000a */
[----:B------:R-:W-:-:S04]  /*2b570*/  FMUL R10, R3, R10 ;  /* 0x0000000a030a7220 */ /* 0x000fc80000400000 */
[----:B------:R-:W-:-:S04]  /*2b580*/  FMUL R10, R3, R10 ;  /* 0x0000000a030a7220 */ /* 0x000fc80000400000 */
[----:B------:R-:W-:Y:S01]  /*2b590*/  FFMA.FTZ R13, R3, 1.4426950216293334961, R10 ;  /* 0x3fb8aa3b030d7823 */ /* 0x000fe2000001000a */
[----:B------:R-:W-:Y:S01]  /*2b5a0*/  FSEL R11, RZ, -23, P1 ;  /* 0xc1b80000ff0b7808 */ /* 0x000fe20000800000 */
[----:B------:R-:W0:Y:S04]  /*2b5b0*/  I2F R10, R6 ;  /* 0x00000006000a7306 */ /* 0x000e280000201400 */
[----:B0-----:R-:W-:-:S04]  /*2b5c0*/  FFMA.FTZ R11, R10, 1.1920928955078125e-07, R11 ;  /* 0x340000000a0b7823 */ /* 0x001fc8000001000b */
[----:B------:R-:W-:Y:S02]  /*2b5d0*/  FADD R13, R11, R13 ;  /* 0x0000000d0b0d7221 */ /* 0x000fe40000000000 */
[C---:B--2---:R-:W-:Y:S01]  /*2b5e0*/  FMUL R9, R26.reuse, 8388608 ;  /* 0x4b0000001a097820 */ /* 0x044fe20000400000 */
        /* <DEDUP_REMOVED lines=8> */
[----:B------:R-:W-:-:S04]  /*2b670*/  FFMA.FTZ R8, R2, R8, -0.17900948226451873779 ;  /* 0xbe374e4302087423 */ /* 0x000fc80000010008 */
[----:B------:R-:W-:-:S04]  /*2b680*/  FFMA.FTZ R8, R2, R8, 0.20512372255325317383 ;  /* 0x3e520bf402087423 */ /* 0x000fc80000010008 */
[----:B------:R-:W-:-:S04]  /*2b690*/  FFMA.FTZ R8, R2, R8, -0.24046532809734344482 ;  /* 0xbe763c8b02087423 */ /* 0x000fc80000010008 */
[----:B------:R-:W-:-:S04]  /*2b6a0*/  FFMA.FTZ R3, R2, R8, 0.28857114911079406738 ;  /* 0x3e93bf9902037423 */ /* 0x000fc80000010008 */
[C---:B------:R-:W-:Y:S01]  /*2b6b0*/  FFMA.FTZ R3, R2.reuse, R3, -0.36067417263984680176 ;  /* 0xbeb8aa4902037423 */ /* 0x040fe20000010003 */
[C---:B---3--:R-:W-:Y:S01]  /*2b6c0*/  FSETP.GEU.AND P1, PT, R27.reuse, 1.175494350822287508e-38, PT ;  /* 0x008000001b00780b */ /* 0x048fe20003f2e000 */
[----:B------:R-:W-:Y:S02]  /*2b6d0*/  FMUL R8, R27, 8388608 ;  /* 0x4b0000001b087820 */ /* 0x000fe40000400000 */
[----:B------:R-:W-:-:S03]  /*2b6e0*/  FFMA.FTZ R3, R2, R3, 0.48089820146560668945 ;  /* 0x3ef6384a02037423 */ /* 0x000fc60000010003 */
[----:B------:R-:W-:Y:S01]  /*2b6f0*/  FSEL R8, R8, R27, !P1 ;  /* 0x0000001b08087208 */ /* 0x000fe20004800000 */
[----:B------:R-:W-:-:S04]  /*2b700*/  FFMA.FTZ R3, R2, R3, -0.72134751081466674805 ;  /* 0xbf38aa3b02037423 */ /* 0x000fc80000010003 */
[----:B------:R-:W-:Y:S01]  /*2b710*/  FMUL R6, R2, R3 ;  /* 0x0000000302067220 */ /* 0x000fe20000400000 */
[----:B------:R-:W-:-:S03]  /*2b720*/  IADD3 R3, R8, -0x3f3504f3, RZ ;  /* 0xc0cafb0d08037810 */ /* 0x000fc60007ffe0ff */
[----:B------:R-:W-:Y:S01]  /*2b730*/  FMUL R6, R2, R6 ;  /* 0x0000000602067220 */ /* 0x000fe20000400000 */
[----:B------:R-:W-:-:S03]  /*2b740*/  LOP3.LUT R3, R3, 0xff800000, RZ, 0xc0, !PT ;  /* 0xff80000003037812 */ /* 0x000fc600078ec0ff */
[----:B------:R-:W-:Y:S01]  /*2b750*/  FFMA.FTZ R12, R2, 1.4426950216293334961, R6 ;  /* 0x3fb8aa3b020c7823 */ /* 0x000fe20000010006 */
        /* <DEDUP_REMOVED lines=11> */
[----:B------:R-:W-:-:S04]  /*2b810*/  FFMA.FTZ R6, R2, R6, -0.72134751081466674805 ;  /* 0xbf38aa3b02067423 */ /* 0x000fc80000010006 */
[----:B------:R-:W-:Y:S01]  /*2b820*/  FMUL R6, R2, R6 ;  /* 0x0000000602067220 */ /* 0x000fe20000400000 */
[----:B------:R2:W3:Y:S01]  /*2b830*/  I2F R11, R3 ;  /* 0x00000003000b7306 */ /* 0x0004e20000201400 */
[----:B0-----:R-:W-:Y:S02]  /*2b840*/  FSEL R7, RZ, -23, P0 ;  /* 0xc1b80000ff077808 */ /* 0x001fe40000000000 */
[----:B------:R-:W-:Y:S01]  /*2b850*/  ISETP.GE.U32.AND P0, PT, R4, 0x7f800000, PT ;  /* 0x7f8000000400780c */ /* 0x000fe20003f06070 */
[----:B--2---:R-:W-:-:S04]  /*2b860*/  FMUL R3, R2, R6 ;  /* 0x0000000602037220 */ /* 0x004fc80000400000 */
[----:B------:R-:W-:Y:S01]  /*2b870*/  FFMA.FTZ R6, R2, 1.4426950216293334961, R3 ;  /* 0x3fb8aa3b02067823 */ /* 0x000fe20000010003 */
[----:B------:R-:W-:Y:S02]  /*2b880*/  FSEL R3, RZ, -23, P1 ;  /* 0xc1b80000ff037808 */ /* 0x000fe40000800000 */
[----:B------:R-:W-:Y:S01]  /*2b890*/  ISETP.GE.U32.AND P1, PT, R9, 0x7f800000, PT ;  /* 0x7f8000000900780c */ /* 0x000fe20003f26070 */
[----:B-1----:R-:W-:-:S04]  /*2b8a0*/  FFMA.FTZ R2, R10, 1.1920928955078125e-07, R7 ;  /* 0x340000000a027823 */ /* 0x002fc80000010007 */
[----:B------:R-:W-:Y:S01]  /*2b8b0*/  FADD R16, R2, R12 ;  /* 0x0000000c02107221 */ /* 0x000fe20000000000 */
[----:B------:R-:W-:-:S05]  /*2b8c0*/  @P0 MOV R2, 0x7f800000 ;  /* 0x7f80000000020802 */ /* 0x000fca0000000f00 */
[----:B------:R-:W-:Y:S02]  /*2b8d0*/  @P0 FFMA.FTZ R13, R4, R2, +INF ;  /* 0x7f800000040d0423 */ /* 0x000fe40000010002 */
[----:B------:R-:W-:-:S04]  /*2b8e0*/  @P1 IMAD.MOV.U32 R2, RZ, RZ, 0x7f800000 ;  /* 0x7f800000ff021424 */ /* 0x000fc800078e00ff */
[----:B------:R-:W-:Y:S01]  /*2b8f0*/  @P1 FFMA.FTZ R16, R9, R2, +INF ;  /* 0x7f80000009101423 */ /* 0x000fe20000010002 */
[----:B------:R-:W-:Y:S01]  /*2b900*/  ISETP.GE.U32.AND P1, PT, R8, 0x7f800000, PT ;  /* 0x7f8000000800780c */ /* 0x000fe20003f26070 */
[----:B---3--:R-:W-:-:S04]  /*2b910*/  FFMA.FTZ R3, R11, 1.1920928955078125e-07, R3 ;  /* 0x340000000b037823 */ /* 0x008fc80000010003 */
[----:B------:R-:W-:-:S08]  /*2b920*/  FADD R10, R3, R6 ;  /* 0x00000006030a7221 */ /* 0x000fd00000000000 */
[----:B------:R-:W-:Y:S01]  /*2b930*/  @P1 MOV R3, 0x7f800000 ;  /* 0x7f80000000031802 */ /* 0x000fe20000000f00 */
[----:B------:R-:W-:Y:S04]  /*2b940*/  STL [R1+0x728], R13 ;  /* 0x0007280d01007387 */ /* 0x000fe80000100800 */
[----:B------:R-:W-:Y:S01]  /*2b950*/  @P1 FFMA.FTZ R10, R8, R3, +INF ;  /* 0x7f800000080a1423 */ /* 0x000fe20000010003 */
[----:B------:R-:W-:Y:S04]  /*2b960*/  STL [R1+0x724], R16 ;  /* 0x0007241001007387 */ /* 0x000fe80000100800 */
[----:B------:R-:W-:Y:S04]  /*2b970*/  STL [R1+0x720], R10 ;  /* 0x0007200a01007387 */ /* 0x000fe80000100800 */
[----:B------:R-:W2:Y:S01]  /*2b980*/  LDL.LU R21, [R1+0x824] ;  /* 0x0008240001157983 */ /* 0x000ea20000300800 */
[C---:B----4-:R-:W-:Y:S01]  /*2b990*/  FMUL R7, R29.reuse, 8388608 ;  /* 0x4b0000001d077820 */ /* 0x050fe20000400000 */
[----:B------:R-:W-:-:S04]  /*2b9a0*/  FSETP.GEU.AND P0, PT, R29, 1.175494350822287508e-38, PT ;  /* 0x008000001d00780b */ /* 0x000fc80003f0e000 */
[----:B------:R-:W-:-:S04]  /*2b9b0*/  FSEL R7, R7, R29, !P0 ;  /* 0x0000001d07077208 */ /* 0x000fc80004000000 */
[----:B------:R-:W-:-:S04]  /*2b9c0*/  IADD3 R2, R7, -0x3f3504f3, RZ ;  /* 0xc0cafb0d07027810 */ /* 0x000fc80007ffe0ff */
[----:B------:R-:W-:-:S04]  /*2b9d0*/  LOP3.LUT R2, R2, 0xff800000, RZ, 0xc0, !PT ;  /* 0xff80000002027812 */ /* 0x000fc800078ec0ff */
[----:B------:R0:W1:Y:S01]  /*2b9e0*/  I2F R6, R2 ;  /* 0x0000000200067306 */ /* 0x0000620000201400 */
[----:B------:R-:W-:Y:S02]  /*2b9f0*/  FSEL R3, RZ, -23, P0 ;  /* 0xc1b80000ff037808 */ /* 0x000fe40000000000 */
[----:B0-----:R-:W-:-:S05]  /*2ba00*/  IADD3 R2, R7, -R2, RZ ;  /* 0x8000000207027210 */ /* 0x001fca0007ffe0ff */
[----:B------:R-:W-:Y:S02]  /*2ba10*/  FADD R2, R2, -1 ;  /* 0xbf80000002027421 */ /* 0x000fe40000000000 */
[----:B-1----:R-:W-:Y:S02]  /*2ba20*/  FFMA.FTZ R6, R6, 1.1920928955078125e-07, R3 ;  /* 0x3400000006067823 */ /* 0x002fe40000010003 */
        /* <DEDUP_REMOVED lines=8> */
[----:B------:R-:W-:Y:S01]  /*2bab0*/  FFMA.FTZ R3, R2, R3, -0.72134751081466674805 ;  /* 0xbf38aa3b02037423 */ /* 0x000fe20000010003 */
[----:B------:R-:W-:-:S03]  /*2bac0*/  ISETP.GE.U32.AND P1, PT, R7, 0x7f800000, PT ;  /* 0x7f8000000700780c */ /* 0x000fc60003f26070 */
[----:B------:R-:W-:-:S04]  /*2bad0*/  FMUL R3, R2, R3 ;  /* 0x0000000302037220 */ /* 0x000fc80000400000 */
[----:B------:R-:W-:-:S04]  /*2bae0*/  FMUL R3, R2, R3 ;  /* 0x0000000302037220 */ /* 0x000fc80000400000 */
[----:B------:R-:W-:-:S04]  /*2baf0*/  FFMA.FTZ R2, R2, 1.4426950216293334961, R3 ;  /* 0x3fb8aa3b02027823 */ /* 0x000fc80000010003 */
[----:B------:R-:W-:Y:S02]  /*2bb00*/  FADD R3, R6, R2 ;  /* 0x0000000206037221 */ /* 0x000fe40000000000 */
[----:B------:R-:W-:-:S04]  /*2bb10*/  @P1 IMAD.MOV.U32 R2, RZ, RZ, 0x7f800000 ;  /* 0x7f800000ff021424 */ /* 0x000fc800078e00ff */
[----:B------:R-:W-:-:S05]  /*2bb20*/  @P1 FFMA.FTZ R3, R7, R2, +INF ;  /* 0x7f80000007031423 */ /* 0x000fca0000010002 */
[----:B------:R0:W-:Y:S04]  /*2bb30*/  STL [R1+0x78c], R3 ;  /* 0x00078c0301007387 */ /* 0x0001e80000100800 */
[----:B------:R-:W3:Y:S01]  /*2bb40*/  LDL.LU R22, [R1+0x828] ;  /* 0x0008280001167983 */ /* 0x000ee20000300800 */
[----:B------:R-:W-:Y:S01]  /*2bb50*/  FSETP.NEU.AND P1, PT, R5, RZ, PT ;  /* 0x000000ff0500720b */ /* 0x000fe20003f2d000 */
[C---:B--2---:R-:W-:Y:S01]  /*2bb60*/  FMUL R6, R21.reuse, 8388608 ;  /* 0x4b00000015067820 */ /* 0x044fe20000400000 */
[----:B------:R-:W-:-:S04]  /*2bb70*/  FSETP.GEU.AND P0, PT, R21, 1.175494350822287508e-38, PT ;  /* 0x008000001500780b */ /* 0x000fc80003f0e000 */
[----:B------:R-:W-:-:S04]  /*2bb80*/  FSEL R6, R6, R21, !P0 ;  /* 0x0000001506067208 */ /* 0x000fc80004000000 */
[----:B------:R-:W-:-:S04]  /*2bb90*/  IADD3 R2, R6, -0x3f3504f3, RZ ;  /* 0xc0cafb0d06027810 */ /* 0x000fc80007ffe0ff */
[----:B------:R-:W-:-:S04]  /*2bba0*/  LOP3.LUT R2, R2, 0xff800000, RZ, 0xc0, !PT ;  /* 0xff80000002027812 */ /* 0x000fc800078ec0ff */
[----:B------:R1:W2:Y:S01]  /*2bbb0*/  I2F R5, R2 ;  /* 0x0000000200057306 */ /* 0x0002a20000201400 */
[----:B0-----:R-:W-:Y:S02]  /*2bbc0*/  FSEL R3, RZ, -23, P0 ;  /* 0xc1b80000ff037808 */ /* 0x001fe40000000000 */
[----:B-1----:R-:W-:-:S05]  /*2bbd0*/  IADD3 R2, R6, -R2, RZ ;  /* 0x8000000206027210 */ /* 0x002fca0007ffe0ff */
[----:B------:R-:W-:Y:S02]  /*2bbe0*/  FADD R2, R2, -1 ;  /* 0xbf80000002027421 */ /* 0x000fe40000000000 */
[----:B--2---:R-:W-:Y:S02]  /*2bbf0*/  FFMA.FTZ R5, R5, 1.1920928955078125e-07, R3 ;  /* 0x3400000005057823 */ /* 0x004fe40000010003 */
        /* <DEDUP_REMOVED lines=13> */
[----:B------:R-:W-:Y:S01]  /*2bcd0*/  FADD R10, R5, R2 ;  /* 0x00000002050a7221 */ /* 0x000fe20000000000 */
[----:B------:R-:W-:-:S05]  /*2bce0*/  @P0 MOV R2, 0x7f800000 ;  /* 0x7f80000000020802 */ /* 0x000fca0000000f00 */
[----:B------:R-:W-:-:S05]  /*2bcf0*/  @P0 FFMA.FTZ R10, R6, R2, +INF ;  /* 0x7f800000060a0423 */ /* 0x000fca0000010002 */
[----:B------:R0:W-:Y:S04]  /*2bd00*/  STL [R1+0x7b0], R10 ;  /* 0x0007b00a01007387 */ /* 0x0001e80000100800 */
[----:B------:R-:W2:Y:S01]  /*2bd10*/  LDL.LU R23, [R1+0x82c] ;  /* 0x00082c0001177983 */ /* 0x000ea20000300800 */
[C---:B---3--:R-:W-:Y:S01]  /*2bd20*/  FMUL R5, R22.reuse, 8388608 ;  /* 0x4b00000016057820 */ /* 0x048fe20000400000 */
[----:B------:R-:W-:-:S04]  /*2bd30*/  FSETP.GEU.AND P0, PT, R22, 1.175494350822287508e-38, PT ;  /* 0x008000001600780b */ /* 0x000fc80003f0e000 */
[----:B------:R-:W-:-:S04]  /*2bd40*/  FSEL R5, R5, R22, !P0 ;  /* 0x0000001605057208 */ /* 0x000fc80004000000 */
[----:B------:R-:W-:-:S04]  /*2bd50*/  IADD3 R2, R5, -0x3f3504f3, RZ ;  /* 0xc0cafb0d05027810 */ /* 0x000fc80007ffe0ff */
[----:B------:R-:W-:-:S04]  /*2bd60*/  LOP3.LUT R2, R2, 0xff800000, RZ, 0xc0, !PT ;  /* 0xff80000002027812 */ /* 0x000fc800078ec0ff */
[----:B------:R1:W3:Y:S01]  /*2bd70*/  I2F R3, R2 ;  /* 0x0000000200037306 */ /* 0x0002e20000201400 */
[----:B------:R-:W-:-:S04]  /*2bd80*/  LOP3.LUT R0, R0, 0xfffeffff, RZ, 0xc0, !PT ;  /* 0xfffeffff00007812 */ /* 0x000fc800078ec0ff */
[----:B------:R-:W-:Y:S02]  /*2bd90*/  @P1 LOP3.LUT R0, R0, 0x10000, RZ, 0xfc, !PT ;  /* 0x0001000000001812 */ /* 0x000fe400078efcff */
[----:B------:R-:W-:Y:S01]  /*2bda0*/  FSETP.NEU.AND P1, PT, R4, RZ, PT ;  /* 0x000000ff0400720b */ /* 0x000fe20003f2d000 */
[----:B-1----:R-:W-:Y:S01]  /*2bdb0*/  IMAD.IADD R2, R5, 0x1, -R2 ;  /* 0x0000000105027824 */ /* 0x002fe200078e0a02 */
[----:B------:R-:W-:-:S03]  /*2bdc0*/  FSEL R4, RZ, -23, P0 ;  /* 0xc1b80000ff047808 */ /* 0x000fc60000000000 */
[----:B------:R-:W-:Y:S02]  /*2bdd0*/  FADD R2, R2, -1 ;  /* 0xbf80000002027421 */ /* 0x000fe40000000000 */
[----:B---3--:R-:W-:Y:S02]  /*2bde0*/  FFMA.FTZ R4, R3, 1.1920928955078125e-07, R4 ;  /* 0x3400000003047823 */ /* 0x008fe40000010004 */
        /* <DEDUP_REMOVED lines=13> */
[----:B0-----:R-:W-:Y:S01]  /*2bec0*/  FADD R10, R4, R2 ;  /* 0x00000002040a7221 */ /* 0x001fe20000000000 */
[----:B------:R-:W-:-:S05]  /*2bed0*/  @P0 MOV R2, 0x7f800000 ;  /* 0x7f80000000020802 */ /* 0x000fca0000000f00 */
[----:B------:R-:W-:Y:S01]  /*2bee0*/  @P0 FFMA.FTZ R10, R5, R2, +INF ;  /* 0x7f800000050a0423 */ /* 0x000fe20000010002 */
[----:B------:R-:W-:-:S04]  /*2bef0*/  LOP3.LUT R0, R0, 0xff7fffff, RZ, 0xc0, !PT ;  /* 0xff7fffff00007812 */ /* 0x000fc800078ec0ff */
[----:B------:R0:W-:Y:S04]  /*2bf00*/  STL [R1+0x7ac], R10 ;  /* 0x0007ac0a01007387 */ /* 0x0001e80000100800 */
[----:B------:R-:W3:Y:S01]  /*2bf10*/  LDL.LU R24, [R1+0x830] ;  /* 0x0008300001187983 */ /* 0x000ee20000300800 */
[----:B------:R-:W-:Y:S02]  /*2bf20*/  @P1 LOP3.LUT R0, R0, 0x800000, RZ, 0xfc, !PT ;  /* 0x0080000000001812 */ /* 0x000fe400078efcff */
[----:B------:R-:W-:Y:S02]  /*2bf30*/  FSETP.NEU.AND P1, PT, R9, RZ, PT ;  /* 0x000000ff0900720b */ /* 0x000fe40003f2d000 */
[----:B------:R-:W-:-:S11]  /*2bf40*/  LOP3.LUT R0, R0, 0xffdfffff, RZ, 0xc0, !PT ;  /* 0xffdfffff00007812 */ /* 0x000fd600078ec0ff */
[----:B------:R-:W-:Y:S02]  /*2bf50*/  @P1 LOP3.LUT R0, R0, 0x200000, RZ, 0xfc, !PT ;  /* 0x0020000000001812 */ /* 0x000fe400078efcff */
[----:B------:R-:W-:Y:S01]  /*2bf60*/  FSETP.NEU.AND P1, PT, R8, RZ, PT ;  /* 0x000000ff0800720b */ /* 0x000fe20003f2d000 */
[C---:B--2---:R-:W-:Y:S01]  /*2bf70*/  FMUL R3, R23.reuse, 8388608 ;  /* 0x4b00000017037820 */ /* 0x044fe20000400000 */
[----:B------:R-:W-:-:S04]  /*2bf80*/  FSETP.GEU.AND P0, PT, R23, 1.175494350822287508e-38, PT ;  /* 0x008000001700780b */ /* 0x000fc80003f0e000 */
[----:B------:R-:W-:-:S04]  /*2bf90*/  FSEL R3, R3, R23, !P0 ;  /* 0x0000001703037208 */ /* 0x000fc80004000000 */
[----:B------:R-:W-:-:S04]  /*2bfa0*/  IADD3 R2, R3, -0x3f3504f3, RZ ;  /* 0xc0cafb0d03027810 */ /* 0x000fc80007ffe0ff */
[----:B------:R-:W-:-:S04]  /*2bfb0*/  LOP3.LUT R2, R2, 0xff800000, RZ, 0xc0, !PT ;  /* 0xff80000002027812 */ /* 0x000fc800078ec0ff */
[----:B------:R1:W2:Y:S01]  /*2bfc0*/  I2F R4, R2 ;  /* 0x0000000200047306 */ /* 0x0002a20000201400 */
[----:B------:R-:W-:Y:S02]  /*2bfd0*/  FSEL R8, RZ, -23, P0 ;  /* 0xc1b80000ff087808 */ /* 0x000fe40000000000 */
        /* <DEDUP_REMOVED lines=16> */
[----:B0-----:R-:W-:Y:S02]  /*2c0e0*/  FADD R10, R8, R2 ;  /* 0x00000002080a7221 */ /* 0x001fe40000000000 */
[----:B------:R-:W-:-:S04]  /*2c0f0*/  @P0 IMAD.MOV.U32 R2, RZ, RZ, 0x7f800000 ;  /* 0x7f800000ff020424 */ /* 0x000fc800078e00ff */
[----:B------:R-:W-:-:S05]  /*2c100*/  @P0 FFMA.FTZ R10, R3, R2, +INF ;  /* 0x7f800000030a0423 */ /* 0x000fca0000010002 */
[----:B------:R-:W-:Y:S04]  /*2c110*/  STL [R1+0x7a8], R10 ;  /* 0x0007a80a01007387 */ /* 0x000fe80000100800 */
[----:B------:R-:W2:Y:S01]  /*2c120*/  LDL.LU R25, [R1+0x834] ;  /* 0x0008340001197983 */ /* 0x000ea20000300800 */
[C---:B---3--:R-:W-:Y:S01]  /*2c130*/  FMUL R20, R24.reuse, 8388608 ;  /* 0x4b00000018147820 */ /* 0x048fe20000400000 */
[----:B------:R-:W-:-:S04]  /*2c140*/  FSETP.GEU.AND P0, PT, R24, 1.175494350822287508e-38, PT ;  /* 0x008000001800780b */ /* 0x000fc80003f0e000 */
[----:B------:R-:W-:Y:S02]  /*2c150*/  FSEL R20, R20, R24, !P0 ;  /* 0x0000001814147208 */ /* 0x000fe40004000000 */
[----:B------:R-:W-:Y:S02]  /*2c160*/  LOP3.LUT R0, R0, 0xffbfffff, RZ, 0xc0, !PT ;  /* 0xffbfffff00007812 */ /* 0x000fe400078ec0ff */
[----:B------:R-:W-:Y:S02]  /*2c170*/  IADD3 R2, R20, -0x3f3504f3, RZ ;  /* 0xc0cafb0d14027810 */ /* 0x000fe40007ffe0ff */
[----:B------:R-:W-:Y:S02]  /*2c180*/  @P1 LOP3.LUT R0, R0, 0x400000, RZ, 0xfc, !PT ;  /* 0x0040000000001812 */ /* 0x000fe400078efcff */
[----:B------:R-:W-:Y:S02]  /*2c190*/  FSETP.NEU.AND P1, PT, R7, RZ, PT ;  /* 0x000000ff0700720b */ /* 0x000fe40003f2d000 */
[----:B------:R-:W-:-:S04]  /*2c1a0*/  LOP3.LUT R2, R2, 0xff800000, RZ, 0xc0, !PT ;  /* 0xff80000002027812 */ /* 0x000fc800078ec0ff */
[----:B------:R0:W1:Y:S01]  /*2c1b0*/  I2F R4, R2 ;  /* 0x0000000200047306 */ /* 0x0000620000201400 */
[----:B------:R-:W-:-:S06]  /*2c1c0*/  LOP3.LUT R0, R0, 0xfff7ffff, RZ, 0xc0, !PT ;  /* 0xfff7ffff00007812 */ /* 0x000fcc00078ec0ff */
[----:B------:R-:W-:Y:S02]  /*2c1d0*/  @P1 LOP3.LUT R0, R0, 0x80000, RZ, 0xfc, !PT ;  /* 0x0008000000001812 */ /* 0x000fe400078efcff */
[----:B0-----:R-:W-:Y:S02]  /*2c1e0*/  IADD3 R2, R20, -R2, RZ ;  /* 0x8000000214027210 */ /* 0x001fe40007ffe0ff */
[----:B------:R-:W-:Y:S02]  /*2c1f0*/  FSETP.NEU.AND P1, PT, R6, RZ, PT ;  /* 0x000000ff0600720b */ /* 0x000fe40003f2d000 */
[----:B------:R-:W-:Y:S01]  /*2c200*/  FSEL R6, RZ, -23, P0 ;  /* 0xc1b80000ff067808 */ /* 0x000fe20000000000 */
[----:B------:R-:W-:-:S04]  /*2c210*/  FADD R2, R2, -1 ;  /* 0xbf80000002027421 */ /* 0x000fc80000000000 */
        /* <DEDUP_REMOVED lines=13> */
[----:B------:R-:W-:Y:S01]  /*2c2f0*/  FFMA.FTZ R2, R2, 1.4426950216293334961, R4 ;  /* 0x3fb8aa3b02027823 */ /* 0x000fe20000010004 */
[----:B------:R-:W-:-:S03]  /*2c300*/  LOP3.LUT R0, R0, 0xffefffff, RZ, 0xc0, !PT ;  /* 0xffefffff00007812 */ /* 0x000fc600078ec0ff */
[----:B------:R-:W-:Y:S01]  /*2c310*/  FADD R8, R6, R2 ;  /* 0x0000000206087221 */ /* 0x000fe20000000000 */
[----:B------:R-:W-:Y:S02]  /*2c320*/  @P0 MOV R2, 0x7f800000 ;  /* 0x7f80000000020802 */ /* 0x000fe40000000f00 */
[----:B------:R-:W-:-:S03]  /*2c330*/  @P1 LOP3.LUT R0, R0, 0x100000, RZ, 0xfc, !PT ;  /* 0x0010000000001812 */ /* 0x000fc600078efcff */
[----:B------:R-:W-:Y:S01]  /*2c340*/  @P0 FFMA.FTZ R8, R20, R2, +INF ;  /* 0x7f80000014080423 */ /* 0x000fe20000010002 */
[----:B------:R-:W-:Y:S02]  /*2c350*/  FSETP.NEU.AND P1, PT, R5, RZ, PT ;  /* 0x000000ff0500720b */ /* 0x000fe40003f2d000 */
[----:B------:R-:W-:-:S11]  /*2c360*/  LOP3.LUT R0, R0, 0xfffdffff, RZ, 0xc0, !PT ;  /* 0xfffdffff00007812 */ /* 0x000fd600078ec0ff */
[----:B------:R-:W-:Y:S02]  /*2c370*/  @P1 LOP3.LUT R0, R0, 0x20000, RZ, 0xfc, !PT ;  /* 0x0002000000001812 */ /* 0x000fe400078efcff */
[----:B------:R-:W-:Y:S01]  /*2c380*/  FSETP.NEU.AND P1, PT, R3, RZ, PT ;  /* 0x000000ff0300720b */ /* 0x000fe20003f2d000 */
[----:B------:R-:W-:Y:S01]  /*2c390*/  STL [R1+0x7a4], R8 ;  /* 0x0007a40801007387 */ /* 0x000fe20000100800 */
[C---:B--2---:R-:W-:Y:S01]  /*2c3a0*/  FMUL R19, R25.reuse, 8388608 ;  /* 0x4b00000019137820 */ /* 0x044fe20000400000 */
[----:B------:R-:W-:-:S04]  /*2c3b0*/  FSETP.GEU.AND P0, PT, R25, 1.175494350822287508e-38, PT ;  /* 0x008000001900780b */ /* 0x000fc80003f0e000 */
[----:B------:R-:W-:-:S04]  /*2c3c0*/  FSEL R19, R19, R25, !P0 ;  /* 0x0000001913137208 */ /* 0x000fc80004000000 */
[----:B------:R-:W-:-:S04]  /*2c3d0*/  IADD3 R2, R19, -0x3f3504f3, RZ ;  /* 0xc0cafb0d13027810 */ /* 0x000fc80007ffe0ff */
[----:B------:R-:W-:-:S04]  /*2c3e0*/  LOP3.LUT R2, R2, 0xff800000, RZ, 0xc0, !PT ;  /* 0xff80000002027812 */ /* 0x000fc800078ec0ff */
[----:B------:R0:W1:Y:S01]  /*2c3f0*/  I2F R3, R2 ;  /* 0x0000000200037306 */ /* 0x0000620000201400 */
[----:B------:R-:W-:Y:S01]  /*2c400*/  FSEL R4, RZ, -23, P0 ;  /* 0xc1b80000ff047808 */ /* 0x000fe20000000000 */
[----:B0-----:R-:W-:-:S04]  /*2c410*/  IMAD.IADD R2, R19, 0x1, -R2 ;  /* 0x0000000113027824 */ /* 0x001fc800078e0a02 */
        /* <DEDUP_REMOVED lines=17> */
[----:B------:R-:W-:Y:S01]  /*2c530*/  @P0 FFMA.FTZ R6, R19, R2, +INF ;  /* 0x7f80000013060423 */ /* 0x000fe20000010002 */
[----:B------:R-:W-:-:S04]  /*2c540*/  MOV R2, R15 ;  /* 0x0000000f00027202 */ /* 0x000fc80000000f00 */
[C---:B------:R-:W-:Y:S01]  /*2c550*/  FSETP.GEU.AND P0, PT, R2.reuse, 1.175494350822287508e-38, PT ;  /* 0x008000000200780b */ /* 0x040fe20003f0e000 */
[----:B------:R-:W-:Y:S01]  /*2c560*/  FMUL R3, R2, 8388608 ;  /* 0x4b00000002037820 */ /* 0x000fe20000400000 */
[----:B------:R0:W-:Y:S04]  /*2c570*/  STL [R1+0x7a0], R6 ;  /* 0x0007a00601007387 */ /* 0x0001e80000100800 */
[----:B0-----:R-:W-:-:S04]  /*2c580*/  FSEL R6, R3, R2, !P0 ;  /* 0x0000000203067208 */ /* 0x001fc80004000000 */
[----:B------:R-:W-:-:S04]  /*2c590*/  IADD3 R3, R6, -0x3f3504f3, RZ ;  /* 0xc0cafb0d06037810 */ /* 0x000fc80007ffe0ff */
[----:B------:R-:W-:-:S04]  /*2c5a0*/  LOP3.LUT R3, R3, 0xff800000, RZ, 0xc0, !PT ;  /* 0xff80000003037812 */ /* 0x000fc800078ec0ff */
[----:B------:R0:W1:Y:S01]  /*2c5b0*/  I2F R4, R3 ;  /* 0x0000000300047306 */ /* 0x0000620000201400 */
[----:B------:R-:W-:Y:S01]  /*2c5c0*/  FSEL R5, RZ, -23, P0 ;  /* 0xc1b80000ff057808 */ /* 0x000fe20000000000 */
[----:B------:R-:W-:Y:S01]  /*2c5d0*/  STL [R1+0x730], R6 ;  /* 0x0007300601007387 */ /* 0x000fe20000100800 */
[----:B0-----:R-:W-:-:S04]  /*2c5e0*/  IMAD.IADD R3, R6, 0x1, -R3 ;  /* 0x0000000106037824 */ /* 0x001fc800078e0a03 */
[----:B------:R-:W-:Y:S02]  /*2c5f0*/  FADD R3, R3, -1 ;  /* 0xbf80000003037421 */ /* 0x000fe40000000000 */
[----:B-1----:R-:W-:-:S05]  /*2c600*/  FFMA.FTZ R4, R4, 1.1920928955078125e-07, R5 ;  /* 0x3400000004047823 */ /* 0x002fca0000010005 */
[----:B------:R0:W-:Y:S04]  /*2c610*/  STL [R1+0x768], R4 ;  /* 0x0007680401007387 */ /* 0x0001e80000100800 */
[----:B------:R-:W2:Y:S01]  /*2c620*/  LDL.LU R18, [R1+0x6a8] ;  /* 0x0006a80001127983 */ /* 0x000ea20000300800 */
[----:B0-----:R-:W-:-:S04]  /*2c630*/  FFMA.FTZ R4, R3, R14, -0.16845393180847167969 ;  /* 0xbe2c7f3003047423 */ /* 0x001fc8000001000e */
        /* <DEDUP_REMOVED lines=10> */
[----:B------:R-:W-:-:S05]  /*2c6e0*/  FFMA.FTZ R3, R3, 1.4426950216293334961, R4 ;  /* 0x3fb8aa3b03037823 */ /* 0x000fca0000010004 */
[----:B------:R0:W-:Y:S04]  /*2c6f0*/  STL [R1+0x764], R3 ;  /* 0x0007640301007387 */ /* 0x0001e80000100800 */
[----:B------:R-:W3:Y:S04]  /*2c700*/  LDL.LU R17, [R1+0x6ac] ;  /* 0x0006ac0001117983 */ /* 0x000ee80000300800 */
[----:B------:R-:W4:Y:S04]  /*2c710*/  LDL.LU R16, [R1+0x6b8] ;  /* 0x0006b80001107983 */ /* 0x000f280000300800 */
        /* <DEDUP_REMOVED lines=12> */
[----:B0-----:R-:W5:Y:S01]  /*2c7e0*/  LDL.LU R3, [R1+0x70c] ;  /* 0x00070c0001037983 */ /* 0x001f620000300800 */
[----:B------:R-:W-:-:S02]  /*2c7f0*/  LOP3.LUT R0, R0, 0xfffbffff, RZ, 0xc0, !PT ;  /* 0xfffbffff00007812 */ /* 0x000fc400078ec0ff */
[----:B------:R-:W-:Y:S02]  /*2c800*/  FSETP.GT.AND P0, PT, |R2|, 8.50705917302346158658e+37, PT ;  /* 0x7e8000000200780b */ /* 0x000fe40003f04200 */
[----:B------:R-:W-:Y:S02]  /*2c810*/  @P1 LOP3.LUT R0, R0, 0x40000, RZ, 0xfc, !PT ;  /* 0x0004000000001812 */ /* 0x000fe400078efcff */
[----:B------:R-:W-:-:S09]  /*2c820*/  FSETP.GEU.AND P1, PT, |R2|, 1.175494350822287508e-38, PT ;  /* 0x008000000200780b */ /* 0x000fd20003f2e200 */
[----:B------:R-:W-:-:S04]  /*2c830*/  @P0 FMUL R2, R2, 0.25 ;  /* 0x3e80000002020820 */ /* 0x000fc80000400000 */
[----:B------:R-:W-:-:S06]  /*2c840*/  @!P1 FMUL R2, R2, 16777216 ;  /* 0x4b80000002029820 */ /* 0x000fcc0000400000 */
[----:B------:R-:W0:Y:S01]  /*2c850*/  MUFU.RCP R2, R2 ;  /* 0x0000000200027308 */ /* 0x000e220000001000 */
[----:B------:R-:W-:Y:S01]  /*2c860*/  LOP3.LUT R0, R0, 0xffffbfff, RZ, 0xc0, !PT ;  /* 0xffffbfff00007812 */ /* 0x000fe200078ec0ff */
[----:B--2---:R-:W-:-:S04]  /*2c870*/  @P0 FMUL R18, R18, 0.25 ;  /* 0x3e80000012120820 */ /* 0x004fc80000400000 */
[----:B------:R-:W-:Y:S02]  /*2c880*/  @!P1 FMUL R18, R18, 16777216 ;  /* 0x4b80000012129820 */ /* 0x000fe40000400000 */
[----:B---3--:R-:W-:Y:S02]  /*2c890*/  @P0 FMUL R17, R17, 0.25 ;  /* 0x3e80000011110820 */ /* 0x008fe40000400000 */
[----:B----4-:R-:W-:Y:S02]  /*2c8a0*/  @P0 FMUL R16, R16, 0.25 ;  /* 0x3e80000010100820 */ /* 0x010fe40000400000 */
[----:B-----5:R-:W-:Y:S02]  /*2c8b0*/  @P0 FMUL R15, R15, 0.25 ;  /* 0x3e8000000f0f0820 */ /* 0x020fe40000400000 */
[----:B------:R-:W-:Y:S02]  /*2c8c0*/  @P0 FMUL R14, R14, 0.25 ;  /* 0x3e8000000e0e0820 */ /* 0x000fe40000400000 */
[----:B------:R-:W-:-:S02]  /*2c8d0*/  @P0 FMUL R13, R13, 0.25 ;  /* 0x3e8000000d0d0820 */ /* 0x000fc40000400000 */
[----:B------:R-:W-:Y:S02]  /*2c8e0*/  @P0 FMUL R12, R12, 0.25 ;  /* 0x3e8000000c0c0820 */ /* 0x000fe40000400000 */
[----:B------:R-:W-:Y:S02]  /*2c8f0*/  @P0 FMUL R11, R11, 0.25 ;  /* 0x3e8000000b0b0820 */ /* 0x000fe40000400000 */
[----:B------:R-:W-:Y:S02]  /*2c900*/  @P0 FMUL R10, R10, 0.25 ;  /* 0x3e8000000a0a0820 */ /* 0x000fe40000400000 */
[----:B------:R-:W-:Y:S02]  /*2c910*/  @P0 FMUL R9, R9, 0.25 ;  /* 0x3e80000009090820 */ /* 0x000fe40000400000 */
[----:B------:R-:W-:Y:S02]  /*2c920*/  @P0 FMUL R8, R8, 0.25 ;  /* 0x3e80000008080820 */ /* 0x000fe40000400000 */
[----:B------:R-:W-:-:S02]  /*2c930*/  @P0 FMUL R7, R7, 0.25 ;  /* 0x3e80000007070820 */ /* 0x000fc40000400000 */
[----:B------:R-:W-:Y:S02]  /*2c940*/  @P0 FMUL R6, R6, 0.25 ;  /* 0x3e80000006060820 */ /* 0x000fe40000400000 */
[----:B------:R-:W-:Y:S02]  /*2c950*/  @P0 FMUL R5, R5, 0.25 ;  /* 0x3e80000005050820 */ /* 0x000fe40000400000 */
[----:B------:R-:W-:Y:S02]  /*2c960*/  @P0 FMUL R4, R4, 0.25 ;  /* 0x3e80000004040820 */ /* 0x000fe40000400000 */
[----:B------:R-:W-:Y:S02]  /*2c970*/  @P0 FMUL R3, R3, 0.25 ;  /* 0x3e80000003030820 */ /* 0x000fe40000400000 */
[----:B------:R-:W-:Y:S02]  /*2c980*/  @!P1 FMUL R4, R4, 16777216 ;  /* 0x4b80000004049820 */ /* 0x000fe40000400000 */
[----:B------:R-:W-:-:S02]  /*2c990*/  @!P1 FMUL R3, R3, 16777216 ;  /* 0x4b80000003039820 */ /* 0x000fc40000400000 */
[----:B------:R-:W-:Y:S02]  /*2c9a0*/  @!P1 FMUL R5, R5, 16777216 ;  /* 0x4b80000005059820 */ /* 0x000fe40000400000 */
[C---:B0-----:R-:W-:Y:S02]  /*2c9b0*/  FMUL R28, R2.reuse, R3 ;  /* 0x00000003021c7220 */ /* 0x041fe40000400000 */
[----:B------:R-:W-:Y:S02]  /*2c9c0*/  FMUL R4, R2, R4 ;  /* 0x0000000402047220 */ /* 0x000fe40000400000 */
[----:B------:R-:W-:Y:S02]  /*2c9d0*/  @!P1 FMUL R6, R6, 16777216 ;  /* 0x4b80000006069820 */ /* 0x000fe40000400000 */
[----:B------:R-:W-:Y:S02]  /*2c9e0*/  @!P1 FMUL R7, R7, 16777216 ;  /* 0x4b80000007079820 */ /* 0x000fe40000400000 */
[----:B------:R-:W-:Y:S01]  /*2c9f0*/  FMUL R3, R2, R5 ;  /* 0x0000000502037220 */ /* 0x000fe20000400000 */
[----:B------:R-:W-:Y:S01]  /*2ca00*/  STL [R1+0x788], R28 ;  /* 0x0007881c01007387 */ /* 0x000fe20000100800 */
[----:B------:R-:W-:-:S02]  /*2ca10*/  @!P1 FMUL R8, R8, 16777216 ;  /* 0x4b80000008089820 */ /* 0x000fc40000400000 */
[----:B------:R-:W-:Y:S01]  /*2ca20*/  FMUL R5, R2, R6 ;  /* 0x0000000602057220 */ /* 0x000fe20000400000 */
[----:B------:R0:W-:Y:S01]  /*2ca30*/  STL [R1+0x784], R4 ;  /* 0x0007840401007387 */ /* 0x0001e20000100800 */
[----:B------:R-:W-:Y:S02]  /*2ca40*/  @!P1 FMUL R9, R9, 16777216 ;  /* 0x4b80000009099820 */ /* 0x000fe40000400000 */
[----:B------:R-:W-:Y:S01]  /*2ca50*/  @!P1 FMUL R10, R10, 16777216 ;  /* 0x4b8000000a0a9820 */ /* 0x000fe20000400000 */
[----:B------:R1:W-:Y:S01]  /*2ca60*/  STL [R1+0x780], R3 ;  /* 0x0007800301007387 */ /* 0x0003e20000100800 */
[----:B------:R-:W-:Y:S02]  /*2ca70*/  @!P1 FMUL R11, R11, 16777216 ;  /* 0x4b8000000b0b9820 */ /* 0x000fe40000400000 */
[C---:B0-----:R-:W-:Y:S01]  /*2ca80*/  FMUL R4, R2.reuse, R7 ;  /* 0x0000000702047220 */ /* 0x041fe20000400000 */
[----:B------:R0:W-:Y:S01]  /*2ca90*/  STL [R1+0x77c], R5 ;  /* 0x00077c0501007387 */ /* 0x0001e20000100800 */
[----:B-1----:R-:W-:-:S03]  /*2caa0*/  FMUL R3, R2, R8 ;  /* 0x0000000802037220 */ /* 0x002fc60000400000 */
[----:B------:R1:W-:Y:S01]  /*2cab0*/  STL [R1+0x778], R4 ;  /* 0x0007780401007387 */ /* 0x0003e20000100800 */
[----:B------:R-:W-:Y:S02]  /*2cac0*/  @!P1 FMUL R12, R12, 16777216 ;  /* 0x4b8000000c0c9820 */ /* 0x000fe40000400000 */
[----:B------:R-:W-:Y:S01]  /*2cad0*/  @!P1 FMUL R13, R13, 16777216 ;  /* 0x4b8000000d0d9820 */ /* 0x000fe20000400000 */
[----:B------:R2:W-:Y:S01]  /*2cae0*/  STL [R1+0x774], R3 ;  /* 0x0007740301007387 */ /* 0x0005e20000100800 */
[C---:B0-----:R-:W-:Y:S02]  /*2caf0*/  FMUL R5, R2.reuse, R9 ;  /* 0x0000000902057220 */ /* 0x041fe40000400000 */
[----:B-1----:R-:W-:-:S03]  /*2cb00*/  FMUL R4, R2, R10 ;  /* 0x0000000a02047220 */ /* 0x002fc60000400000 */
[----:B------:R0:W-:Y:S01]  /*2cb10*/  STL [R1+0x770], R5 ;  /* 0x0007700501007387 */ /* 0x0001e20000100800 */
[----:B------:R-:W-:Y:S02]  /*2cb20*/  @!P1 FMUL R14, R14, 16777216 ;  /* 0x4b8000000e0e9820 */ /* 0x000fe40000400000 */
[----:B--2---:R-:W-:Y:S01]  /*2cb30*/  FMUL R3, R2, R11 ;  /* 0x0000000b02037220 */ /* 0x004fe20000400000 */
[----:B------:R1:W-:Y:S01]  /*2cb40*/  STL [R1+0x76c], R4 ;  /* 0x00076c0401007387 */ /* 0x0003e20000100800 */
[----:B------:R-:W-:-:S03]  /*2cb50*/  @!P1 FMUL R15, R15, 16777216 ;  /* 0x4b8000000f0f9820 */ /* 0x000fc60000400000 */
        /* <DEDUP_REMOVED lines=10> */
[C---:B-1----:R-:W-:Y:S02]  /*2cc00*/  FMUL R4, R2.reuse, R15 ;  /* 0x0000000f02047220 */ /* 0x042fe40000400000 */
[----:B--2---:R-:W-:-:S03]  /*2cc10*/  FMUL R3, R2, R17 ;  /* 0x0000001102037220 */ /* 0x004fc60000400000 */
[----:B------:R-:W-:Y:S04]  /*2cc20*/  STL [R1+0x750], R4 ;  /* 0x0007500401007387 */ /* 0x000fe80000100800 */
[----:B------:R-:W-:Y:S04]  /*2cc30*/  STL [R1+0x74c], R5 ;  /* 0x00074c0501007387 */ /* 0x000fe80000100800 */
[----:B------:R0:W-:Y:S04]  /*2cc40*/  STL [R1+0x748], R3 ;  /* 0x0007480301007387 */ /* 0x0001e80000100800 */
[----:B------:R-:W1:Y:S04]  /*2cc50*/  S2R R6, SR_TID.X ;  /* 0x0000000000067919 */ /* 0x000e680000002100 */
[----:B0-----:R-:W0:Y:S04]  /*2cc60*/  S2R R3, SR_TID.X ;  /* 0x0000000000037919 */ /* 0x001e280000002100 */
[----:B------:R-:W2:Y:S01]  /*2cc70*/  S2R R28, SR_TID.X ;  /* 0x00000000001c7919 */ /* 0x000ea20000002100 */
[----:B------:R-:W-:-:S05]  /*2cc80*/  FMUL R2, R2, R18 ;  /* 0x0000001202027220 */ /* 0x000fca0000400000 */
[----:B------:R1:W-:Y:S02]  /*2cc90*/  STL [R1+0x71c], R2 ;  /* 0x00071c0201007387 */ /* 0x0003e40000100800 */
[----:B-1----:R-:W-:Y:S02]  /*2cca0*/  LOP3.LUT R2, R6, 0x18, RZ, 0xc0, !PT ;  /* 0x0000001806027812 */ /* 0x002fe400078ec0ff */
[----:B0-----:R-:W-:Y:S02]  /*2ccb0*/  LOP3.LUT R3, R3, 0x60, RZ, 0xc0, !PT ;  /* 0x0000006003037812 */ /* 0x001fe400078ec0ff */
[----:B--2---:R-:W-:-:S03]  /*2ccc0*/  LOP3.LUT R4, R28, 0x1c, RZ, 0xc0, !PT ;  /* 0x0000001c1c047812 */ /* 0x004fc600078ec0ff */
[----:B------:R-:W-:Y:S01]  /*2ccd0*/  IMAD R2, R2, 0x10, R3 ;  /* 0x0000001002027824 */ /* 0x000fe200078e0203 */
[----:B------:R-:W-:Y:S01]  /*2cce0*/  LOP3.LUT R28, R28, 0x3, RZ, 0xc0, !PT ;  /* 0x000000031c1c7812 */ /* 0x000fe200078ec0ff */
[----:B------:R-:W0:Y:S01]  /*2ccf0*/  S2R R3, SR_CTAID.X ;  /* 0x0000000000037919 */ /* 0x000e220000002500 */
[----:B------:R-:W-:Y:S02]  /*2cd00*/  SHF.L.U32 R4, R4, 0x2, RZ ;  /* 0x0000000204047819 */ /* 0x000fe400000006ff */
[----:B------:R-:W-:-:S04]  /*2cd10*/  SHF.L.U32 R28, R28, 0x5, RZ ;  /* 0x000000051c1c7819 */ /* 0x000fc800000006ff */
[----:B------:R-:W-:Y:S02]  /*2cd20*/  LOP3.LUT R28, R28, R4, RZ, 0x3c, !PT ;  /* 0x000000041c1c7212 */ /* 0x000fe400078e3cff */
[----:B------:R-:W1:Y:S01]  /*2cd30*/  S2R R4, SR_CTAID.Y ;  /* 0x0000000000047919 */ /* 0x000e620000002600 */
[----:B------:R-:W-:Y:S02]  /*2cd40*/  FSETP.NEU.AND P0, PT, R20, RZ, PT ;  /* 0x000000ff1400720b */ /* 0x000fe40003f0d000 */
[----:B------:R-:W-:Y:S02]  /*2cd50*/  LEA R28, R2, R28, 0x6 ;  /* 0x0000001c021c7211 */ /* 0x000fe400078e30ff */
[----:B------:R-:W-:Y:S01]  /*2cd60*/  SHF.L.U32 R2, R6, 0xc, RZ ;  /* 0x0000000c06027819 */ /* 0x000fe200000006ff */
[----:B0-----:R-:W-:-:S08]  /*2cd70*/  IMAD.SHL.U32 R3, R3, 0x80, RZ ;  /* 0x0000008003037824 */ /* 0x001fd000078e00ff */
[----:B------:R-:W-:Y:S02]  /*2cd80*/  @P0 LOP3.LUT R0, R0, 0x4000, RZ, 0xfc, !PT ;  /* 0x0000400000000812 */ /* 0x000fe400078efcff */
[----:B------:R-:W-:Y:S02]  /*2cd90*/  FSETP.NEU.AND P0, PT, R19, RZ, PT ;  /* 0x000000ff1300720b */ /* 0x000fe40003f0d000 */
[----:B------:R-:W-:Y:S02]  /*2cda0*/  LOP3.LUT R3, R3, 0x7f, R6, 0xf8, !PT ;  /* 0x0000007f03037812 */ /* 0x000fe400078ef806 */
[----:B------:R-:W-:Y:S02]  /*2cdb0*/  LOP3.LUT R5, R6, 0x7f, RZ, 0xc0, !PT ;  /* 0x0000007f06057812 */ /* 0x000fe400078ec0ff */
[----:B------:R-:W-:Y:S01]  /*2cdc0*/  LOP3.LUT R2, R2, 0x6000, RZ, 0xc0, !PT ;  /* 0x0000600002027812 */ /* 0x000fe200078ec0ff */
[----:B-1----:R-:W-:Y:S02]  /*2cdd0*/  IMAD R4, R4, c[0x0][0x1c0], RZ ;  /* 0x0000700004047a24 */ /* 0x002fe400078e02ff */
[----:B------:R-:W-:Y:S01]  /*2cde0*/  IMAD R3, R3, c[0x0][0x1c4], RZ ;  /* 0x0000710003037a24 */ /* 0x000fe200078e02ff */
[----:B------:R-:W-:-:S02]  /*2cdf0*/  LEA R2, R5, R2, 0x4 ;  /* 0x0000000205027211 */ /* 0x000fc400078e20ff */
[----:B------:R-:W-:Y:S01]  /*2ce00*/  LOP3.LUT R0, R0, 0xffff7fff, RZ, 0xc0, !PT ;  /* 0xffff7fff00007812 */ /* 0x000fe200078ec0ff */
[C---:B------:R-:W-:Y:S01]  /*2ce10*/  IMAD.SHL.U32 R2, R3.reuse, 0x2, RZ ;  /* 0x0000000203027824 */ /* 0x040fe200078e00ff */
[C---:B------:R-:W-:Y:S01]  /*2ce20*/  SHF.L.U32 R5, R4.reuse, 0x1, RZ ;  /* 0x0000000104057819 */ /* 0x040fe200000006ff */
[----:B------:R-:W-:Y:S01]  /*2ce30*/  IMAD.HI R4, R4, 0x2, RZ ;  /* 0x0000000204047827 */ /* 0x000fe200078e02ff */
[----:B------:R-:W-:Y:S02]  /*2ce40*/  @P0 LOP3.LUT R0, R0, 0x8000, RZ, 0xfc, !PT ;  /* 0x0000800000000812 */ /* 0x000fe400078efcff */
[----:B------:R-:W-:Y:S01]  /*2ce50*/  IADD3 R2, P0, P1, R2, c[0x0][0x178], R5 ;  /* 0x00005e0002027a10 */ /* 0x000fe2000791e005 */
[----:B------:R-:W-:Y:S01]  /*2ce60*/  IMAD.HI R3, R3, 0x2, RZ ;  /* 0x0000000203037827 */ /* 0x000fe200078e02ff */
[----:B------:R-:W-:Y:S04]  /*2ce70*/  STL [R1+0x1080], R28 ;  /* 0x0010801c01007387 */ /* 0x000fe80000100800 */
[----:B------:R-:W-:Y:S01]  /*2ce80*/  IADD3.X R3, R3, c[0x0][0x17c], R4, P0, P1 ;  /* 0x00005f0003037a10 */ /* 0x000fe200007e2404 */
[----:B------:R-:W-:Y:S04]  /*2ce90*/  STL [R1+0xf48], R2 ;  /* 0x000f480201007387 */ /* 0x000fe80000100800 */
[----:B------:R0:W-:Y:S04]  /*2cea0*/  STL [R1+0xf44], R3 ;  /* 0x000f440301007387 */ /* 0x0001e80000100800 */
[----:B------:R-:W2:Y:S04]  /*2ceb0*/  LDL.LU R6, [R1+0x6a0] ;  /* 0x0006a00001067983 */ /* 0x000ea80000300800 */
        /* <DEDUP_REMOVED lines=9> */
[----:B0-----:R-:W5:Y:S04]  /*2cf50*/  LDL.LU R3, [R1+0x6f0] ;  /* 0x0006f00001037983 */ /* 0x001f680000300800 */
[----:B------:R-:W5:Y:S04]  /*2cf60*/  LDL.LU R2, [R1+0x6f4] ;  /* 0x0006f40001027983 */ /* 0x000f680000300800 */
[----:B------:R-:W5:Y:S04]  /*2cf70*/  LDL.LU R14, [R1+0x710] ;  /* 0x00071000010e7983 */ /* 0x000f680000300800 */
[----:B------:R-:W5:Y:S04]  /*2cf80*/  LDL.LU R15, [R1+0x714] ;  /* 0x00071400010f7983 */ /* 0x000f680000300800 */
[----:B------:R-:W5:Y:S04]  /*2cf90*/  LDL.LU R16, [R1+0x700] ;  /* 0x0007000001107983 */ /* 0x000f680000300800 */
[----:B------:R-:W5:Y:S01]  /*2cfa0*/  LDL.LU R17, [R1+0x704] ;  /* 0x0007040001117983 */ /* 0x000f620000300800 */
[----:B------:R-:W-:-:S02]  /*2cfb0*/  FSETP.GT.AND P0, PT, |R25|, 8.50705917302346158658e+37, PT ;  /* 0x7e8000001900780b */ /* 0x000fc40003f04200 */
[----:B------:R-:W-:-:S11]  /*2cfc0*/  FSETP.GEU.AND P1, PT, |R25|, 1.175494350822287508e-38, PT ;  /* 0x008000001900780b */ /* 0x000fd60003f2e200 */
[----:B------:R-:W-:Y:S02]  /*2cfd0*/  @P0 FMUL R25, R25, 0.25 ;  /* 0x3e80000019190820 */ /* 0x000fe40000400000 */
[----:B--2---:R-:W-:Y:S02]  /*2cfe0*/  @P0 FMUL R6, R6, 0.25 ;  /* 0x3e80000006060820 */ /* 0x004fe40000400000 */
[----:B---3--:R-:W-:Y:S02]  /*2cff0*/  @P0 FMUL R4, R4, 0.25 ;  /* 0x3e80000004040820 */ /* 0x008fe40000400000 */
[----:B----4-:R-:W-:Y:S02]  /*2d000*/  @P0 FMUL R5, R5, 0.25 ;  /* 0x3e80000005050820 */ /* 0x010fe40000400000 */
[----:B-----5:R-:W-:Y:S02]  /*2d010*/  @P0 FMUL R7, R7, 0.25 ;  /* 0x3e80000007070820 */ /* 0x020fe40000400000 */
        /* <DEDUP_REMOVED lines=9> */
[----:B------:R-:W-:-:S05]  /*2d0b0*/  @P0 FMUL R17, R17, 0.25 ;  /* 0x3e80000011110820 */ /* 0x000fca0000400000 */
        /* <DEDUP_REMOVED lines=15> */
[----:B0-----:R-:W2:Y:S04]  /*2d1b0*/  LDL.LU R25, [R1+0x117c] ;  /* 0x00117c0001197983 */ /* 0x001ea80000300800 */
[----:B------:R-:W3:Y:S04]  /*2d1c0*/  LDL.LU R4, [R1+0x628] ;  /* 0x0006280001047983 */ /* 0x000ee80000300800 */
[----:B------:R-:W4:Y:S04]  /*2d1d0*/  LDL.LU R5, [R1+0x62c] ;  /* 0x00062c0001057983 */ /* 0x000f280000300800 */
[----:B-1----:R-:W5:Y:S04]  /*2d1e0*/  LDL.LU R6, [R1+0x638] ;  /* 0x0006380001067983 */ /* 0x002f680000300800 */
        /* <DEDUP_REMOVED lines=13> */
[----:B------:R-:W-:-:S02]  /*2d2c0*/  @P0 FMUL R2, R2, 0.25 ;  /* 0x3e80000002020820 */ /* 0x000fc40000400000 */
[----:B------:R-:W-:Y:S01]  /*2d2d0*/  @P0 FMUL R3, R3, 0.25 ;  /* 0x3e80000003030820 */ /* 0x000fe20000400000 */
[----:B------:R-:W-:Y:S02]  /*2d2e0*/  FSETP.GT.AND P0, PT, |R24|, 8.50705917302346158658e+37, PT ;  /* 0x7e8000001800780b */ /* 0x000fe40003f04200 */
[----:B------:R-:W-:-:S04]  /*2d2f0*/  LOP3.LUT R0, R0, 0xfffffeff, RZ, 0xc0, !PT ;  /* 0xfffffeff00007812 */ /* 0x000fc800078ec0ff */
[----:B------:R-:W-:Y:S02]  /*2d300*/  @P1 LOP3.LUT R0, R0, 0x100, RZ, 0xfc, !PT ;  /* 0x0000010000001812 */ /* 0x000fe400078efcff */
[----:B------:R-:W-:-:S05]  /*2d310*/  FSETP.GEU.AND P1, PT, |R24|, 1.175494350822287508e-38, PT ;  /* 0x008000001800780b */ /* 0x000fca0003f2e200 */
[----:B------:R-:W-:Y:S02]  /*2d320*/  @P0 FMUL R24, R24, 0.25 ;  /* 0x3e80000018180820 */ /* 0x000fe40000400000 */
[----:B---3--:R-:W-:Y:S02]  /*2d330*/  @P0 FMUL R4, R4, 0.25 ;  /* 0x3e80000004040820 */ /* 0x008fe40000400000 */
[----:B----4-:R-:W-:Y:S02]  /*2d340*/  @P0 FMUL R5, R5, 0.25 ;  /* 0x3e80000005050820 */ /* 0x010fe40000400000 */
[----:B-----5:R-:W-:Y:S02]  /*2d350*/  @P0 FMUL R6, R6, 0.25 ;  /* 0x3e80000006060820 */ /* 0x020fe40000400000 */
[----:B--2---:R-:W-:Y:S02]  /*2d360*/  @P0 FMUL R7, R7, 0.25 ;  /* 0x3e80000007070820 */ /* 0x004fe40000400000 */
        /* <DEDUP_REMOVED lines=30> */
[----:B-1----:R-:W3:Y:S04]  /*2d550*/  LDL.LU R4, [R1+0x620] ;  /* 0x0006200001047983 */ /* 0x002ee80000300800 */
[----:B------:R-:W4:Y:S04]  /*2d560*/  LDL.LU R5, [R1+0x624] ;  /* 0x0006240001057983 */ /* 0x000f280000300800 */
[----:B------:R-:W5:Y:S04]  /*2d570*/  LDL.LU R6, [R1+0x630] ;  /* 0x0006300001067983 */ /* 0x000f680000300800 */
        /* <DEDUP_REMOVED lines=13> */
[----:B------:R-:W-:-:S02]  /*2d650*/  FSETP.GT.AND P0, PT, |R23|, 8.50705917302346158658e+37, PT ;  /* 0x7e8000001700780b */ /* 0x000fc40003f04200 */
        /* <DEDUP_REMOVED lines=201> */
[----:B0-----:R-:W2:Y:S04]  /*2e2f0*/  LDL.LU R4, [R1+0x580] ;  /* 0x0005800001047983 */ /* 0x001ea80000300800 */
[----:B------:R-:W-:Y:S04]  /*2e300*/  STL [R1+0x11c], R29 ;  /* 0x00011c1d01007387 */ /* 0x000fe80000100800 */
        /* <DEDUP_REMOVED lines=15> */
[----:B------:R-:W-:-:S02]  /*2e400*/  FSETP.GT.AND P0, PT, |R27|, 8.50705917302346158658e+37, PT ;  /* 0x7e8000001b00780b */ /* 0x000fc40003f04200 */
[----:B------:R-:W-:-:S04]  /*2e410*/  LOP3.LUT R0, R0, 0xfffffffb, RZ, 0xc0, !PT ;  /* 0xfffffffb00007812 */ /* 0x000fc800078ec0ff */
[----:B------:R-:W-:Y:S02]  /*2e420*/  @P1 LOP3.LUT R0, R0, 0x4, RZ, 0xfc, !PT ;  /* 0x0000000400001812 */ /* 0x000fe400078efcff */
[----:B------:R-:W-:-:S05]  /*2e430*/  FSETP.GEU.AND P1, PT, |R27|, 1.175494350822287508e-38, PT ;  /* 0x008000001b00780b */ /* 0x000fca0003f2e200 */
        /* <DEDUP_REMOVED lines=104> */
[----:B------:R-:W-:-:S04]  /*2eac0*/  LOP3.LUT R0, R0, 0xfffffffe, RZ, 0xc0, !PT ;  /* 0xfffffffe00007812 */ /* 0x000fc800078ec0ff */
[----:B------:R-:W-:Y:S02]  /*2ead0*/  @P1 LOP3.LUT R0, R0, 0x1, RZ, 0xfc, !PT ;  /* 0x0000000100001812 */ /* 0x000fe400078efcff */
[C---:B------:R-:W-:Y:S02]  /*2eae0*/  FSETP.GT.AND P1, PT, |R25|.reuse, 8.50705917302346158658e+37, PT ;  /* 0x7e8000001900780b */ /* 0x040fe40003f24200 */
        /* <DEDUP_REMOVED lines=35> */
[----:B------:R-:W3:Y:S04]  /*2ed20*/  LDL.LU R5, [R1+0x42c] ;  /* 0x00042c0001057983 */ /* 0x000ee80000300800 */
[----:B------:R-:W-:Y:S04]  /*2ed30*/  STL [R1+0x124], R25 ;  /* 0x0001241901007387 */ /* 0x000fe80000100800 */
        /* <DEDUP_REMOVED lines=48> */
[----:B------:R2:W-:Y:S04]  /*2f040*/  STL [R1+0x154], R4 ;  /* 0x0001540401007387 */ /* 0x0005e80000100800 */
[----:B0-----:R-:W3:Y:S04]  /*2f050*/  LDL.LU R6, [R1+0x420] ;  /* 0x0004200001067983 */ /* 0x001ee80000300800 */
[----:B------:R-:W4:Y:S04]  /*2f060*/  LDL.LU R8, [R1+0x424] ;  /* 0x0004240001087983 */ /* 0x000f280000300800 */
[----:B------:R-:W-:Y:S04]  /*2f070*/  STL [R1+0x130], R24 ;  /* 0x0001301801007387 */ /* 0x000fe80000100800 */
[----:B------:R-:W5:Y:S04]  /*2f080*/  LDL.LU R9, [R1+0x410] ;  /* 0x0004100001097983 */ /* 0x000f680000300800 */
[----:B------:R-:W5:Y:S04]  /*2f090*/  LDL.LU R7, [R1+0x414] ;  /* 0x0004140001077983 */ /* 0x000f680000300800 */
[----:B-1----:R-:W5:Y:S04]  /*2f0a0*/  LDL.LU R5, [R1+0x260] ;  /* 0x0002600001057983 */ /* 0x002f680000300800 */
[----:B------:R-:W5:Y:S04]  /*2f0b0*/  LDL.LU R10, [R1+0x264] ;  /* 0x00026400010a7983 */ /* 0x000f680000300800 */
[----:B------:R-:W5:Y:S04]  /*2f0c0*/  LDL.LU R11, [R1+0x400] ;  /* 0x00040000010b7983 */ /* 0x000f680000300800 */
[----:B------:R-:W5:Y:S04]  /*2f0d0*/  LDL.LU R12, [R1+0x404] ;  /* 0x00040400010c7983 */ /* 0x000f680000300800 */
[----:B--2---:R-:W2:Y:S04]  /*2f0e0*/  LDL.LU R4, [R1+0x2b0] ;  /* 0x0002b00001047983 */ /* 0x004ea80000300800 */
        /* <DEDUP_REMOVED lines=8> */
[----:B------:R-:W-:-:S11]  /*2f170*/  FSETP.GEU.AND P2, PT, |R23|, 1.175494350822287508e-38, PT ;  /* 0x008000001700780b */ /* 0x000fd60003f4e200 */
[----:B------:R-:W-:Y:S02]  /*2f180*/  @P3 FMUL R23, R23, 0.25 ;  /* 0x3e80000017173820 */ /* 0x000fe40000400000 */
        /* <DEDUP_REMOVED lines=8> */
[----:B--2---:R-:W-:Y:S02]  /*2f210*/  @P3 FMUL R4, R4, 0.25 ;  /* 0x3e80000004043820 */ /* 0x004fe40000400000 */
        /* <DEDUP_REMOVED lines=25> */
[----:B------:R0:W-:Y:S04]  /*2f3b0*/  STL [R1+0x12c], R23 ;  /* 0x00012c1701007387 */ /* 0x0001e80000100800 */
        /* <DEDUP_REMOVED lines=49> */
[----:B------:R0:W-:Y:S04]  /*2f6d0*/  STL [R1+0x98], R6 ;  /* 0x0000980601007387 */ /* 0x0001e80000100800 */
[----:B------:R-:W3:Y:S04]  /*2f6e0*/  LDL.LU R9, [R1+0x3f4] ;  /* 0x0003f40001097983 */ /* 0x000ee80000300800 */
[----:B------:R-:W-:Y:S04]  /*2f6f0*/  STL [R1+0x138], R22 ;  /* 0x0001381601007387 */ /* 0x000fe80000100800 */
[----:B------:R-:W4:Y:S04]  /*2f700*/  LDL.LU R10, [R1+0x3e0] ;  /* 0x0003e000010a7983 */ /* 0x000f280000300800 */
[----:B------:R-:W5:Y:S04]  /*2f710*/  LDL.LU R11, [R1+0x3e4] ;  /* 0x0003e400010b7983 */ /* 0x000f680000300800 */
[----:B------:R-:W2:Y:S04]  /*2f720*/  LDL.LU R12, [R1+0x3d0] ;  /* 0x0003d000010c7983 */ /* 0x000ea80000300800 */
[----:B------:R-:W2:Y:S04]  /*2f730*/  LDL.LU R13, [R1+0x3d4] ;  /* 0x0003d400010d7983 */ /* 0x000ea80000300800 */
[----:B------:R-:W2:Y:S04]  /*2f740*/  LDL.LU R14, [R1+0x3c0] ;  /* 0x0003c000010e7983 */ /* 0x000ea80000300800 */
[----:B0-----:R-:W2:Y:S04]  /*2f750*/  LDL.LU R6, [R1+0x3c4] ;  /* 0x0003c40001067983 */ /* 0x001ea80000300800 */
[----:B------:R-:W2:Y:S04]  /*2f760*/  LDL.LU R16, [R1+0x3b0] ;  /* 0x0003b00001107983 */ /* 0x000ea80000300800 */
[----:B------:R-:W3:Y:S04]  /*2f770*/  LDL.LU R17, [R1+0x3b4] ;  /* 0x0003b40001117983 */ /* 0x000ee80000300800 */
[----:B------:R-:W4:Y:S04]  /*2f780*/  LDL.LU R18, [R1+0x2d0] ;  /* 0x0002d00001127983 */ /* 0x000f280000300800 */
[----:B------:R-:W5:Y:S04]  /*2f790*/  LDL.LU R15, [R1+0x2d4] ;  /* 0x0002d400010f7983 */ /* 0x000f680000300800 */
[----:B--2---:R-:W-:Y:S04]  /*2f7a0*/  STL [R1+0x38], R16 ;  /* 0x0000381001007387 */ /* 0x004fe80000100800 */
[----:B---3--:R-:W-:Y:S04]  /*2f7b0*/  STL [R1+0x34], R17 ;  /* 0x0000341101007387 */ /* 0x008fe80000100800 */
[----:B----4-:R-:W-:Y:S04]  /*2f7c0*/  STL [R1+0x30], R18 ;  /* 0x0000301201007387 */ /* 0x010fe80000100800 */
[----:B------:R-:W2:Y:S04]  /*2f7d0*/  LDL.LU R29, [R1+0x2c0] ;  /* 0x0002c000011d7983 */ /* 0x000ea80000300800 */
[----:B------:R-:W3:Y:S04]  /*2f7e0*/  LDL.LU R27, [R1+0x2c4] ;  /* 0x0002c400011b7983 */ /* 0x000ee80000300800 */
[----:B------:R-:W4:Y:S04]  /*2f7f0*/  LDL.LU R26, [R1+0x290] ;  /* 0x00029000011a7983 */ /* 0x000f280000300800 */
[----:B------:R-:W4:Y:S01]  /*2f800*/  LDL.LU R25, [R1+0x294] ;  /* 0x0002940001197983 */ /* 0x000f220000300800 */
[----:B------:R-:W-:-:S13]  /*2f810*/  FSETP.GT.AND P5, PT, |R21|, 8.50705917302346158658e+37, PT ;  /* 0x7e8000001500780b */ /* 0x000fda0003fa4200 */
[----:B-----5:R-:W-:Y:S02]  /*2f820*/  @P5 FMUL R15, R15, 0.25 ;  /* 0x3e8000000f0f5820 */ /* 0x020fe40000400000 */
[----:B------:R-:W-:Y:S02]  /*2f830*/  @P5 FMUL R6, R6, 0.25 ;  /* 0x3e80000006065820 */ /* 0x000fe40000400000 */
[----:B------:R-:W-:Y:S02]  /*2f840*/  @P5 FMUL R14, R14, 0.25 ;  /* 0x3e8000000e0e5820 */ /* 0x000fe40000400000 */
[----:B------:R-:W-:Y:S02]  /*2f850*/  @P5 FMUL R13, R13, 0.25 ;  /* 0x3e8000000d0d5820 */ /* 0x000fe40000400000 */
[----:B------:R-:W-:Y:S02]  /*2f860*/  @P5 FMUL R12, R12, 0.25 ;  /* 0x3e8000000c0c5820 */ /* 0x000fe40000400000 */
[----:B------:R-:W-:-:S02]  /*2f870*/  @P5 FMUL R11, R11, 0.25 ;  /* 0x3e8000000b0b5820 */ /* 0x000fc40000400000 */
[----:B------:R-:W-:Y:S02]  /*2f880*/  @P5 FMUL R10, R10, 0.25 ;  /* 0x3e8000000a0a5820 */ /* 0x000fe40000400000 */
[----:B------:R-:W-:Y:S01]  /*2f890*/  @P5 FMUL R9, R9, 0.25 ;  /* 0x3e80000009095820 */ /* 0x000fe20000400000 */
[C---:B------:R-:W-:Y:S01]  /*2f8a0*/  FSETP.GEU.AND P4, PT, |R21|.reuse, 1.175494350822287508e-38, PT ;  /* 0x008000001500780b */ /* 0x040fe20003f8e200 */
[----:B------:R-:W-:Y:S02]  /*2f8b0*/  @P5 FMUL R8, R8, 0.25 ;  /* 0x3e80000008085820 */ /* 0x000fe40000400000 */
[----:B------:R-:W-:Y:S02]  /*2f8c0*/  @P5 FMUL R21, R21, 0.25 ;  /* 0x3e80000015155820 */ /* 0x000fe40000400000 */
[----:B--2---:R-:W-:Y:S02]  /*2f8d0*/  @P5 FMUL R29, R29, 0.25 ;  /* 0x3e8000001d1d5820 */ /* 0x004fe40000400000 */
[----:B---3--:R-:W-:-:S02]  /*2f8e0*/  @P5 FMUL R27, R27, 0.25 ;  /* 0x3e8000001b1b5820 */ /* 0x008fc40000400000 */
[----:B----4-:R-:W-:Y:S02]  /*2f8f0*/  @P5 FMUL R26, R26, 0.25 ;  /* 0x3e8000001a1a5820 */ /* 0x010fe40000400000 */
[----:B------:R-:W-:-:S05]  /*2f900*/  @P5 FMUL R25, R25, 0.25 ;  /* 0x3e80000019195820 */ /* 0x000fca0000400000 */
[----:B------:R-:W-:Y:S04]  /*2f910*/  STL [R1+0x1110], R25 ;  /* 0x0011101901007387 */ /* 0x000fe80000100800 */
[----:B------:R0:W-:Y:S04]  /*2f920*/  STL [R1+0x1114], R26 ;  /* 0x0011141a01007387 */ /* 0x0001e80000100800 */
[----:B------:R1:W-:Y:S01]  /*2f930*/  STL [R1+0x1118], R27 ;  /* 0x0011181b01007387 */ /* 0x0003e20000100800 */
[----:B0-----:R-:W-:-:S03]  /*2f940*/  MOV R26, R18 ;  /* 0x00000012001a7202 */ /* 0x001fc60000000f00 */
[----:B------:R0:W-:Y:S01]  /*2f950*/  STL [R1+0x111c], R29 ;  /* 0x00111c1d01007387 */ /* 0x0001e20000100800 */
[----:B-1----:R-:W-:Y:S01]  /*2f960*/  MOV R27, R17 ;  /* 0x00000011001b7202 */ /* 0x002fe20000000f00 */
[----:B------:R-:W-:Y:S02]  /*2f970*/  @P5 FMUL R26, R26, 0.25 ;  /* 0x3e8000001a1a5820 */ /* 0x000fe40000400000 */
[----:B------:R-:W-:Y:S02]  /*2f980*/  STL [R1+0x2c], R15 ;  /* 0x00002c0f01007387 */ /* 0x000fe40000100800 */
[----:B------:R-:W-:Y:S02]  /*2f990*/  @P5 FMUL R27, R27, 0.25 ;  /* 0x3e8000001b1b5820 */ /* 0x000fe40000400000 */
[----:B0-----:R-:W-:Y:S01]  /*2f9a0*/  IMAD.MOV.U32 R29, RZ, RZ, R16 ;  /* 0x000000ffff1d7224 */ /* 0x001fe200078e0010 */
[----:B------:R0:W-:Y:S03]  /*2f9b0*/  STL [R1+0x3c], R6 ;  /* 0x00003c0601007387 */ /* 0x0001e60000100800 */
[----:B------:R-:W-:Y:S01]  /*2f9c0*/  @P5 FMUL R29, R29, 0.25 ;  /* 0x3e8000001d1d5820 */ /* 0x000fe20000400000 */
[----:B0-----:R-:W2:Y:S04]  /*2f9d0*/  LDL R6, [R1+0x140] ;  /* 0x0001400001067983 */ /* 0x001ea80000100800 */
[----:B------:R-:W-:Y:S04]  /*2f9e0*/  @P5 STL [R1+0x30], R26 ;  /* 0x0000301a01005387 */ /* 0x000fe80000100800 */
[----:B------:R-:W-:Y:S04]  /*2f9f0*/  STL [R1+0x1164], R26 ;  /* 0x0011641a01007387 */ /* 0x000fe80000100800 */
[----:B------:R-:W-:Y:S04]  /*2fa00*/  @P5 STL [R1+0x34], R27 ;  /* 0x0000341b01005387 */ /* 0x000fe80000100800 */
[----:B------:R-:W-:Y:S04]  /*2fa10*/  STL [R1+0x1168], R27 ;  /* 0x0011681b01007387 */ /* 0x000fe80000100800 */
[----:B------:R-:W-:Y:S04]  /*2fa20*/  STL [R1+0x40], R14 ;  /* 0x0000400e01007387 */ /* 0x000fe80000100800 */
[----:B------:R-:W-:Y:S04]  /*2fa30*/  @P5 STL [R1+0x38], R29 ;  /* 0x0000381d01005387 */ /* 0x000fe80000100800 */
[----:B------:R-:W-:Y:S04]  /*2fa40*/  STL [R1+0x44], R13 ;  /* 0x0000440d01007387 */ /* 0x000fe80000100800 */
[----:B------:R-:W-:Y:S04]  /*2fa50*/  STL [R1+0x48], R12 ;  /* 0x0000480c01007387 */ /* 0x000fe80000100800 */
[----:B------:R-:W-:Y:S04]  /*2fa60*/  STL [R1+0x4c], R11 ;  /* 0x00004c0b01007387 */ /* 0x000fe80000100800 */
[----:B------:R-:W-:Y:S04]  /*2fa70*/  STL [R1+0x50], R10 ;  /* 0x0000500a01007387 */ /* 0x000fe80000100800 */
[----:B------:R-:W-:Y:S04]  /*2fa80*/  STL [R1+0x54], R9 ;  /* 0x0000540901007387 */ /* 0x000fe80000100800 */
[----:B------:R-:W3:Y:S04]  /*2fa90*/  LDL.LU R24, [R1+0x478] ;  /* 0x0004780001187983 */ /* 0x000ee80000300800 */
[----:B------:R-:W-:Y:S04]  /*2faa0*/  STL [R1+0x58], R8 ;  /* 0x0000580801007387 */ /* 0x000fe80000100800 */
[----:B------:R-:W4:Y:S04]  /*2fab0*/  LDL.LU R23, [R1+0x47c] ;  /* 0x00047c0001177983 */ /* 0x000f280000300800 */
[----:B------:R0:W-:Y:S04]  /*2fac0*/  STL [R1+0x13c], R21 ;  /* 0x00013c1501007387 */ /* 0x0001e80000100800 */
[----:B------:R-:W5:Y:S04]  /*2fad0*/  LDL.LU R22, [R1+0x488] ;  /* 0x0004880001167983 */ /* 0x000f680000300800 */
[----:B0-----:R-:W5:Y:S04]  /*2fae0*/  LDL.LU R21, [R1+0x48c] ;  /* 0x00048c0001157983 */ /* 0x001f680000300800 */
        /* <DEDUP_REMOVED lines=12> */
[----:B------:R-:W-:-:S02]  /*2fbb0*/  MOV R25, R7 ;  /* 0x0000000700197202 */ /* 0x000fc40000000f00 */
[----:B------:R-:W-:Y:S02]  /*2fbc0*/  MOV R26, R5 ;  /* 0x00000005001a7202 */ /* 0x000fe40000000f00 */
[----:B------:R-:W-:Y:S01]  /*2fbd0*/  MOV R27, R25 ;  /* 0x00000019001b7202 */ /* 0x000fe20000000f00 */
[----:B------:R-:W-:Y:S01]  /*2fbe0*/  IMAD.MOV.U32 R25, RZ, RZ, R4 ;  /* 0x000000ffff197224 */ /* 0x000fe200078e0004 */
[C---:B--2---:R-:W-:Y:S02]  /*2fbf0*/  FSETP.GT.AND P6, PT, |R6|.reuse, 8.50705917302346158658e+37, PT ;  /* 0x7e8000000600780b */ /* 0x044fe40003fc4200 */
        /* <DEDUP_REMOVED lines=29> */
[----:B0-----:R-:W2:Y:S04]  /*2fdd0*/  LDL R19, [R1+0x144] ;  /* 0x0001440001137983 */ /* 0x001ea80000100800 */
[----:B------:R-:W-:Y:S04]  /*2fde0*/  STL [R1+0x1140], R20 ;  /* 0x0011401401007387 */ /* 0x000fe80000100800 */
[----:B------:R-:W-:Y:S04]  /*2fdf0*/  STL [R1+0x1144], R21 ;  /* 0x0011441501007387 */ /* 0x000fe80000100800 */
[----:B------:R-:W-:Y:S04]  /*2fe00*/  STL [R1+0x1148], R22 ;  /* 0x0011481601007387 */ /* 0x000fe80000100800 */
[----:B------:R-:W-:Y:S04]  /*2fe10*/  STL [R1+0x114c], R23 ;  /* 0x00114c1701007387 */ /* 0x000fe80000100800 */
[----:B------:R-:W-:Y:S04]  /*2fe20*/  STL [R1+0x1150], R24 ;  /* 0x0011501801007387 */ /* 0x000fe80000100800 */
[----:B------:R-:W3:Y:S04]  /*2fe30*/  LDL.LU R8, [R1+0x470] ;  /* 0x0004700001087983 */ /* 0x000ee80000300800 */
[----:B------:R-:W4:Y:S04]  /*2fe40*/  LDL.LU R7, [R1+0x474] ;  /* 0x0004740001077983 */ /* 0x000f280000300800 */
[----:B------:R0:W-:Y:S04]  /*2fe50*/  @P6 STL [R1+0x140], R6 ;  /* 0x0001400601006387 */ /* 0x0001e80000100800 */
[----:B0-----:R-:W5:Y:S04]  /*2fe60*/  LDL.LU R6, [R1+0x480] ;  /* 0x0004800001067983 */ /* 0x001f680000300800 */
[----:B------:R-:W2:Y:S04]  /*2fe70*/  LDL.LU R5, [R1+0x484] ;  /* 0x0004840001057983 */ /* 0x000ea80000300800 */
[----:B------:R-:W2:Y:S04]  /*2fe80*/  LDL.LU R4, [R1+0x490] ;  /* 0x0004900001047983 */ /* 0x000ea80000300800 */
[----:B------:R-:W2:Y:S04]  /*2fe90*/  LDL.LU R10, [R1+0x494] ;  /* 0x00049400010a7983 */ /* 0x000ea80000300800 */
[----:B------:R-:W2:Y:S01]  /*2fea0*/  LDL.LU R12, [R1+0x4a0] ;  /* 0x0004a000010c7983 */ /* 0x000ea20000300800 */
[----:B------:R-:W-:-:S03]  /*2feb0*/  IMAD.MOV.U32 R9, RZ, RZ, R26 ;  /* 0x000000ffff097224 */ /* 0x000fc600078e001a */
[----:B------:R-:W3:Y:S01]  /*2fec0*/  LDL.LU R11, [R1+0x4a4] ;  /* 0x0004a400010b7983 */ /* 0x000ee20000300800 */
[----:B------:R-:W-:Y:S02]  /*2fed0*/  MOV R26, R28 ;  /* 0x0000001c001a7202 */ /* 0x000fe40000000f00 */
[----:B------:R-:W-:-:S04]  /*2fee0*/  LOP3.LUT R0, R0, 0xf7ffffff, RZ, 0xc0, !PT ;  /* 0xf7ffffff00007812 */ /* 0x000fc800078ec0ff */
[----:B------:R-:W-:Y:S01]  /*2fef0*/  @P0 LOP3.LUT R0, R0, 0x8000000, RZ, 0xfc, !PT ;  /* 0x0800000000000812 */ /* 0x000fe200078efcff */
[----:B--2---:R0:W-:Y:S04]  /*2ff00*/  STL [R1+0x4], R12 ;  /* 0x0000040c01007387 */ /* 0x0041e80000100800 */
[----:B0-----:R-:W2:Y:S04]  /*2ff10*/  LDL.LU R12, [R1+0x4b0] ;  /* 0x0004b000010c7983 */ /* 0x001ea80000300800 */
[----:B------:R-:W2:Y:S04]  /*2ff20*/  LDL.LU R13, [R1+0x4b4] ;  /* 0x0004b400010d7983 */ /* 0x000ea80000300800 */
[----:B------:R-:W2:Y:S04]  /*2ff30*/  LDL.LU R28, [R1+0x4d0] ;  /* 0x0004d000011c7983 */ /* 0x000ea80000300800 */
[----:B------:R-:W3:Y:S04]  /*2ff40*/  LDL.LU R14, [R1+0x4d4] ;  /* 0x0004d400010e7983 */ /* 0x000ee80000300800 */
[----:B------:R-:W3:Y:S04]  /*2ff50*/  LDL.LU R15, [R1+0x4e0] ;  /* 0x0004e000010f7983 */ /* 0x000ee80000300800 */
[----:B------:R-:W4:Y:S04]  /*2ff60*/  LDL.LU R16, [R1+0x4e4] ;  /* 0x0004e40001107983 */ /* 0x000f280000300800 */
[----:B------:R-:W5:Y:S04]  /*2ff70*/  LDL.LU R17, [R1+0x4f0] ;  /* 0x0004f00001117983 */ /* 0x000f680000300800 */
[----:B------:R-:W5:Y:S01]  /*2ff80*/  LDL.LU R18, [R1+0x4f4] ;  /* 0x0004f40001127983 */ /* 0x000f620000300800 */
[----:B------:R-:W-:-:S02]  /*2ff90*/  LOP3.LUT P0, RZ, R0, 0x100, RZ, 0xc0, !PT ;  /* 0x0000010000ff7812 */ /* 0x000fc4000780c0ff */
[----:B------:R-:W-:-:S04]  /*2ffa0*/  LOP3.LUT R0, R0, 0xefffffff, RZ, 0xc0, !PT ;  /* 0xefffffff00007812 */ /* 0x000fc800078ec0ff */
[----:B------:R-:W-:Y:S02]  /*2ffb0*/  @P1 LOP3.LUT R0, R0, 0x10000000, RZ, 0xfc, !PT ;  /* 0x1000000000001812 */ /* 0x000fe400078efcff */
[----:B------:R-:W-:-:S13]  /*2ffc0*/  FSETP.GT.AND P1, PT, |R19|, 8.50705917302346158658e+37, PT ;  /* 0x7e8000001300780b */ /* 0x000fda0003f24200 */
[----:B--2---:R-:W-:Y:S02]  /*2ffd0*/  @P1 FMUL R28, R28, 0.25 ;  /* 0x3e8000001c1c1820 */ /* 0x004fe40000400000 */
[----:B---3--:R-:W-:Y:S02]  /*2ffe0*/  @P1 FMUL R15, R15, 0.25 ;  /* 0x3e8000000f0f1820 */ /* 0x008fe40000400000 */
[----:B----4-:R-:W-:Y:S02]  /*2fff0*/  @P1 FMUL R16, R16, 0.25 ;  /* 0x3e80000010101820 */ /* 0x010fe40000400000 */
[----:B-----5:R-:W-:Y:S02]  /*30000*/  @P1 FMUL R17, R17, 0.25 ;  /* 0x3e80000011111820 */ /* 0x020fe40000400000 */
[----:B------:R-:W-:-:S05]  /*30010*/  @P1 FMUL R18, R18, 0.25 ;  /* 0x3e80000012121820 */ /* 0x000fca0000400000 */
[----:B------:R-:W-:Y:S04]  /*30020*/  STL [R1+0x28], R18 ;  /* 0x0000281201007387 */ /* 0x000fe80000100800 */
[----:B------:R-:W-:Y:S04]  /*30030*/  STL [R1+0x24], R17 ;  /* 0x0000241101007387 */ /* 0x000fe80000100800 */
[----:B------:R-:W-:Y:S04]  /*30040*/  STL [R1+0x20], R16 ;  /* 0x0000201001007387 */ /* 0x000fe80000100800 */
[----:B------:R0:W-:Y:S04]  /*30050*/  STL [R1+0x1084], R28 ;  /* 0x0010841c01007387 */ /* 0x0001e80000100800 */
[----:B------:R-:W-:Y:S04]  /*30060*/  STL [R1+0x1c], R15 ;  /* 0x00001c0f01007387 */ /* 0x000fe80000100800 */
[----:B0-----:R-:W2:Y:S01]  /*30070*/  LDL.LU R28, [R1+0x4] ;  /* 0x00000400011c7983 */ /* 0x001ea20000300800 */
[----:B------:R-:W-:-:S02]  /*30080*/  @P1 FMUL R14, R14, 0.25 ;  /* 0x3e8000000e0e1820 */ /* 0x000fc40000400000 */
[----:B------:R-:W-:Y:S02]  /*30090*/  @P1 FMUL R13, R13, 0.25 ;  /* 0x3e8000000d0d1820 */ /* 0x000fe40000400000 */
[----:B------:R-:W-:Y:S01]  /*300a0*/  @P1 FMUL R12, R12, 0.25 ;  /* 0x3e8000000c0c1820 */ /* 0x000fe20000400000 */
[----:B------:R-:W-:Y:S01]  /*300b0*/  STL [R1+0x18], R14 ;  /* 0x0000180e01007387 */ /* 0x000fe20000100800 */
[----:B------:R-:W-:Y:S02]  /*300c0*/  @P1 FMUL R11, R11, 0.25 ;  /* 0x3e8000000b0b1820 */ /* 0x000fe40000400000 */
[----:B------:R-:W-:Y:S01]  /*300d0*/  @P1 FMUL R10, R10, 0.25 ;  /* 0x3e8000000a0a1820 */ /* 0x000fe20000400000 */
[----:B------:R-:W-:Y:S01]  /*300e0*/  STL [R1+0x10], R13 ;  /* 0x0000100d01007387 */ /* 0x000fe20000100800 */
[----:B------:R-:W-:Y:S02]  /*300f0*/  @P1 FMUL R4, R4, 0.25 ;  /* 0x3e80000004041820 */ /* 0x000fe40000400000 */
[----:B------:R-:W-:-:S02]  /*30100*/  @P1 FMUL R5, R5, 0.25 ;  /* 0x3e80000005051820 */ /* 0x000fc40000400000 */
[----:B------:R-:W-:Y:S02]  /*30110*/  @P1 FMUL R6, R6, 0.25 ;  /* 0x3e80000006061820 */ /* 0x000fe40000400000 */
[----:B--2---:R-:W-:-:S05]  /*30120*/  @P1 FMUL R28, R28, 0.25 ;  /* 0x3e8000001c1c1820 */ /* 0x004fca0000400000 */
[----:B------:R-:W-:Y:S04]  /*30130*/  STL [R1+0x1088], R28 ;  /* 0x0010881c01007387 */ /* 0x000fe80000100800 */
[----:B------:R0:W-:Y:S04]  /*30140*/  STL [R1+0xc], R12 ;  /* 0x00000c0c01007387 */ /* 0x0001e80000100800 */
[----:B------:R1:W-:Y:S04]  /*30150*/  STL [R1+0x8], R11 ;  /* 0x0000080b01007387 */ /* 0x0003e80000100800 */
[----:B------:R2:W-:Y:S04]  /*30160*/  STL [R1], R10 ;  /* 0x0000000a01007387 */ /* 0x0005e80000100800 */
[----:B0-----:R-:W3:Y:S04]  /*30170*/  LDL R12, [R1+0x6bc] ;  /* 0x0006bc00010c7983 */ /* 0x001ee80000100800 */
[----:B------:R-:W4:Y:S04]  /*30180*/  LDL R14, [R1+0x6c0] ;  /* 0x0006c000010e7983 */ /* 0x000f280000100800 */
[----:B-1----:R-:W5:Y:S04]  /*30190*/  LDL R11, [R1+0x6c4] ;  /* 0x0006c400010b7983 */ /* 0x002f680000100800 */
[----:B--2---:R-:W2:Y:S04]  /*301a0*/  LDL R10, [R1+0x6c8] ;  /* 0x0006c800010a7983 */ /* 0x004ea80000100800 */
[----:B------:R-:W2:Y:S04]  /*301b0*/  LDL R13, [R1+0x6d4] ;  /* 0x0006d400010d7983 */ /* 0x000ea80000100800 */
[----:B------:R0:W-:Y:S04]  /*301c0*/  STL [R1+0x108c], R4 ;  /* 0x00108c0401007387 */ /* 0x0001e80000100800 */
[----:B0-----:R-:W2:Y:S04]  /*301d0*/  LDL.LU R4, [R1+0x144] ;  /* 0x0001440001047983 */ /* 0x001ea80000300800 */
[----:B------:R-:W-:Y:S04]  /*301e0*/  STL [R1+0x1090], R5 ;  /* 0x0010900501007387 */ /* 0x000fe80000100800 */
[----:B------:R0:W-:Y:S04]  /*301f0*/  STL [R1+0x1094], R6 ;  /* 0x0010940601007387 */ /* 0x0001e80000100800 */
[----:B0-----:R-:W2:Y:S01]  /*30200*/  LDL.LU R6, [R1+0x58] ;  /* 0x0000580001067983 */ /* 0x001ea20000300800 */
[----:B------:R-:W-:-:S03]  /*30210*/  @P1 FMUL R7, R7, 0.25 ;  /* 0x3e80000007071820 */ /* 0x000fc60000400000 */
[----:B--2---:R-:W-:Y:S04]  /*30220*/  STL [R1+0x1154], R6 ;  /* 0x0011540601007387 */ /* 0x004fe80000100800 */
[----:B------:R0:W-:Y:S04]  /*30230*/  STL [R1+0x1098], R7 ;  /* 0x0010980701007387 */ /* 0x0001e80000100800 */
[----:B0-----:R-:W2:Y:S01]  /*30240*/  LDL.LU R7, [R1+0x54] ;  /* 0x0000540001077983 */ /* 0x001ea20000300800 */
[----:B------:R-:W-:Y:S01]  /*30250*/  @P1 FMUL R8, R8, 0.25 ;  /* 0x3e80000008081820 */ /* 0x000fe20000400000 */
[----:B------:R-:W-:-:S02]  /*30260*/  FSETP.GEU.AND P6, PT, |R4|, 1.175494350822287508e-38, PT ;  /* 0x008000000400780b */ /* 0x000fc40003fce200 */
[----:B--2---:R-:W-:Y:S04]  /*30270*/  STL [R1+0x1158], R7 ;  /* 0x0011580701007387 */ /* 0x004fe80000100800 */
[----:B------:R0:W-:Y:S04]  /*30280*/  STL [R1+0x109c], R8 ;  /* 0x00109c0801007387 */ /* 0x0001e80000100800 */
[----:B0-----:R-:W2:Y:S01]  /*30290*/  LDL.LU R8, [R1+0x50] ;  /* 0x0000500001087983 */ /* 0x001ea20000300800 */
[----:B------:R-:W-:-:S03]  /*302a0*/  @P1 FMUL R4, R4, 0.25 ;  /* 0x3e80000004041820 */ /* 0x000fc60000400000 */
[----:B--2---:R-:W-:Y:S04]  /*302b0*/  STL [R1+0x115c], R8 ;  /* 0x00115c0801007387 */ /* 0x004fe80000100800 */
[----:B------:R0:W-:Y:S04]  /*302c0*/  STL [R1+0x10a8], R4 ;  /* 0x0010a80401007387 */ /* 0x0001e80000100800 */
[----:B0-----:R-:W2:Y:S01]  /*302d0*/  LDL.LU R4, [R1+0x90] ;  /* 0x0000900001047983 */ /* 0x001ea20000300800 */
[----:B---3--:R-:W-:Y:S02]  /*302e0*/  @!P0 FMUL R12, R12, 16777216 ;  /* 0x4b8000000c0c8820 */ /* 0x008fe40000400000 */
[----:B----4-:R-:W-:-:S02]  /*302f0*/  @!P0 FMUL R14, R14, 16777216 ;  /* 0x4b8000000e0e8820 */ /* 0x010fc40000400000 */
[----:B-----5:R-:W-:Y:S02]  /*30300*/  @!P0 FMUL R11, R11, 16777216 ;  /* 0x4b8000000b0b8820 */ /* 0x020fe40000400000 */
[----:B------:R-:W-:Y:S01]  /*30310*/  @!P0 FMUL R10, R10, 16777216 ;  /* 0x4b8000000a0a8820 */ /* 0x000fe20000400000 */
[----:B--2---:R-:W-:Y:S04]  /*30320*/  STL [R1+0x1160], R4 ;  /* 0x0011600401007387 */ /* 0x004fe80000100800 */
[----:B------:R-:W2:Y:S04]  /*30330*/  LDL R5, [R1+0x6d8] ;  /* 0x0006d80001057983 */ /* 0x000ea80000100800 */
[----:B------:R-:W3:Y:S04]  /*30340*/  LDL R28, [R1+0x6dc] ;  /* 0x0006dc00011c7983 */ /* 0x000ee80000100800 */
[----:B------:R-:W4:Y:S04]  /*30350*/  LDL R24, [R1+0x6e8] ;  /* 0x0006e80001187983 */ /* 0x000f280000100800 */
[----:B------:R0:W-:Y:S04]  /*30360*/  @!P0 STL [R1+0x6bc], R12 ;  /* 0x0006bc0c01008387 */ /* 0x0001e80000100800 */
[----:B------:R-:W5:Y:S04]  /*30370*/  LDL R18, [R1+0x6ec] ;  /* 0x0006ec0001127983 */ /* 0x000f680000100800 */
[----:B------:R-:W5:Y:S04]  /*30380*/  LDL R17, [R1+0x6fc] ;  /* 0x0006fc0001117983 */ /* 0x000f680000100800 */
[----:B0-----:R-:W5:Y:S04]  /*30390*/  LDL R12, [R1+0x6f8] ;  /* 0x0006f800010c7983 */ /* 0x001f680000100800 */
[----:B------:R-:W-:Y:S04]  /*303a0*/  @!P0 STL [R1+0x6c0], R14 ;  /* 0x0006c00e01008387 */ /* 0x000fe80000100800 */
[----:B------:R-:W5:Y:S04]  /*303b0*/  LDL R15, [R1+0x708] ;  /* 0x00070800010f7983 */ /* 0x000f680000100800 */
[----:B------:R0:W-:Y:S04]  /*303c0*/  @!P0 STL [R1+0x6c4], R11 ;  /* 0x0006c40b01008387 */ /* 0x0001e80000100800 */
[----:B0-----:R-:W5:Y:S04]  /*303d0*/  LDL R11, [R1+0x70c] ;  /* 0x00070c00010b7983 */ /* 0x001f680000100800 */
[----:B------:R0:W-:Y:S01]  /*303e0*/  @!P0 STL [R1+0x6c8], R10 ;  /* 0x0006c80a01008387 */ /* 0x0001e20000100800 */
[----:B------:R-:W-:-:S03]  /*303f0*/  @!P0 FMUL R2, R2, 16777216 ;  /* 0x4b80000002028820 */ /* 0x000fc60000400000 */
[----:B------:R-:W5:Y:S04]  /*30400*/  LDL R23, [R1+0x61c] ;  /* 0x00061c0001177983 */ /* 0x000f680000100800 */
[----:B------:R-:W5:Y:S04]  /*30410*/  LDL R16, [R1+0x638] ;  /* 0x0006380001107983 */ /* 0x000f680000100800 */
[----:B0-----:R-:W5:Y:S01]  /*30420*/  LDL R10, [R1+0x718] ;  /* 0x00071800010a7983 */ /* 0x001f620000100800 */
[----:B------:R-:W-:-:S03]  /*30430*/  @!P0 FMUL R3, R3, 16777216 ;  /* 0x4b80000003038820 */ /* 0x000fc60000400000 */
[----:B------:R-:W5:Y:S04]  /*30440*/  LDL R22, [R1+0x628] ;  /* 0x0006280001167983 */ /* 0x000f680000100800 */
[----:B------:R-:W5:Y:S01]  /*30450*/  LDL R21, [R1+0x62c] ;  /* 0x00062c0001157983 */ /* 0x000f620000100800 */
[----:B------:R-:W-:-:S03]  /*30460*/  @!P0 FMUL R13, R13, 16777216 ;  /* 0x4b8000000d0d8820 */ /* 0x000fc60000400000 */
[----:B------:R-:W5:Y:S04]  /*30470*/  LDL R14, [R1+0x63c] ;  /* 0x00063c00010e7983 */ /* 0x000f680000100800 */
[----:B------:R0:W-:Y:S04]  /*30480*/  STL [R1+0x10fc], R2 ;  /* 0x0010fc0201007387 */ /* 0x0001e80000100800 */
[----:B0-----:R-:W5:Y:S04]  /*30490*/  LDL.LU R2, [R1+0x10c] ;  /* 0x00010c0001027983 */ /* 0x001f680000300800 */
[----:B------:R0:W-:Y:S04]  /*304a0*/  STL [R1+0x1100], R3 ;  /* 0x0011000301007387 */ /* 0x0001e80000100800 */
[----:B0-----:R-:W5:Y:S04]  /*304b0*/  LDL.LU R3, [R1+0x104] ;  /* 0x0001040001037983 */ /* 0x001f680000300800 */
[----:B------:R-:W5:Y:S04]  /*304c0*/  LDL R20, [R1+0x648] ;  /* 0x0006480001147983 */ /* 0x000f680000100800 */
[----:B------:R-:W5:Y:S04]  /*304d0*/  LDL R19, [R1+0x64c] ;  /* 0x00064c0001137983 */ /* 0x000f680000100800 */
[----:B------:R0:W-:Y:S04]  /*304e0*/  @!P0 STL [R1+0x6d4], R13 ;  /* 0x0006d40d01008387 */ /* 0x0001e80000100800 */
[----:B0-----:R-:W5:Y:S01]  /*304f0*/  LDL R13, [R1+0x658] ;  /* 0x00065800010d7983 */ /* 0x001f620000100800 */
[----:B--2---:R-:W-:-:S02]  /*30500*/  @!P0 FMUL R5, R5, 16777216 ;  /* 0x4b80000005058820 */ /* 0x004fc40000400000 */
[----:B---3--:R-:W-:-:S03]  /*30510*/  @!P0 FMUL R28, R28, 16777216 ;  /* 0x4b8000001c1c8820 */ /* 0x008fc60000400000 */
[----:B------:R-:W-:Y:S01]  /*30520*/  @!P0 STL [R1+0x6d8], R5 ;  /* 0x0006d80501008387 */ /* 0x000fe20000100800 */
[----:B----4-:R-:W-:-:S03]  /*30530*/  @!P0 FMUL R24, R24, 16777216 ;  /* 0x4b80000018188820 */ /* 0x010fc60000400000 */
[----:B------:R-:W-:Y:S01]  /*30540*/  @!P0 STL [R1+0x6dc], R28 ;  /* 0x0006dc1c01008387 */ /* 0x000fe20000100800 */
[----:B-----5:R-:W-:Y:S02]  /*30550*/  @!P0 FMUL R18, R18, 16777216 ;  /* 0x4b80000012128820 */ /* 0x020fe40000400000 */
[----:B------:R-:W-:Y:S02]  /*30560*/  @!P0 FMUL R17, R17, 16777216 ;  /* 0x4b80000011118820 */ /* 0x000fe40000400000 */
[----:B------:R-:W-:-:S05]  /*30570*/  @!P0 FMUL R12, R12, 16777216 ;  /* 0x4b8000000c0c8820 */ /* 0x000fca0000400000 */
[----:B------:R0:W-:Y:S01]  /*30580*/  @!P0 STL [R1+0x6f8], R12 ;  /* 0x0006f80c01008387 */ /* 0x0001e20000100800 */
[----:B------:R-:W-:-:S03]  /*30590*/  @!P0 FMUL R15, R15, 16777216 ;  /* 0x4b8000000f0f8820 */ /* 0x000fc60000400000 */
[----:B------:R-:W-:Y:S04]  /*305a0*/  @!P0 STL [R1+0x6e8], R24 ;  /* 0x0006e81801008387 */ /* 0x000fe80000100800 */
[----:B0-----:R-:W2:Y:S04]  /*305b0*/  LDL R12, [R1+0x65c] ;  /* 0x00065c00010c7983 */ /* 0x001ea80000100800 */
[----:B------:R0:W-:Y:S01]  /*305c0*/  @!P0 STL [R1+0x6ec], R18 ;  /* 0x0006ec1201008387 */ /* 0x0001e20000100800 */
[----:B------:R-:W-:-:S03]  /*305d0*/  @!P0 FMUL R11, R11, 16777216 ;  /* 0x4b8000000b0b8820 */ /* 0x000fc60000400000 */
[----:B------:R1:W-:Y:S04]  /*305e0*/  @!P0 STL [R1+0x6fc], R17 ;  /* 0x0006fc1101008387 */ /* 0x0003e80000100800 */
[----:B0-----:R-:W3:Y:S04]  /*305f0*/  LDL R18, [R1+0x6a4] ;  /* 0x0006a40001127983 */ /* 0x001ee80000100800 */
[----:B-1----:R-:W4:Y:S04]  /*30600*/  LDL R17, [R1+0x6a0] ;  /* 0x0006a00001117983 */ /* 0x002f280000100800 */
[----:B------:R0:W-:Y:S01]  /*30610*/  @!P0 STL [R1+0x708], R15 ;  /* 0x0007080f01008387 */ /* 0x0001e20000100800 */
[----:B------:R-:W-:-:S03]  /*30620*/  @!P0 FMUL R10, R10, 16777216 ;  /* 0x4b8000000a0a8820 */ /* 0x000fc60000400000 */
[----:B0-----:R-:W5:Y:S04]  /*30630*/  LDL R15, [R1+0x6a8] ;  /* 0x0006a800010f7983 */ /* 0x001f680000100800 */
[----:B------:R0:W-:Y:S04]  /*30640*/  @!P0 STL [R1+0x70c], R11 ;  /* 0x00070c0b01008387 */ /* 0x0001e80000100800 */
[----:B0-----:R-:W5:Y:S04]  /*30650*/  LDL R11, [R1+0x6ac] ;  /* 0x0006ac00010b7983 */ /* 0x001f680000100800 */
[----:B------:R0:W-:Y:S02]  /*30660*/  @!P0 STL [R1+0x718], R10 ;  /* 0x0007180a01008387 */ /* 0x0001e40000100800 */
[----:B0-----:R-:W-:-:S02]  /*30670*/  MOV R10, R9 ;  /* 0x00000009000a7202 */ /* 0x001fc40000000f00 */
[----:B------:R-:W-:Y:S02]  /*30680*/  MOV R9, R27 ;  /* 0x0000001b00097202 */ /* 0x000fe40000000f00 */
[----:B------:R-:W5:Y:S01]  /*30690*/  LDL R27, [R1+0x6b0] ;  /* 0x0006b000011b7983 */ /* 0x000f620000100800 */
[----:B------:R-:W-:-:S04]  /*306a0*/  LOP3.LUT R0, R0, 0xfeffffff, RZ, 0xc0, !PT ;  /* 0xfeffffff00007812 */ /* 0x000fc800078ec0ff */
[----:B------:R-:W-:-:S04]  /*306b0*/  @P6 LOP3.LUT R0, R0, 0x1000000, RZ, 0xfc, !PT ;  /* 0x0100000000006812 */ /* 0x000fc800078efcff */
[----:B------:R-:W-:-:S13]  /*306c0*/  LOP3.LUT P6, RZ, R0, 0x80, RZ, 0xc0, !PT ;  /* 0x0000008000ff7812 */ /* 0x000fda00078cc0ff */
[----:B------:R-:W-:Y:S02]  /*306d0*/  @!P6 FMUL R23, R23, 16777216 ;  /* 0x4b8000001717e820 */ /* 0x000fe40000400000 */
[----:B------:R-:W-:Y:S02]  /*306e0*/  @!P6 FMUL R16, R16, 16777216 ;  /* 0x4b8000001010e820 */ /* 0x000fe40000400000 */
[----:B------:R-:W-:Y:S01]  /*306f0*/  @!P6 FMUL R22, R22, 16777216 ;  /* 0x4b8000001616e820 */ /* 0x000fe20000400000 */
[----:B------:R-:W-:Y:S01]  /*30700*/  @!P6 STL [R1+0x61c], R23 ;  /* 0x00061c170100e387 */ /* 0x000fe20000100800 */
[----:B------:R-:W-:Y:S02]  /*30710*/  @!P6 FMUL R21, R21, 16777216 ;  /* 0x4b8000001515e820 */ /* 0x000fe40000400000 */
[----:B------:R-:W-:Y:S01]  /*30720*/  @!P6 FMUL R14, R14, 16777216 ;  /* 0x4b8000000e0ee820 */ /* 0x000fe20000400000 */
[----:B------:R0:W-:Y:S04]  /*30730*/  @!P6 STL [R1+0x638], R16 ;  /* 0x000638100100e387 */ /* 0x0001e80000100800 */
[----:B------:R-:W-:Y:S01]  /*30740*/  @!P6 STL [R1+0x628], R22 ;  /* 0x000628160100e387 */ /* 0x000fe20000100800 */
[----:B------:R-:W-:-:S03]  /*30750*/  @!P6 FMUL R20, R20, 16777216 ;  /* 0x4b8000001414e820 */ /* 0x000fc60000400000 */
[----:B0-----:R-:W5:Y:S01]  /*30760*/  LDL R16, [R1+0x6b4] ;  /* 0x0006b40001107983 */ /* 0x001f620000100800 */
[----:B------:R-:W-:-:S03]  /*30770*/  @!P6 FMUL R19, R19, 16777216 ;  /* 0x4b8000001313e820 */ /* 0x000fc60000400000 */
[----:B------:R-:W-:Y:S04]  /*30780*/  @!P6 STL [R1+0x62c], R21 ;  /* 0x00062c150100e387 */ /* 0x000fe80000100800 */
[----:B------:R0:W-:Y:S01]  /*30790*/  @!P6 STL [R1+0x63c], R14 ;  /* 0x00063c0e0100e387 */ /* 0x0001e20000100800 */
[----:B------:R-:W-:-:S03]  /*307a0*/  @!P6 FMUL R13, R13, 16777216 ;  /* 0x4b8000000d0de820 */ /* 0x000fc60000400000 */
[----:B------:R-:W5:Y:S04]  /*307b0*/  LDL R5, [R1+0x35c] ;  /* 0x00035c0001057983 */ /* 0x000f680000100800 */
[----:B0-----:R-:W5:Y:S04]  /*307c0*/  LDL R14, [R1+0x6b8] ;  /* 0x0006b800010e7983 */ /* 0x001f680000100800 */
[----:B------:R-:W-:Y:S04]  /*307d0*/  @!P6 STL [R1+0x648], R20 ;  /* 0x000648140100e387 */ /* 0x000fe80000100800 */
[----:B------:R-:W5:Y:S04]  /*307e0*/  LDL R28, [R1+0x360] ;  /* 0x00036000011c7983 */ /* 0x000f680000100800 */
[----:B------:R0:W-:Y:S04]  /*307f0*/  @!P6 STL [R1+0x64c], R19 ;  /* 0x00064c130100e387 */ /* 0x0001e80000100800 */
[----:B------:R-:W5:Y:S04]  /*30800*/  LDL R24, [R1+0x364] ;  /* 0x0003640001187983 */ /* 0x000f680000100800 */
[----:B------:R1:W-:Y:S04]  /*30810*/  @!P6 STL [R1+0x658], R13 ;  /* 0x0006580d0100e387 */ /* 0x0003e80000100800 */
[----:B0-----:R-:W5:Y:S04]  /*30820*/  LDL R19, [R1+0x368] ;  /* 0x0003680001137983 */ /* 0x001f680000100800 */
[----:B-1----:R-:W5:Y:S01]  /*30830*/  LDL R13, [R1+0x36c] ;  /* 0x00036c00010d7983 */ /* 0x002f620000100800 */
[----:B--2---:R-:W-:-:S05]  /*30840*/  @!P6 FMUL R12, R12, 16777216 ;  /* 0x4b8000000c0ce820 */ /* 0x004fca0000400000 */
[----:B------:R0:W-:Y:S01]  /*30850*/  @!P6 STL [R1+0x65c], R12 ;  /* 0x00065c0c0100e387 */ /* 0x0001e20000100800 */
[----:B---3--:R-:W-:-:S03]  /*30860*/  @!P6 FMUL R18, R18, 16777216 ;  /* 0x4b8000001212e820 */ /* 0x008fc60000400000 */
[----:B0-----:R-:W2:Y:S01]  /*30870*/  LDL R12, [R1+0x4c0] ;  /* 0x0004c000010c7983 */ /* 0x001ea20000100800 */
[----:B----4-:R-:W-:-:S05]  /*30880*/  @!P6 FMUL R17, R17, 16777216 ;  /* 0x4b8000001111e820 */ /* 0x010fca0000400000 */
[----:B------:R0:W-:Y:S01]  /*30890*/  @!P6 STL [R1+0x6a0], R17 ;  /* 0x0006a0110100e387 */ /* 0x0001e20000100800 */
[----:B-----5:R-:W-:-:S03]  /*308a0*/  @!P6 FMUL R15, R15, 16777216 ;  /* 0x4b8000000f0fe820 */ /* 0x020fc60000400000 */
[----:B0-----:R-:W3:Y:S04]  /*308b0*/  LDL R17, [R1+0x4c4] ;  /* 0x0004c40001117983 */ /* 0x001ee80000100800 */
[----:B------:R0:W-:Y:S01]  /*308c0*/  @!P6 STL [R1+0x6a8], R15 ;  /* 0x0006a80f0100e387 */ /* 0x0001e20000100800 */
[----:B------:R-:W-:-:S03]  /*308d0*/  @!P6 FMUL R11, R11, 16777216 ;  /* 0x4b8000000b0be820 */ /* 0x000fc60000400000 */
[----:B0-----:R-:W4:Y:S04]  /*308e0*/  LDL R15, [R1+0x4c8] ;  /* 0x0004c800010f7983 */ /* 0x001f280000100800 */
[----:B------:R-:W-:Y:S04]  /*308f0*/  @!P6 STL [R1+0x6a4], R18 ;  /* 0x0006a4120100e387 */ /* 0x000fe80000100800 */
[----:B------:R0:W-:Y:S04]  /*30900*/  @!P6 STL [R1+0x6ac], R11 ;  /* 0x0006ac0b0100e387 */ /* 0x0001e80000100800 */
[----:B------:R-:W5:Y:S04]  /*30910*/  LDL R23, [R1+0x500] ;  /* 0x0005000001177983 */ /* 0x000f680000100800 */
[----:B------:R-:W5:Y:S01]  /*30920*/  LDL R22, [R1+0x504] ;  /* 0x0005040001167983 */ /* 0x000f620000100800 */
[----:B------:R-:W-:-:S03]  /*30930*/  @!P6 FMUL R27, R27, 16777216 ;  /* 0x4b8000001b1be820 */ /* 0x000fc60000400000 */
[----:B0-----:R-:W5:Y:S04]  /*30940*/  LDL R11, [R1+0x4cc] ;  /* 0x0004cc00010b7983 */ /* 0x001f680000100800 */
[----:B------:R-:W5:Y:S04]  /*30950*/  LDL R21, [R1+0x508] ;  /* 0x0005080001157983 */ /* 0x000f680000100800 */
[----:B------:R0:W-:Y:S04]  /*30960*/  @!P6 STL [R1+0x6b0], R27 ;  /* 0x0006b01b0100e387 */ /* 0x0001e80000100800 */
[----:B------:R-:W5:Y:S01]  /*30970*/  LDL R20, [R1+0x50c] ;  /* 0x00050c0001147983 */ /* 0x000f620000100800 */
[----:B------:R-:W-:-:S03]  /*30980*/  LOP3.LUT P1, RZ, R0, 0x40, RZ, 0xc0, !PT ;  /* 0x0000004000ff7812 */ /* 0x000fc6000782c0ff */
[----:B------:R-:W5:Y:S04]  /*30990*/  LDL R18, [R1+0x610] ;  /* 0x0006100001127983 */ /* 0x000f680000100800 */
[----:B0-----:R-:W5:Y:S01]  /*309a0*/  LDL R27, [R1+0x614] ;  /* 0x00061400011b7983 */ /* 0x001f620000100800 */
[----:B------:R-:W-:-:S05]  /*309b0*/  @!P6 FMUL R16, R16, 16777216 ;  /* 0x4b8000001010e820 */ /* 0x000fca0000400000 */
[----:B------:R0:W-:Y:S04]  /*309c0*/  @!P6 STL [R1+0x6b4], R16 ;  /* 0x0006b4100100e387 */ /* 0x0001e80000100800 */
[----:B0-----:R-:W5:Y:S01]  /*309d0*/  LDL R16, [R1+0x618] ;  /* 0x0006180001107983 */ /* 0x001f620000100800 */
[----:B------:R-:W-:Y:S02]  /*309e0*/  @!P6 FMUL R14, R14, 16777216 ;  /* 0x4b8000000e0ee820 */ /* 0x000fe40000400000 */
[----:B------:R-:W-:-:S03]  /*309f0*/  @!P1 FMUL R5, R5, 16777216 ;  /* 0x4b80000005059820 */ /* 0x000fc60000400000 */
[----:B------:R0:W-:Y:S01]  /*30a00*/  @!P6 STL [R1+0x6b8], R14 ;  /* 0x0006b80e0100e387 */ /* 0x0001e20000100800 */
[----:B------:R-:W-:-:S03]  /*30a10*/  @!P1 FMUL R28, R28, 16777216 ;  /* 0x4b8000001c1c9820 */ /* 0x000fc60000400000 */
[----:B0-----:R-:W5:Y:S01]  /*30a20*/  LDL R14, [R1+0x110] ;  /* 0x00011000010e7983 */ /* 0x001f620000100800 */
[----:B------:R-:W-:-:S03]  /*30a30*/  @!P1 FMUL R24, R24, 16777216 ;  /* 0x4b80000018189820 */ /* 0x000fc60000400000 */
[----:B------:R-:W-:Y:S04]  /*30a40*/  @!P1 STL [R1+0x35c], R5 ;  /* 0x00035c0501009387 */ /* 0x000fe80000100800 */
[----:B------:R-:W-:Y:S01]  /*30a50*/  @!P1 STL [R1+0x360], R28 ;  /* 0x0003601c01009387 */ /* 0x000fe20000100800 */
[----:B------:R-:W-:Y:S02]  /*30a60*/  @!P1 FMUL R19, R19, 16777216 ;  /* 0x4b80000013139820 */ /* 0x000fe40000400000 */
[----:B------:R-:W-:-:S05]  /*30a70*/  @!P1 FMUL R13, R13, 16777216 ;  /* 0x4b8000000d0d9820 */ /* 0x000fca0000400000 */
[----:B------:R0:W-:Y:S04]  /*30a80*/  @!P1 STL [R1+0x36c], R13 ;  /* 0x00036c0d01009387 */ /* 0x0001e80000100800 */
[----:B------:R-:W-:Y:S04]  /*30a90*/  @!P1 STL [R1+0x364], R24 ;  /* 0x0003641801009387 */ /* 0x000fe80000100800 */
[----:B0-----:R-:W5:Y:S04]  /*30aa0*/  LDL R13, [R1+0x308] ;  /* 0x00030800010d7983 */ /* 0x001f680000100800 */
[----:B------:R0:W-:Y:S01]  /*30ab0*/  @!P1 STL [R1+0x368], R19 ;  /* 0x0003681301009387 */ /* 0x0001e20000100800 */
[----:B--2---:R-:W-:-:S05]  /*30ac0*/  @!P1 FMUL R12, R12, 16777216 ;  /* 0x4b8000000c0c9820 */ /* 0x004fca0000400000 */
[----:B------:R1:W-:Y:S04]  /*30ad0*/  @!P1 STL [R1+0x4c0], R12 ;  /* 0x0004c00c01009387 */ /* 0x0003e80000100800 */
[----:B0-----:R-:W2:Y:S04]  /*30ae0*/  LDL R19, [R1+0x310] ;  /* 0x0003100001137983 */ /* 0x001ea80000100800 */
[----:B-1----:R-:W2:Y:S01]  /*30af0*/  LDL R12, [R1+0x30c] ;  /* 0x00030c00010c7983 */ /* 0x002ea20000100800 */
[----:B---3--:R-:W-:-:S05]  /*30b00*/  @!P1 FMUL R17, R17, 16777216 ;  /* 0x4b80000011119820 */ /* 0x008fca0000400000 */
[----:B------:R0:W-:Y:S01]  /*30b10*/  @!P1 STL [R1+0x4c4], R17 ;  /* 0x0004c41101009387 */ /* 0x0001e20000100800 */
[----:B----4-:R-:W-:-:S03]  /*30b20*/  @!P1 FMUL R15, R15, 16777216 ;  /* 0x4b8000000f0f9820 */ /* 0x010fc60000400000 */
[----:B0-----:R-:W3:Y:S04]  /*30b30*/  LDL R17, [R1+0x314] ;  /* 0x0003140001117983 */ /* 0x001ee80000100800 */
[----:B------:R0:W-:Y:S01]  /*30b40*/  @!P1 STL [R1+0x4c8], R15 ;  /* 0x0004c80f01009387 */ /* 0x0001e20000100800 */
[----:B-----5:R-:W-:-:S03]  /*30b50*/  @!P1 FMUL R23, R23, 16777216 ;  /* 0x4b80000017179820 */ /* 0x020fc60000400000 */
[----:B0-----:R-:W4:Y:S01]  /*30b60*/  LDL R15, [R1+0x31c] ;  /* 0x00031c00010f7983 */ /* 0x001f220000100800 */
[----:B------:R-:W-:Y:S02]  /*30b70*/  @!P1 FMUL R11, R11, 16777216 ;  /* 0x4b8000000b0b9820 */ /* 0x000fe40000400000 */
[----:B------:R-:W-:-:S03]  /*30b80*/  @!P1 FMUL R22, R22, 16777216 ;  /* 0x4b80000016169820 */ /* 0x000fc60000400000 */
[----:B------:R0:W-:Y:S01]  /*30b90*/  @!P1 STL [R1+0x4cc], R11 ;  /* 0x0004cc0b01009387 */ /* 0x0001e20000100800 */
[----:B------:R-:W-:Y:S02]  /*30ba0*/  @!P1 FMUL R21, R21, 16777216 ;  /* 0x4b80000015159820 */ /* 0x000fe40000400000 */
[----:B------:R-:W-:Y:S02]  /*30bb0*/  @!P1 FMUL R20, R20, 16777216 ;  /* 0x4b80000014149820 */ /* 0x000fe40000400000 */
[----:B0-----:R-:W-:Y:S01]  /*30bc0*/  IMAD.MOV.U32 R11, RZ, RZ, R10 ;  /* 0x000000ffff0b7224 */ /* 0x001fe200078e000a */
[----:B------:R-:W-:Y:S02]  /*30bd0*/  MOV R10, R9 ;  /* 0x00000009000a7202 */ /* 0x000fe40000000f00 */
[----:B------:R-:W5:Y:S01]  /*30be0*/  LDL R9, [R1+0x330] ;  /* 0x0003300001097983 */ /* 0x000f620000100800 */
[----:B------:R-:W-:-:S03]  /*30bf0*/  @!P1 FMUL R27, R27, 16777216 ;  /* 0x4b8000001b1b9820 */ /* 0x000fc60000400000 */
[----:B------:R-:W-:Y:S04]  /*30c00*/  @!P1 STL [R1+0x500], R23 ;  /* 0x0005001701009387 */ /* 0x000fe80000100800 */
[----:B------:R-:W-:Y:S04]  /*30c10*/  @!P1 STL [R1+0x504], R22 ;  /* 0x0005041601009387 */ /* 0x000fe80000100800 */
[----:B------:R-:W-:Y:S04]  /*30c20*/  @!P1 STL [R1+0x508], R21 ;  /* 0x0005081501009387 */ /* 0x000fe80000100800 */
[----:B------:R0:W-:Y:S04]  /*30c30*/  @!P1 STL [R1+0x614], R27 ;  /* 0x0006141b01009387 */ /* 0x0001e80000100800 */
[----:B------:R-:W-:Y:S04]  /*30c40*/  @!P1 STL [R1+0x50c], R20 ;  /* 0x00050c1401009387 */ /* 0x000fe80000100800 */
[----:B0-----:R-:W5:Y:S01]  /*30c50*/  LDL R27, [R1+0x334] ;  /* 0x00033400011b7983 */ /* 0x001f620000100800 */
[----:B------:R-:W-:-:S02]  /*30c60*/  @!P1 FMUL R18, R18, 16777216 ;  /* 0x4b80000012129820 */ /* 0x000fc40000400000 */
[----:B------:R-:W-:Y:S01]  /*30c70*/  @!P0 FMUL R3, R3, 16777216 ;  /* 0x4b80000003038820 */ /* 0x000fe20000400000 */
[----:B------:R-:W-:Y:S01]  /*30c80*/  LOP3.LUT P0, RZ, R0, 0x10, RZ, 0xc0, !PT ;  /* 0x0000001000ff7812 */ /* 0x000fe2000780c0ff */
[----:B------:R-:W-:Y:S01]  /*30c90*/  @!P1 FMUL R16, R16, 16777216 ;  /* 0x4b80000010109820 */ /* 0x000fe20000400000 */
[----:B------:R-:W-:Y:S04]  /*30ca0*/  @!P1 STL [R1+0x610], R18 ;  /* 0x0006101201009387 */ /* 0x000fe80000100800 */
[----:B------:R0:W-:Y:S04]  /*30cb0*/  @!P1 STL [R1+0x618], R16 ;  /* 0x0006181001009387 */ /* 0x0001e80000100800 */
[----:B------:R-:W5:Y:S04]  /*30cc0*/  LDL R7, [R1+0x33c] ;  /* 0x00033c0001077983 */ /* 0x000f680000100800 */
[----:B------:R-:W5:Y:S04]  /*30cd0*/  LDL R6, [R1+0x340] ;  /* 0x0003400001067983 */ /* 0x000f680000100800 */
[----:B0-----:R-:W5:Y:S01]  /*30ce0*/  LDL R16, [R1+0x338] ;  /* 0x0003380001107983 */ /* 0x001f620000100800 */
[----:B------:R-:W-:-:S03]  /*30cf0*/  @!P1 FMUL R14, R14, 16777216 ;  /* 0x4b8000000e0e9820 */ /* 0x000fc60000400000 */
[----:B------:R-:W5:Y:S04]  /*30d00*/  LDL R5, [R1+0x344] ;  /* 0x0003440001057983 */ /* 0x000f680000100800 */
[----:B------:R0:W-:Y:S04]  /*30d10*/  @!P1 STL [R1+0x110], R14 ;  /* 0x0001100e01009387 */ /* 0x0001e80000100800 */
[----:B------:R-:W5:Y:S04]  /*30d20*/  LDL R28, [R1+0x348] ;  /* 0x00034800011c7983 */ /* 0x000f680000100800 */
[----:B------:R-:W5:Y:S04]  /*30d30*/  LDL R18, [R1+0x34c] ;  /* 0x00034c0001127983 */ /* 0x000f680000100800 */
[----:B0-----:R-:W5:Y:S01]  /*30d40*/  LDL R14, [R1+0x350] ;  /* 0x00035000010e7983 */ /* 0x001f620000100800 */
[----:B------:R-:W-:-:S05]  /*30d50*/  @!P0 FMUL R13, R13, 16777216 ;  /* 0x4b8000000d0d8820 */ /* 0x000fca0000400000 */
[----:B------:R0:W-:Y:S04]  /*30d60*/  @!P0 STL [R1+0x308], R13 ;  /* 0x0003080d01008387 */ /* 0x0001e80000100800 */
[----:B0-----:R-:W5:Y:S01]  /*30d70*/  LDL R13, [R1+0x354] ;  /* 0x00035400010d7983 */ /* 0x001f620000100800 */
[----:B--2---:R-:W-:Y:S02]  /*30d80*/  @!P0 FMUL R19, R19, 16777216 ;  /* 0x4b80000013138820 */ /* 0x004fe40000400000 */
[----:B------:R-:W-:-:S05]  /*30d90*/  @!P0 FMUL R12, R12, 16777216 ;  /* 0x4b8000000c0c8820 */ /* 0x000fca0000400000 */
[----:B------:R0:W-:Y:S04]  /*30da0*/  @!P0 STL [R1+0x30c], R12 ;  /* 0x00030c0c01008387 */ /* 0x0001e80000100800 */
[----:B------:R-:W2:Y:S04]  /*30db0*/  LDL R24, [R1+0x114] ;  /* 0x0001140001187983 */ /* 0x000ea80000100800 */
[----:B0-----:R-:W2:Y:S01]  /*30dc0*/  LDL R12, [R1+0x358] ;  /* 0x00035800010c7983 */ /* 0x001ea20000100800 */
[----:B---3--:R-:W-:-:S03]  /*30dd0*/  @!P0 FMUL R17, R17, 16777216 ;  /* 0x4b80000011118820 */ /* 0x008fc60000400000 */
[----:B------:R-:W-:Y:S01]  /*30de0*/  @!P0 STL [R1+0x310], R19 ;  /* 0x0003101301008387 */ /* 0x000fe20000100800 */
[----:B----4-:R-:W-:-:S05]  /*30df0*/  @!P0 FMUL R15, R15, 16777216 ;  /* 0x4b8000000f0f8820 */ /* 0x010fca0000400000 */
[----:B------:R0:W-:Y:S04]  /*30e00*/  @!P0 STL [R1+0x31c], R15 ;  /* 0x00031c0f01008387 */ /* 0x0001e80000100800 */
[----:B------:R-:W-:Y:S04]  /*30e10*/  @!P0 STL [R1+0x314], R17 ;  /* 0x0003141101008387 */ /* 0x000fe80000100800 */
[----:B------:R-:W3:Y:S04]  /*30e20*/  LDL R23, [R1+0x25c] ;  /* 0x00025c0001177983 */ /* 0x000ee80000100800 */
[----:B0-----:R-:W4:Y:S04]  /*30e30*/  LDL R15, [R1+0x258] ;  /* 0x00025800010f7983 */ /* 0x001f280000100800 */
[----:B------:R-:W4:Y:S01]  /*30e40*/  LDL R22, [R1+0x270] ;  /* 0x0002700001167983 */ /* 0x000f220000100800 */
[----:B-----5:R-:W-:-:S03]  /*30e50*/  @!P0 FMUL R9, R9, 16777216 ;  /* 0x4b80000009098820 */ /* 0x020fc60000400000 */
[----:B------:R-:W5:Y:S04]  /*30e60*/  LDL R21, [R1+0x274] ;  /* 0x0002740001157983 */ /* 0x000f680000100800 */
[----:B------:R0:W-:Y:S04]  /*30e70*/  @!P0 STL [R1+0x330], R9 ;  /* 0x0003300901008387 */ /* 0x0001e80000100800 */
[----:B------:R-:W5:Y:S04]  /*30e80*/  LDL R20, [R1+0x278] ;  /* 0x0002780001147983 */ /* 0x000f680000100800 */
[----:B------:R-:W5:Y:S04]  /*30e90*/  LDL R19, [R1+0x27c] ;  /* 0x00027c0001137983 */ /* 0x000f680000100800 */
[----:B0-----:R-:W5:Y:S01]  /*30ea0*/  LDL R9, [R1+0x2a0] ;  /* 0x0002a00001097983 */ /* 0x001f620000100800 */
[----:B------:R-:W-:-:S05]  /*30eb0*/  @!P0 FMUL R27, R27, 16777216 ;  /* 0x4b8000001b1b8820 */ /* 0x000fca0000400000 */
[----:B------:R0:W-:Y:S04]  /*30ec0*/  @!P0 STL [R1+0x334], R27 ;  /* 0x0003341b01008387 */ /* 0x0001e80000100800 */
[----:B------:R-:W5:Y:S04]  /*30ed0*/  LDL R17, [R1+0x2a8] ;  /* 0x0002a80001117983 */ /* 0x000f680000100800 */
[----:B0-----:R-:W5:Y:S01]  /*30ee0*/  LDL R27, [R1+0x2a4] ;  /* 0x0002a400011b7983 */ /* 0x001f620000100800 */
[----:B------:R-:W-:Y:S02]  /*30ef0*/  @!P0 FMUL R7, R7, 16777216 ;  /* 0x4b80000007078820 */ /* 0x000fe40000400000 */
[----:B------:R-:W-:-:S02]  /*30f00*/  @!P0 FMUL R6, R6, 16777216 ;  /* 0x4b80000006068820 */ /* 0x000fc40000400000 */
[----:B------:R-:W-:Y:S02]  /*30f10*/  @!P0 FMUL R16, R16, 16777216 ;  /* 0x4b80000010108820 */ /* 0x000fe40000400000 */
[----:B------:R-:W-:-:S03]  /*30f20*/  @!P0 FMUL R5, R5, 16777216 ;  /* 0x4b80000005058820 */ /* 0x000fc60000400000 */
[----:B------:R0:W-:Y:S01]  /*30f30*/  @!P0 STL [R1+0x338], R16 ;  /* 0x0003381001008387 */ /* 0x0001e20000100800 */
[----:B------:R-:W-:Y:S02]  /*30f40*/  @!P6 FMUL R2, R2, 16777216 ;  /* 0x4b8000000202e820 */ /* 0x000fe40000400000 */
[----:B------:R-:W-:Y:S01]  /*30f50*/  @!P0 FMUL R28, R28, 16777216 ;  /* 0x4b8000001c1c8820 */ /* 0x000fe20000400000 */
[----:B0-----:R-:W5:Y:S01]  /*30f60*/  LDL R16, [R1+0x2ac] ;  /* 0x0002ac0001107983 */ /* 0x001f620000100800 */
[----:B------:R-:W-:-:S03]  /*30f70*/  @!P0 FMUL R14, R14, 16777216 ;  /* 0x4b8000000e0e8820 */ /* 0x000fc60000400000 */
[----:B------:R-:W-:Y:S04]  /*30f80*/  @!P0 STL [R1+0x33c], R7 ;  /* 0x00033c0701008387 */ /* 0x000fe80000100800 */
[----:B------:R-:W-:Y:S01]  /*30f90*/  @!P0 STL [R1+0x340], R6 ;  /* 0x0003400601008387 */ /* 0x000fe20000100800 */
[----:B------:R-:W-:-:S03]  /*30fa0*/  LOP3.LUT P6, RZ, R0, 0x8, RZ, 0xc0, !PT ;  /* 0x0000000800ff7812 */ /* 0x000fc600078cc0ff */
[----:B------:R-:W-:Y:S04]  /*30fb0*/  @!P0 STL [R1+0x344], R5 ;  /* 0x0003440501008387 */ /* 0x000fe80000100800 */
[----:B------:R0:W-:Y:S01]  /*30fc0*/  @!P0 STL [R1+0x350], R14 ;  /* 0x0003500e01008387 */ /* 0x0001e20000100800 */
[----:B------:R-:W-:-:S03]  /*30fd0*/  @!P0 FMUL R18, R18, 16777216 ;  /* 0x4b80000012128820 */ /* 0x000fc60000400000 */
[----:B------:R-:W-:Y:S04]  /*30fe0*/  @!P0 STL [R1+0x348], R28 ;  /* 0x0003481c01008387 */ /* 0x000fe80000100800 */
[----:B0-----:R-:W5:Y:S01]  /*30ff0*/  LDL R14, [R1+0x2e0] ;  /* 0x0002e000010e7983 */ /* 0x001f620000100800 */
[----:B------:R-:W-:-:S03]  /*31000*/  @!P0 FMUL R13, R13, 16777216 ;  /* 0x4b8000000d0d8820 */ /* 0x000fc60000400000 */
[----:B------:R0:W-:Y:S04]  /*31010*/  @!P0 STL [R1+0x34c], R18 ;  /* 0x00034c1201008387 */ /* 0x0001e80000100800 */
[----:B------:R1:W-:Y:S04]  /*31020*/  @!P0 STL [R1+0x354], R13 ;  /* 0x0003540d01008387 */ /* 0x0003e80000100800 */
[----:B0-----:R-:W5:Y:S04]  /*31030*/  LDL R18, [R1+0x2e8] ;  /* 0x0002e80001127983 */ /* 0x001f680000100800 */
[----:B-1----:R-:W5:Y:S01]  /*31040*/  LDL R13, [R1+0x2e4] ;  /* 0x0002e400010d7983 */ /* 0x002f620000100800 */
[----:B--2---:R-:W-:-:S02]  /*31050*/  @!P0 FMUL R24, R24, 16777216 ;  /* 0x4b80000018188820 */ /* 0x004fc40000400000 */
[----:B------:R-:W-:-:S05]  /*31060*/  @!P0 FMUL R12, R12, 16777216 ;  /* 0x4b8000000c0c8820 */ /* 0x000fca0000400000 */
[----:B------:R0:W-:Y:S04]  /*31070*/  @!P0 STL [R1+0x358], R12 ;  /* 0x0003580c01008387 */ /* 0x0001e80000100800 */
[----:B0-----:R-:W2:Y:S04]  /*31080*/  LDL R12, [R1+0x2ec] ;  /* 0x0002ec00010c7983 */ /* 0x001ea80000100800 */
[----:B------:R-:W-:Y:S01]  /*31090*/  @!P0 STL [R1+0x114], R24 ;  /* 0x0001141801008387 */ /* 0x000fe20000100800 */
[----:B---3--:R-:W-:Y:S02]  /*310a0*/  @!P6 FMUL R23, R23, 16777216 ;  /* 0x4b8000001717e820 */ /* 0x008fe40000400000 */
[----:B----4-:R-:W-:-:S02]  /*310b0*/  @!P6 FMUL R15, R15, 16777216 ;  /* 0x4b8000000f0fe820 */ /* 0x010fc40000400000 */
[----:B------:R-:W-:-:S03]  /*310c0*/  @!P6 FMUL R22, R22, 16777216 ;  /* 0x4b8000001616e820 */ /* 0x000fc60000400000 */
[----:B------:R0:W-:Y:S01]  /*310d0*/  @!P6 STL [R1+0x258], R15 ;  /* 0x0002580f0100e387 */ /* 0x0001e20000100800 */
[----:B-----5:R-:W-:-:S03]  /*310e0*/  @!P6 FMUL R21, R21, 16777216 ;  /* 0x4b8000001515e820 */ /* 0x020fc60000400000 */
[----:B0-----:R-:W3:Y:S01]  /*310f0*/  LDL R15, [R1+0x300] ;  /* 0x00030000010f7983 */ /* 0x001ee20000100800 */
[----:B------:R-:W-:-:S03]  /*31100*/  @!P6 FMUL R20, R20, 16777216 ;  /* 0x4b8000001414e820 */ /* 0x000fc60000400000 */
[----:B------:R-:W-:Y:S01]  /*31110*/  @!P6 STL [R1+0x25c], R23 ;  /* 0x00025c170100e387 */ /* 0x000fe20000100800 */
[----:B------:R-:W-:-:S03]  /*31120*/  @!P6 FMUL R9, R9, 16777216 ;  /* 0x4b8000000909e820 */ /* 0x000fc60000400000 */
[----:B------:R-:W-:Y:S01]  /*31130*/  @!P6 STL [R1+0x270], R22 ;  /* 0x000270160100e387 */ /* 0x000fe20000100800 */
[----:B------:R-:W-:-:S03]  /*31140*/  @!P6 FMUL R19, R19, 16777216 ;  /* 0x4b8000001313e820 */ /* 0x000fc60000400000 */
[----:B------:R-:W-:Y:S04]  /*31150*/  @!P6 STL [R1+0x274], R21 ;  /* 0x000274150100e387 */ /* 0x000fe80000100800 */
[----:B------:R0:W-:Y:S04]  /*31160*/  @!P6 STL [R1+0x2a0], R9 ;  /* 0x0002a0090100e387 */ /* 0x0001e80000100800 */
[----:B------:R-:W-:Y:S04]  /*31170*/  @!P6 STL [R1+0x278], R20 ;  /* 0x000278140100e387 */ /* 0x000fe80000100800 */
[----:B0-----:R-:W4:Y:S01]  /*31180*/  LDL R9, [R1+0x304] ;  /* 0x0003040001097983 */ /* 0x001f220000100800 */
[----:B------:R-:W-:-:S03]  /*31190*/  @!P6 FMUL R27, R27, 16777216 ;  /* 0x4b8000001b1be820 */ /* 0x000fc60000400000 */
[----:B------:R-:W-:Y:S04]  /*311a0*/  @!P6 STL [R1+0x27c], R19 ;  /* 0x00027c130100e387 */ /* 0x000fe80000100800 */
[----:B------:R0:W-:Y:S01]  /*311b0*/  @!P6 STL [R1+0x2a4], R27 ;  /* 0x0002a41b0100e387 */ /* 0x0001e20000100800 */
[----:B------:R-:W-:-:S03]  /*311c0*/  @!P6 FMUL R17, R17, 16777216 ;  /* 0x4b8000001111e820 */ /* 0x000fc60000400000 */
[----:B------:R-:W5:Y:S04]  /*311d0*/  LDL R7, [R1+0x218] ;  /* 0x0002180001077983 */ /* 0x000f680000100800 */
[----:B------:R-:W5:Y:S01]  /*311e0*/  LDL R6, [R1+0x21c] ;  /* 0x00021c0001067983 */ /* 0x000f620000100800 */
[----:B0-----:R-:W-:-:S03]  /*311f0*/  MOV R27, R26 ;  /* 0x0000001a001b7202 */ /* 0x001fc60000000f00 */
[----:B------:R-:W5:Y:S04]  /*31200*/  LDL R26, [R1+0x118] ;  /* 0x00011800011a7983 */ /* 0x000f680000100800 */
[----:B------:R0:W-:Y:S04]  /*31210*/  @!P6 STL [R1+0x2a8], R17 ;  /* 0x0002a8110100e387 */ /* 0x0001e80000100800 */
[----:B------:R-:W5:Y:S01]  /*31220*/  LDL R5, [R1+0x220] ;  /* 0x0002200001057983 */ /* 0x000f620000100800 */
[----:B------:R-:W-:-:S05]  /*31230*/  @!P6 FMUL R16, R16, 16777216 ;  /* 0x4b8000001010e820 */ /* 0x000fca0000400000 */
[----:B------:R1:W-:Y:S04]  /*31240*/  @!P6 STL [R1+0x2ac], R16 ;  /* 0x0002ac100100e387 */ /* 0x0003e80000100800 */
[----:B0-----:R-:W5:Y:S04]  /*31250*/  LDL R17, [R1+0x228] ;  /* 0x0002280001117983 */ /* 0x001f680000100800 */
[----:B------:R-:W5:Y:S04]  /*31260*/  LDL R28, [R1+0x224] ;  /* 0x00022400011c7983 */ /* 0x000f680000100800 */
[----:B-1----:R-:W5:Y:S01]  /*31270*/  LDL R16, [R1+0x22c] ;  /* 0x00022c0001107983 */ /* 0x002f620000100800 */
[----:B------:R-:W-:-:S05]  /*31280*/  @!P6 FMUL R14, R14, 16777216 ;  /* 0x4b8000000e0ee820 */ /* 0x000fca0000400000 */
[----:B------:R0:W-:Y:S04]  /*31290*/  @!P6 STL [R1+0x2e0], R14 ;  /* 0x0002e00e0100e387 */ /* 0x0001e80000100800 */
[----:B0-----:R-:W5:Y:S01]  /*312a0*/  LDL R14, [R1+0x230] ;  /* 0x00023000010e7983 */ /* 0x001f620000100800 */
[----:B------:R-:W-:Y:S02]  /*312b0*/  @!P6 FMUL R13, R13, 16777216 ;  /* 0x4b8000000d0de820 */ /* 0x000fe40000400000 */
[----:B------:R-:W-:-:S03]  /*312c0*/  @!P6 FMUL R18, R18, 16777216 ;  /* 0x4b8000001212e820 */ /* 0x000fc60000400000 */
[----:B------:R0:W-:Y:S04]  /*312d0*/  @!P6 STL [R1+0x2e4], R13 ;  /* 0x0002e40d0100e387 */ /* 0x0001e80000100800 */
[----:B------:R-:W5:Y:S04]  /*312e0*/  LDL R24, [R1+0x238] ;  /* 0x0002380001187983 */ /* 0x000f680000100800 */
[----:B------:R-:W5:Y:S04]  /*312f0*/  LDL R23, [R1+0x23c] ;  /* 0x00023c0001177983 */ /* 0x000f680000100800 */
[----:B0-----:R-:W5:Y:S04]  /*31300*/  LDL R13, [R1+0x234] ;  /* 0x00023400010d7983 */ /* 0x001f680000100800 */
[----:B------:R-:W-:Y:S01]  /*31310*/  @!P6 STL [R1+0x2e8], R18 ;  /* 0x0002e8120100e387 */ /* 0x000fe20000100800 */
[----:B--2---:R-:W-:-:S05]  /*31320*/  @!P6 FMUL R12, R12, 16777216 ;  /* 0x4b8000000c0ce820 */ /* 0x004fca0000400000 */
[----:B------:R0:W-:Y:S04]  /*31330*/  @!P6 STL [R1+0x2ec], R12 ;  /* 0x0002ec0c0100e387 */ /* 0x0001e80000100800 */
[----:B------:R-:W2:Y:S04]  /*31340*/  LDL R22, [R1+0x244] ;  /* 0x0002440001167983 */ /* 0x000ea80000100800 */
[----:B------:R-:W2:Y:S04]  /*31350*/  LDL R21, [R1+0x248] ;  /* 0x0002480001157983 */ /* 0x000ea80000100800 */
[----:B0-----:R-:W2:Y:S04]  /*31360*/  LDL R12, [R1+0x240] ;  /* 0x00024000010c7983 */ /* 0x001ea80000100800 */
[----:B------:R-:W2:Y:S01]  /*31370*/  LDL R20, [R1+0x24c] ;  /* 0x00024c0001147983 */ /* 0x000ea20000100800 */
[----:B---3--:R-:W-:-:S05]  /*31380*/  @!P6 FMUL R15, R15, 16777216 ;  /* 0x4b8000000f0fe820 */ /* 0x008fca0000400000 */
[----:B------:R0:W-:Y:S04]  /*31390*/  @!P6 STL [R1+0x300], R15 ;  /* 0x0003000f0100e387 */ /* 0x0001e80000100800 */
[----:B------:R-:W3:Y:S04]  /*313a0*/  LDL R19, [R1+0x250] ;  /* 0x0002500001137983 */ /* 0x000ee80000100800 */
[----:B------:R-:W3:Y:S04]  /*313b0*/  LDL R18, [R1+0x254] ;  /* 0x0002540001127983 */ /* 0x000ee80000100800 */
[----:B0-----:R-:W3:Y:S01]  /*313c0*/  LDL R15, [R1+0x11c] ;  /* 0x00011c00010f7983 */ /* 0x001ee20000100800 */
[----:B----4-:R-:W-:-:S05]  /*313d0*/  @!P6 FMUL R9, R9, 16777216 ;  /* 0x4b8000000909e820 */ /* 0x010fca0000400000 */
[----:B------:R0:W-:Y:S04]  /*313e0*/  @!P6 STL [R1+0x304], R9 ;  /* 0x000304090100e387 */ /* 0x0001e80000100800 */
[----:B0-----:R-:W4:Y:S01]  /*313f0*/  LDL R9, [R1+0x1d8] ;  /* 0x0001d80001097983 */ /* 0x001f220000100800 */
[----:B-----5:R-:W-:-:S05]  /*31400*/  @!P6 FMUL R26, R26, 16777216 ;  /* 0x4b8000001a1ae820 */ /* 0x020fca0000400000 */
[----:B------:R0:W-:Y:S04]  /*31410*/  @!P6 STL [R1+0x118], R26 ;  /* 0x0001181a0100e387 */ /* 0x0001e80000100800 */
[----:B0-----:R-:W5:Y:S01]  /*31420*/  LDL R26, [R1+0x1dc] ;  /* 0x0001dc00011a7983 */ /* 0x001f620000100800 */
[----:B------:R-:W-:-:S13]  /*31430*/  LOP3.LUT P1, RZ, R0, 0x4, RZ, 0xc0, !PT ;  /* 0x0000000400ff7812 */ /* 0x000fda000782c0ff */
[----:B------:R-:W-:Y:S02]  /*31440*/  @!P1 FMUL R7, R7, 16777216 ;  /* 0x4b80000007079820 */ /* 0x000fe40000400000 */
[----:B------:R-:W-:Y:S02]  /*31450*/  @!P1 FMUL R6, R6, 16777216 ;  /* 0x4b80000006069820 */ /* 0x000fe40000400000 */
[----:B------:R-:W-:Y:S02]  /*31460*/  @!P1 FMUL R5, R5, 16777216 ;  /* 0x4b80000005059820 */ /* 0x000fe40000400000 */
[----:B------:R-:W-:Y:S01]  /*31470*/  @!P1 FMUL R17, R17, 16777216 ;  /* 0x4b80000011119820 */ /* 0x000fe20000400000 */
[----:B------:R-:W-:Y:S01]  /*31480*/  @!P1 STL [R1+0x218], R7 ;  /* 0x0002180701009387 */ /* 0x000fe20000100800 */
[----:B------:R-:W-:Y:S02]  /*31490*/  @!P1 FMUL R28, R28, 16777216 ;  /* 0x4b8000001c1c9820 */ /* 0x000fe40000400000 */
[----:B------:R-:W-:Y:S01]  /*314a0*/  @!P1 FMUL R16, R16, 16777216 ;  /* 0x4b80000010109820 */ /* 0x000fe20000400000 */
[----:B------:R-:W-:Y:S04]  /*314b0*/  @!P1 STL [R1+0x21c], R6 ;  /* 0x00021c0601009387 */ /* 0x000fe80000100800 */
[----:B------:R-:W-:Y:S04]  /*314c0*/  @!P1 STL [R1+0x220], R5 ;  /* 0x0002200501009387 */ /* 0x000fe80000100800 */
[----:B------:R0:W-:Y:S01]  /*314d0*/  @!P1 STL [R1+0x228], R17 ;  /* 0x0002281101009387 */ /* 0x0001e20000100800 */
[----:B------:R-:W-:-:S03]  /*314e0*/  @!P1 FMUL R14, R14, 16777216 ;  /* 0x4b8000000e0e9820 */ /* 0x000fc60000400000 */
[----:B------:R-:W-:Y:S04]  /*314f0*/  @!P1 STL [R1+0x224], R28 ;  /* 0x0002241c01009387 */ /* 0x000fe80000100800 */
[----:B0-----:R-:W5:Y:S04]  /*31500*/  LDL R17, [R1+0x1e0] ;  /* 0x0001e00001117983 */ /* 0x001f680000100800 */
[----:B------:R0:W-:Y:S04]  /*31510*/  @!P1 STL [R1+0x22c], R16 ;  /* 0x00022c1001009387 */ /* 0x0001e80000100800 */
[----:B------:R1:W-:Y:S01]  /*31520*/  @!P1 STL [R1+0x230], R14 ;  /* 0x0002300e01009387 */ /* 0x0003e20000100800 */
[----:B------:R-:W-:Y:S01]  /*31530*/  LOP3.LUT P0, RZ, R0, 0x2, RZ, 0xc0, !PT ;  /* 0x0000000200ff7812 */ /* 0x000fe2000780c0ff */
[----:B------:R-:W-:-:S02]  /*31540*/  @!P1 FMUL R13, R13, 16777216 ;  /* 0x4b8000000d0d9820 */ /* 0x000fc40000400000 */
[----:B0-----:R-:W5:Y:S04]  /*31550*/  LDL R16, [R1+0x1e8] ;  /* 0x0001e80001107983 */ /* 0x001f680000100800 */
[----:B-1----:R-:W5:Y:S01]  /*31560*/  LDL R14, [R1+0x1e4] ;  /* 0x0001e400010e7983 */ /* 0x002f620000100800 */
[----:B------:R-:W-:-:S03]  /*31570*/  @!P1 FMUL R24, R24, 16777216 ;  /* 0x4b80000018189820 */ /* 0x000fc60000400000 */
[----:B------:R0:W-:Y:S01]  /*31580*/  @!P1 STL [R1+0x234], R13 ;  /* 0x0002340d01009387 */ /* 0x0001e20000100800 */
[----:B------:R-:W-:-:S03]  /*31590*/  @!P1 FMUL R23, R23, 16777216 ;  /* 0x4b80000017179820 */ /* 0x000fc60000400000 */
[----:B0-----:R-:W5:Y:S01]  /*315a0*/  LDL R13, [R1+0x1ec] ;  /* 0x0001ec00010d7983 */ /* 0x001f620000100800 */
[----:B--2---:R-:W-:Y:S02]  /*315b0*/  @!P1 FMUL R22, R22, 16777216 ;  /* 0x4b80000016169820 */ /* 0x004fe40000400000 */
[----:B------:R-:W-:Y:S02]  /*315c0*/  @!P1 FMUL R12, R12, 16777216 ;  /* 0x4b8000000c0c9820 */ /* 0x000fe40000400000 */
[----:B------:R-:W-:-:S03]  /*315d0*/  @!P1 FMUL R21, R21, 16777216 ;  /* 0x4b80000015159820 */ /* 0x000fc60000400000 */
[----:B------:R0:W-:Y:S01]  /*315e0*/  @!P1 STL [R1+0x240], R12 ;  /* 0x0002400c01009387 */ /* 0x0001e20000100800 */
[----:B------:R-:W-:-:S03]  /*315f0*/  @!P1 FMUL R20, R20, 16777216 ;  /* 0x4b80000014149820 */ /* 0x000fc60000400000 */
[----:B------:R-:W-:Y:S04]  /*31600*/  @!P1 STL [R1+0x238], R24 ;  /* 0x0002381801009387 */ /* 0x000fe80000100800 */
[----:B------:R-:W-:Y:S01]  /*31610*/  @!P1 STL [R1+0x23c], R23 ;  /* 0x00023c1701009387 */ /* 0x000fe20000100800 */
[----:B0-----:R-:W-:Y:S01]  /*31620*/  IMAD.MOV.U32 R12, RZ, RZ, R11 ;  /* 0x000000ffff0c7224 */ /* 0x001fe200078e000b */
[----:B------:R-:W-:Y:S02]  /*31630*/  MOV R11, R10 ;  /* 0x0000000a000b7202 */ /* 0x000fe40000000f00 */
[----:B------:R-:W2:Y:S04]  /*31640*/  LDL R10, [R1+0x1f0] ;  /* 0x0001f000010a7983 */ /* 0x000ea80000100800 */
[----:B------:R-:W-:Y:S01]  /*31650*/  @!P1 STL [R1+0x244], R22 ;  /* 0x0002441601009387 */ /* 0x000fe20000100800 */
[----:B---3--:R-:W-:-:S03]  /*31660*/  @!P1 FMUL R19, R19, 16777216 ;  /* 0x4b80000013139820 */ /* 0x008fc60000400000 */
[----:B------:R-:W-:Y:S01]  /*31670*/  @!P1 STL [R1+0x248], R21 ;  /* 0x0002481501009387 */ /* 0x000fe20000100800 */
[----:B------:R-:W-:Y:S02]  /*31680*/  @!P1 FMUL R18, R18, 16777216 ;  /* 0x4b80000012129820 */ /* 0x000fe40000400000 */
[----:B------:R-:W-:Y:S01]  /*31690*/  @!P1 FMUL R15, R15, 16777216 ;  /* 0x4b8000000f0f9820 */ /* 0x000fe20000400000 */
[----:B------:R-:W-:Y:S04]  /*316a0*/  @!P1 STL [R1+0x24c], R20 ;  /* 0x00024c1401009387 */ /* 0x000fe80000100800 */
[----:B------:R-:W-:Y:S04]  /*316b0*/  @!P1 STL [R1+0x11c], R15 ;  /* 0x00011c0f01009387 */ /* 0x000fe80000100800 */
[----:B------:R-:W-:Y:S04]  /*316c0*/  @!P1 STL [R1+0x250], R19 ;  /* 0x0002501301009387 */ /* 0x000fe80000100800 */
[----:B------:R-:W-:Y:S01]  /*316d0*/  @!P1 STL [R1+0x254], R18 ;  /* 0x0002541201009387 */ /* 0x000fe20000100800 */
[----:B----4-:R-:W-:-:S05]  /*316e0*/  @!P0 FMUL R9, R9, 16777216 ;  /* 0x4b80000009098820 */ /* 0x010fca0000400000 */
[----:B------:R0:W-:Y:S04]  /*316f0*/  @!P0 STL [R1+0x1d8], R9 ;  /* 0x0001d80901008387 */ /* 0x0001e80000100800 */
[----:B0-----:R-:W3:Y:S01]  /*31700*/  LDL R9, [R1+0x1f8] ;  /* 0x0001f80001097983 */ /* 0x001ee20000100800 */
[----:B-----5:R-:W-:-:S05]  /*31710*/  @!P0 FMUL R26, R26, 16777216 ;  /* 0x4b8000001a1a8820 */ /* 0x020fca0000400000 */
[----:B------:R0:W-:Y:S04]  /*31720*/  @!P0 STL [R1+0x1dc], R26 ;  /* 0x0001dc1a01008387 */ /* 0x0001e80000100800 */
[----:B------:R-:W4:Y:S04]  /*31730*/  LDL R4, [R1+0x200] ;  /* 0x0002000001047983 */ /* 0x000f280000100800 */
[----:B------:R-:W5:Y:S04]  /*31740*/  LDL R8, [R1+0x204] ;  /* 0x0002040001087983 */ /* 0x000f680000100800 */
[----:B0-----:R-:W4:Y:S04]  /*31750*/  LDL R26, [R1+0x1fc] ;  /* 0x0001fc00011a7983 */ /* 0x001f280000100800 */
[----:B------:R-:W5:Y:S04]  /*31760*/  LDL R7, [R1+0x208] ;  /* 0x0002080001077983 */ /* 0x000f680000100800 */
[----:B------:R-:W5:Y:S04]  /*31770*/  LDL R15, [R1+0x214] ;  /* 0x00021400010f7983 */ /* 0x000f680000100800 */
[----:B------:R-:W5:Y:S04]  /*31780*/  LDL R6, [R1+0x20c] ;  /* 0x00020c0001067983 */ /* 0x000f680000100800 */
[----:B------:R-:W5:Y:S01]  /*31790*/  LDL R5, [R1+0x210] ;  /* 0x0002100001057983 */ /* 0x000f620000100800 */
[----:B------:R-:W-:-:S05]  /*317a0*/  @!P0 FMUL R17, R17, 16777216 ;  /* 0x4b80000011118820 */ /* 0x000fca0000400000 */
[----:B------:R0:W-:Y:S04]  /*317b0*/  @!P0 STL [R1+0x1e0], R17 ;  /* 0x0001e01101008387 */ /* 0x0001e80000100800 */
[----:B0-----:R-:W5:Y:S01]  /*317c0*/  LDL R17, [R1+0x120] ;  /* 0x0001200001117983 */ /* 0x001f620000100800 */
[----:B------:R-:W-:Y:S02]  /*317d0*/  @!P0 FMUL R14, R14, 16777216 ;  /* 0x4b8000000e0e8820 */ /* 0x000fe40000400000 */
[----:B------:R-:W-:-:S03]  /*317e0*/  @!P0 FMUL R16, R16, 16777216 ;  /* 0x4b80000010108820 */ /* 0x000fc60000400000 */
[----:B------:R0:W-:Y:S04]  /*317f0*/  @!P0 STL [R1+0x1e4], R14 ;  /* 0x0001e40e01008387 */ /* 0x0001e80000100800 */
[----:B------:R-:W5:Y:S04]  /*31800*/  LDL R28, [R1+0x19c] ;  /* 0x00019c00011c7983 */ /* 0x000f680000100800 */
[----:B------:R-:W5:Y:S01]  /*31810*/  LDL R24, [R1+0x1a0] ;  /* 0x0001a00001187983 */ /* 0x000f620000100800 */
[----:B------:R-:W-:-:S03]  /*31820*/  @!P0 FMUL R13, R13, 16777216 ;  /* 0x4b8000000d0d8820 */ /* 0x000fc60000400000 */
[----:B0-----:R-:W5:Y:S04]  /*31830*/  LDL R14, [R1+0x198] ;  /* 0x00019800010e7983 */ /* 0x001f680000100800 */
[----:B------:R-:W-:Y:S04]  /*31840*/  @!P0 STL [R1+0x1e8], R16 ;  /* 0x0001e81001008387 */ /* 0x000fe80000100800 */
[----:B------:R0:W-:Y:S04]  /*31850*/  @!P0 STL [R1+0x1ec], R13 ;  /* 0x0001ec0d01008387 */ /* 0x0001e80000100800 */
[----:B------:R-:W5:Y:S01]  /*31860*/  LDL R23, [R1+0x1a8] ;  /* 0x0001a80001177983 */ /* 0x000f620000100800 */
[----:B------:R-:W-:-:S03]  /*31870*/  @!P0 FMUL R27, R27, 16777216 ;  /* 0x4b8000001b1b8820 */ /* 0x000fc60000400000 */
[----:B------:R-:W5:Y:S04]  /*31880*/  LDL R22, [R1+0x1ac] ;  /* 0x0001ac0001167983 */ /* 0x000f680000100800 */
[----:B0-----:R-:W5:Y:S04]  /*31890*/  LDL R13, [R1+0x1a4] ;  /* 0x0001a400010d7983 */ /* 0x001f680000100800 */
[----:B------:R-:W5:Y:S01]  /*318a0*/  LDL R21, [R1+0x1b0] ;  /* 0x0001b00001157983 */ /* 0x000f620000100800 */
[----:B--2---:R-:W-:-:S05]  /*318b0*/  @!P0 FMUL R10, R10, 16777216 ;  /* 0x4b8000000a0a8820 */ /* 0x004fca0000400000 */
[----:B------:R0:W-:Y:S04]  /*318c0*/  @!P0 STL [R1+0x1f0], R10 ;  /* 0x0001f00a01008387 */ /* 0x0001e80000100800 */
[----:B------:R-:W2:Y:S04]  /*318d0*/  LDL R20, [R1+0x1b4] ;  /* 0x0001b40001147983 */ /* 0x000ea80000100800 */
[----:B------:R-:W2:Y:S04]  /*318e0*/  LDL R19, [R1+0x1b8] ;  /* 0x0001b80001137983 */ /* 0x000ea80000100800 */
[----:B------:R-:W2:Y:S04]  /*318f0*/  LDL R18, [R1+0x1bc] ;  /* 0x0001bc0001127983 */ /* 0x000ea80000100800 */
[----:B0-----:R-:W2:Y:S04]  /*31900*/  LDL R10, [R1+0x1c4] ;  /* 0x0001c400010a7983 */ /* 0x001ea80000100800 */
[----:B------:R-:W2:Y:S04]  /*31910*/  LDL R16, [R1+0x1c0] ;  /* 0x0001c00001107983 */ /* 0x000ea80000100800 */
[----:B------:R0:W-:Y:S04]  /*31920*/  @!P0 STL [R1+0x1f4], R27 ;  /* 0x0001f41b01008387 */ /* 0x0001e80000100800 */
[----:B0-----:R-:W2:Y:S01]  /*31930*/  LDL.LU R27, [R1+0x1168] ;  /* 0x00116800011b7983 */ /* 0x001ea20000300800 */
[----:B---3--:R-:W-:-:S05]  /*31940*/  @!P0 FMUL R9, R9, 16777216 ;  /* 0x4b80000009098820 */ /* 0x008fca0000400000 */
[----:B------:R0:W-:Y:S04]  /*31950*/  @!P0 STL [R1+0x1f8], R9 ;  /* 0x0001f80901008387 */ /* 0x0001e80000100800 */
[----:B0-----:R-:W3:Y:S01]  /*31960*/  LDL R9, [R1+0x1c8] ;  /* 0x0001c80001097983 */ /* 0x001ee20000100800 */
[----:B----4-:R-:W-:-:S05]  /*31970*/  @!P0 FMUL R26, R26, 16777216 ;  /* 0x4b8000001a1a8820 */ /* 0x010fca0000400000 */
[----:B------:R0:W-:Y:S04]  /*31980*/  @!P0 STL [R1+0x1fc], R26 ;  /* 0x0001fc1a01008387 */ /* 0x0001e80000100800 */
[----:B0-----:R-:W4:Y:S01]  /*31990*/  LDL.LU R26, [R1+0x1164] ;  /* 0x00116400011a7983 */ /* 0x001f220000300800 */
[----:B------:R-:W-:Y:S01]  /*319a0*/  LOP3.LUT P6, RZ, R0, 0x1, RZ, 0xc0, !PT ;  /* 0x0000000100ff7812 */ /* 0x000fe200078cc0ff */
[----:B------:R-:W-:Y:S02]  /*319b0*/  @!P0 FMUL R4, R4, 16777216 ;  /* 0x4b80000004048820 */ /* 0x000fe40000400000 */
[----:B-----5:R-:W-:Y:S02]  /*319c0*/  @!P0 FMUL R8, R8, 16777216 ;  /* 0x4b80000008088820 */ /* 0x020fe40000400000 */
[----:B------:R-:W-:-:S02]  /*319d0*/  @!P0 FMUL R7, R7, 16777216 ;  /* 0x4b80000007078820 */ /* 0x000fc40000400000 */
[----:B------:R-:W-:Y:S01]  /*319e0*/  @!P0 FMUL R15, R15, 16777216 ;  /* 0x4b8000000f0f8820 */ /* 0x000fe20000400000 */
[----:B------:R-:W-:Y:S01]  /*319f0*/  @!P0 STL [R1+0x200], R4 ;  /* 0x0002000401008387 */ /* 0x000fe20000100800 */
[----:B------:R-:W-:-:S03]  /*31a00*/  @!P0 FMUL R6, R6, 16777216 ;  /* 0x4b80000006068820 */ /* 0x000fc60000400000 */
[----:B------:R-:W-:Y:S01]  /*31a10*/  @!P0 STL [R1+0x204], R8 ;  /* 0x0002040801008387 */ /* 0x000fe20000100800 */
[----:B------:R-:W-:-:S03]  /*31a20*/  @!P0 FMUL R5, R5, 16777216 ;  /* 0x4b80000005058820 */ /* 0x000fc60000400000 */
[----:B------:R-:W-:Y:S04]  /*31a30*/  @!P0 STL [R1+0x208], R7 ;  /* 0x0002080701008387 */ /* 0x000fe80000100800 */
[----:B------:R0:W-:Y:S04]  /*31a40*/  @!P0 STL [R1+0x214], R15 ;  /* 0x0002140f01008387 */ /* 0x0001e80000100800 */
[----:B------:R-:W-:Y:S01]  /*31a50*/  @!P0 STL [R1+0x20c], R6 ;  /* 0x00020c0601008387 */ /* 0x000fe20000100800 */
[----:B------:R-:W-:-:S03]  /*31a60*/  @!P0 FMUL R17, R17, 16777216 ;  /* 0x4b80000011118820 */ /* 0x000fc60000400000 */
[----:B0-----:R-:W5:Y:S04]  /*31a70*/  LDL R15, [R1+0x1cc] ;  /* 0x0001cc00010f7983 */ /* 0x001f680000100800 */
[----:B------:R-:W-:Y:S04]  /*31a80*/  @!P0 STL [R1+0x210], R5 ;  /* 0x0002100501008387 */ /* 0x000fe80000100800 */
[----:B------:R0:W-:Y:S01]  /*31a90*/  @!P0 STL [R1+0x120], R17 ;  /* 0x0001201101008387 */ /* 0x0001e20000100800 */
[----:B------:R-:W-:-:S03]  /*31aa0*/  @!P6 FMUL R14, R14, 16777216 ;  /* 0x4b8000000e0ee820 */ /* 0x000fc60000400000 */
[----:B0-----:R-:W5:Y:S04]  /*31ab0*/  LDL R17, [R1+0x1d0] ;  /* 0x0001d00001117983 */ /* 0x001f680000100800 */
[----:B------:R0:W-:Y:S01]  /*31ac0*/  @!P6 STL [R1+0x198], R14 ;  /* 0x0001980e0100e387 */ /* 0x0001e20000100800 */
[----:B------:R-:W-:Y:S02]  /*31ad0*/  @!P6 FMUL R28, R28, 16777216 ;  /* 0x4b8000001c1ce820 */ /* 0x000fe40000400000 */
[----:B------:R-:W-:Y:S01]  /*31ae0*/  @!P6 FMUL R24, R24, 16777216 ;  /* 0x4b8000001818e820 */ /* 0x000fe20000400000 */
[----:B0-----:R-:W5:Y:S01]  /*31af0*/  LDL R14, [R1+0x1d4] ;  /* 0x0001d400010e7983 */ /* 0x001f620000100800 */
[----:B------:R-:W-:Y:S02]  /*31b00*/  @!P6 FMUL R13, R13, 16777216 ;  /* 0x4b8000000d0de820 */ /* 0x000fe40000400000 */
[----:B------:R-:W-:-:S02]  /*31b10*/  @!P6 FMUL R23, R23, 16777216 ;  /* 0x4b8000001717e820 */ /* 0x000fc40000400000 */
[----:B------:R-:W-:Y:S01]  /*31b20*/  @!P6 FMUL R22, R22, 16777216 ;  /* 0x4b8000001616e820 */ /* 0x000fe20000400000 */
[----:B------:R0:W-:Y:S01]  /*31b30*/  @!P6 STL [R1+0x1a4], R13 ;  /* 0x0001a40d0100e387 */ /* 0x0001e20000100800 */
[----:B------:R-:W-:-:S03]  /*31b40*/  @!P6 FMUL R21, R21, 16777216 ;  /* 0x4b8000001515e820 */ /* 0x000fc60000400000 */
[----:B------:R1:W-:Y:S04]  /*31b50*/  @!P6 STL [R1+0x19c], R28 ;  /* 0x00019c1c0100e387 */ /* 0x0003e80000100800 */
[----:B------:R1:W-:Y:S01]  /*31b60*/  @!P6 STL [R1+0x1a0], R24 ;  /* 0x0001a0180100e387 */ /* 0x0003e20000100800 */
[----:B0-----:R-:W-:Y:S01]  /*31b70*/  MOV R13, R12 ;  /* 0x0000000c000d7202 */ /* 0x001fe20000000f00 */
[----:B------:R-:W-:Y:S02]  /*31b80*/  IMAD.MOV.U32 R12, RZ, RZ, R11 ;  /* 0x000000ffff0c7224 */ /* 0x000fe400078e000b */
[----:B------:R-:W5:Y:S04]  /*31b90*/  LDL R11, [R1+0x128] ;  /* 0x00012800010b7983 */ /* 0x000f680000100800 */
[----:B------:R-:W-:Y:S04]  /*31ba0*/  @!P6 STL [R1+0x1a8], R23 ;  /* 0x0001a8170100e387 */ /* 0x000fe80000100800 */
[----:B------:R-:W-:Y:S04]  /*31bb0*/  @!P6 STL [R1+0x1ac], R22 ;  /* 0x0001ac160100e387 */ /* 0x000fe80000100800 */
[----:B------:R-:W-:Y:S01]  /*31bc0*/  @!P6 STL [R1+0x1b0], R21 ;  /* 0x0001b0150100e387 */ /* 0x000fe20000100800 */
[----:B--2---:R-:W-:-:S02]  /*31bd0*/  @!P6 FMUL R20, R20, 16777216 ;  /* 0x4b8000001414e820 */ /* 0x004fc40000400000 */
[----:B------:R-:W-:-:S03]  /*31be0*/  @!P6 FMUL R19, R19, 16777216 ;  /* 0x4b8000001313e820 */ /* 0x000fc60000400000 */
[----:B------:R-:W-:Y:S01]  /*31bf0*/  @!P6 STL [R1+0x1b4], R20 ;  /* 0x0001b4140100e387 */ /* 0x000fe20000100800 */
[----:B------:R-:W-:-:S03]  /*31c00*/  @!P6 FMUL R18, R18, 16777216 ;  /* 0x4b8000001212e820 */ /* 0x000fc60000400000 */
[----:B------:R-:W-:Y:S01]  /*31c10*/  @!P6 STL [R1+0x1b8], R19 ;  /* 0x0001b8130100e387 */ /* 0x000fe20000100800 */
[----:B------:R-:W-:-:S03]  /*31c20*/  @!P6 FMUL R10, R10, 16777216 ;  /* 0x4b8000000a0ae820 */ /* 0x000fc60000400000 */
[----:B-1----:R-:W2:Y:S01]  /*31c30*/  LDL R28, [R1+0x158] ;  /* 0x00015800011c7983 */ /* 0x002ea20000100800 */
[----:B------:R-:W-:-:S03]  /*31c40*/  @!P6 FMUL R16, R16, 16777216 ;  /* 0x4b8000001010e820 */ /* 0x000fc60000400000 */
[----:B------:R-:W-:Y:S04]  /*31c50*/  @!P6 STL [R1+0x1bc], R18 ;  /* 0x0001bc120100e387 */ /* 0x000fe80000100800 */
[----:B------:R0:W-:Y:S04]  /*31c60*/  @!P6 STL [R1+0x1c4], R10 ;  /* 0x0001c40a0100e387 */ /* 0x0001e80000100800 */
[----:B------:R-:W-:Y:S04]  /*31c70*/  @!P6 STL [R1+0x1c0], R16 ;  /* 0x0001c0100100e387 */ /* 0x000fe80000100800 */
[----:B------:R-:W2:Y:S04]  /*31c80*/  LDL R24, [R1+0x160] ;  /* 0x0001600001187983 */ /* 0x000ea80000100800 */
[----:B0-----:R-:W2:Y:S01]  /*31c90*/  LDL R10, [R1+0x15c] ;  /* 0x00015c00010a7983 */ /* 0x001ea20000100800 */
[----:B---3--:R-:W-:-:S05]  /*31ca0*/  @!P6 FMUL R9, R9, 16777216 ;  /* 0x4b8000000909e820 */ /* 0x008fca0000400000 */
[----:B------:R4:W-:Y:S04]  /*31cb0*/  @!P6 STL [R1+0x1c8], R9 ;  /* 0x0001c8090100e387 */ /* 0x0009e80000100800 */
[----:B------:R-:W3:Y:S04]  /*31cc0*/  LDL R23, [R1+0x164] ;  /* 0x0001640001177983 */ /* 0x000ee80000100800 */
[----:B------:R-:W3:Y:S04]  /*31cd0*/  LDL R22, [R1+0x168] ;  /* 0x0001680001167983 */ /* 0x000ee80000100800 */
[----:B------:R-:W3:Y:S04]  /*31ce0*/  LDL R21, [R1+0x16c] ;  /* 0x00016c0001157983 */ /* 0x000ee80000100800 */
[----:B------:R-:W3:Y:S01]  /*31cf0*/  LDL R20, [R1+0x170] ;  /* 0x0001700001147983 */ /* 0x000ee20000100800 */
[----:B----4-:R-:W-:-:S03]  /*31d00*/  MOV R9, R26 ;  /* 0x0000001a00097202 */ /* 0x010fc60000000f00 */
[----:B------:R-:W4:Y:S04]  /*31d10*/  LDL R26, [R1+0x174] ;  /* 0x00017400011a7983 */ /* 0x000f280000100800 */
[----:B------:R-:W4:Y:S04]  /*31d20*/  LDL R19, [R1+0x178] ;  /* 0x0001780001137983 */ /* 0x000f280000100800 */
[----:B------:R-:W4:Y:S01]  /*31d30*/  LDL R16, [R1+0x17c] ;  /* 0x00017c0001107983 */ /* 0x000f220000100800 */
[----:B------:R-:W-:Y:S01]  /*31d40*/  LOP3.LUT P0, RZ, R0, 0x8000000, RZ, 0xc0, !PT ;  /* 0x0800000000ff7812 */ /* 0x000fe2000780c0ff */
[----:B-----5:R-:W-:-:S05]  /*31d50*/  @!P6 FMUL R15, R15, 16777216 ;  /* 0x4b8000000f0fe820 */ /* 0x020fca0000400000 */
[----:B------:R0:W-:Y:S04]  /*31d60*/  @!P6 STL [R1+0x1cc], R15 ;  /* 0x0001cc0f0100e387 */ /* 0x0001e80000100800 */
[----:B------:R-:W5:Y:S04]  /*31d70*/  LDL R18, [R1+0x184] ;  /* 0x0001840001127983 */ /* 0x000f680000100800 */
[----:B0-----:R-:W5:Y:S01]  /*31d80*/  LDL R15, [R1+0x180] ;  /* 0x00018000010f7983 */ /* 0x001f620000100800 */
[----:B------:R-:W-:-:S05]  /*31d90*/  @!P6 FMUL R17, R17, 16777216 ;  /* 0x4b8000001111e820 */ /* 0x000fca0000400000 */
[----:B------:R0:W-:Y:S01]  /*31da0*/  @!P6 STL [R1+0x1d0], R17 ;  /* 0x0001d0110100e387 */ /* 0x0001e20000100800 */
[----:B------:R-:W-:-:S03]  /*31db0*/  @!P6 FMUL R14, R14, 16777216 ;  /* 0x4b8000000e0ee820 */ /* 0x000fc60000400000 */
[----:B0-----:R-:W5:Y:S04]  /*31dc0*/  LDL R17, [R1+0x188] ;  /* 0x0001880001117983 */ /* 0x001f680000100800 */
[----:B------:R0:W-:Y:S04]  /*31dd0*/  @!P6 STL [R1+0x1d4], R14 ;  /* 0x0001d40e0100e387 */ /* 0x0001e80000100800 */
[----:B0-----:R-:W5:Y:S01]  /*31de0*/  LDL R14, [R1+0x18c] ;  /* 0x00018c00010e7983 */ /* 0x001f620000100800 */
[----:B------:R-:W-:-:S05]  /*31df0*/  @!P6 FMUL R11, R11, 16777216 ;  /* 0x4b8000000b0be820 */ /* 0x000fca0000400000 */
[----:B------:R0:W-:Y:S04]  /*31e00*/  @!P6 STL [R1+0x128], R11 ;  /* 0x0001280b0100e387 */ /* 0x0001e80000100800 */
[----:B0-----:R-:W5:Y:S01]  /*31e10*/  LDL R11, [R1+0x190] ;  /* 0x00019000010b7983 */ /* 0x001f620000100800 */
[----:B--2---:R-:W-:Y:S02]  /*31e20*/  @!P0 FMUL R28, R28, 16777216 ;  /* 0x4b8000001c1c8820 */ /* 0x004fe40000400000 */
[----:B------:R-:W-:Y:S02]  /*31e30*/  @!P0 FMUL R24, R24, 16777216 ;  /* 0x4b80000018188820 */ /* 0x000fe40000400000 */
[----:B------:R-:W-:-:S05]  /*31e40*/  @!P0 FMUL R10, R10, 16777216 ;  /* 0x4b8000000a0a8820 */ /* 0x000fca0000400000 */
[----:B------:R0:W-:Y:S04]  /*31e50*/  @!P0 STL [R1+0x15c], R10 ;  /* 0x00015c0a01008387 */ /* 0x0001e80000100800 */
[----:B0-----:R-:W2:Y:S04]  /*31e60*/  LDL R10, [R1+0x194] ;  /* 0x00019400010a7983 */ /* 0x001ea80000100800 */
[----:B------:R-:W-:Y:S04]  /*31e70*/  @!P0 STL [R1+0x158], R28 ;  /* 0x0001581c01008387 */ /* 0x000fe80000100800 */
[----:B------:R-:W-:Y:S01]  /*31e80*/  @!P0 STL [R1+0x160], R24 ;  /* 0x0001601801008387 */ /* 0x000fe20000100800 */
[----:B---3--:R-:W-:-:S02]  /*31e90*/  @!P0 FMUL R23, R23, 16777216 ;  /* 0x4b80000017178820 */ /* 0x008fc40000400000 */
[----:B------:R-:W-:-:S03]  /*31ea0*/  @!P0 FMUL R22, R22, 16777216 ;  /* 0x4b80000016168820 */ /* 0x000fc60000400000 */
[----:B------:R-:W-:Y:S01]  /*31eb0*/  @!P0 STL [R1+0x164], R23 ;  /* 0x0001641701008387 */ /* 0x000fe20000100800 */
[----:B------:R-:W-:-:S03]  /*31ec0*/  @!P0 FMUL R21, R21, 16777216 ;  /* 0x4b80000015158820 */ /* 0x000fc60000400000 */
[----:B------:R-:W-:Y:S01]  /*31ed0*/  @!P0 STL [R1+0x168], R22 ;  /* 0x0001681601008387 */ /* 0x000fe20000100800 */
[----:B----4-:R-:W-:-:S05]  /*31ee0*/  @!P0 FMUL R26, R26, 16777216 ;  /* 0x4b8000001a1a8820 */ /* 0x010fca0000400000 */
[----:B------:R0:W-:Y:S04]  /*31ef0*/  @!P0 STL [R1+0x174], R26 ;  /* 0x0001741a01008387 */ /* 0x0001e80000100800 */
[----:B------:R-:W-:Y:S04]  /*31f00*/  @!P0 STL [R1+0x16c], R21 ;  /* 0x00016c1501008387 */ /* 0x000fe80000100800 */
[----:B0-----:R-:W3:Y:S01]  /*31f10*/  LDL R26, [R1+0x124] ;  /* 0x00012400011a7983 */ /* 0x001ee20000100800 */
[----:B------:R-:W-:Y:S02]  /*31f20*/  @!P0 FMUL R20, R20, 16777216 ;  /* 0x4b80000014148820 */ /* 0x000fe40000400000 */
[----:B------:R-:W-:-:S02]  /*31f30*/  @!P0 FMUL R19, R19, 16777216 ;  /* 0x4b80000013138820 */ /* 0x000fc40000400000 */
[----:B------:R-:W-:Y:S01]  /*31f40*/  @!P0 FMUL R16, R16, 16777216 ;  /* 0x4b80000010108820 */ /* 0x000fe20000400000 */
[----:B------:R-:W-:Y:S04]  /*31f50*/  @!P0 STL [R1+0x170], R20 ;  /* 0x0001701401008387 */ /* 0x000fe80000100800 */
[----:B------:R-:W-:Y:S04]  /*31f60*/  @!P0 STL [R1+0x178], R19 ;  /* 0x0001781301008387 */ /* 0x000fe80000100800 */
[----:B------:R0:W-:Y:S04]  /*31f70*/  @!P0 STL [R1+0x17c], R16 ;  /* 0x00017c1001008387 */ /* 0x0001e80000100800 */
[----:B0-----:R-:W4:Y:S01]  /*31f80*/  LDL R16, [R1+0xdc] ;  /* 0x0000dc0001107983 */ /* 0x001f220000100800 */
[----:B-----5:R-:W-:-:S05]  /*31f90*/  @!P0 FMUL R15, R15, 16777216 ;  /* 0x4b8000000f0f8820 */ /* 0x020fca0000400000 */
[----:B------:R0:W-:Y:S01]  /*31fa0*/  @!P0 STL [R1+0x180], R15 ;  /* 0x0001800f01008387 */ /* 0x0001e20000100800 */
[----:B------:R-:W-:-:S03]  /*31fb0*/  @!P0 FMUL R18, R18, 16777216 ;  /* 0x4b80000012128820 */ /* 0x000fc60000400000 */
[----:B0-----:R-:W5:Y:S01]  /*31fc0*/  LDL R15, [R1+0xe0] ;  /* 0x0000e000010f7983 */ /* 0x001f620000100800 */
[----:B------:R-:W-:Y:S02]  /*31fd0*/  @!P0 FMUL R17, R17, 16777216 ;  /* 0x4b80000011118820 */ /* 0x000fe40000400000 */
[----:B------:R-:W-:-:S05]  /*31fe0*/  @!P0 FMUL R14, R14, 16777216 ;  /* 0x4b8000000e0e8820 */ /* 0x000fca0000400000 */
[----:B------:R0:W-:Y:S04]  /*31ff0*/  @!P0 STL [R1+0x18c], R14 ;  /* 0x00018c0e01008387 */ /* 0x0001e80000100800 */
[----:B------:R-:W-:Y:S04]  /*32000*/  @!P0 STL [R1+0x184], R18 ;  /* 0x0001841201008387 */ /* 0x000fe80000100800 */
[----:B------:R-:W-:Y:S01]  /*32010*/  @!P0 STL [R1+0x188], R17 ;  /* 0x0001881101008387 */ /* 0x000fe20000100800 */
[----:B0-----:R-:W-:Y:S01]  /*32020*/  MOV R14, R13 ;  /* 0x0000000d000e7202 */ /* 0x001fe20000000f00 */
[----:B------:R-:W-:-:S02]  /*32030*/  IMAD.MOV.U32 R13, RZ, RZ, R12 ;  /* 0x000000ffff0d7224 */ /* 0x000fc400078e000c */
[----:B------:R-:W5:Y:S04]  /*32040*/  LDL R4, [R1+0xe4] ;  /* 0x0000e40001047983 */ /* 0x000f680000100800 */
[----:B------:R-:W5:Y:S01]  /*32050*/  LDL R12, [R1+0xf0] ;  /* 0x0000f000010c7983 */ /* 0x000f620000100800 */
[----:B------:R-:W-:-:S03]  /*32060*/  @!P0 FMUL R11, R11, 16777216 ;  /* 0x4b8000000b0b8820 */ /* 0x000fc60000400000 */
[----:B------:R-:W5:Y:S04]  /*32070*/  LDL R8, [R1+0xe8] ;  /* 0x0000e80001087983 */ /* 0x000f680000100800 */
[----:B------:R-:W5:Y:S04]  /*32080*/  LDL R7, [R1+0xec] ;  /* 0x0000ec0001077983 */ /* 0x000f680000100800 */
[----:B------:R-:W5:Y:S04]  /*32090*/  LDL R6, [R1+0xf4] ;  /* 0x0000f40001067983 */ /* 0x000f680000100800 */
[----:B------:R-:W5:Y:S04]  /*320a0*/  LDL R5, [R1+0xf8] ;  /* 0x0000f80001057983 */ /* 0x000f680000100800 */
[----:B------:R-:W5:Y:S04]  /*320b0*/  LDL R28, [R1+0xfc] ;  /* 0x0000fc00011c7983 */ /* 0x000f680000100800 */
[----:B------:R0:W-:Y:S04]  /*320c0*/  @!P0 STL [R1+0x190], R11 ;  /* 0x0001900b01008387 */ /* 0x0001e80000100800 */
[----:B------:R-:W5:Y:S04]  /*320d0*/  LDL R24, [R1+0x100] ;  /* 0x0001000001187983 */ /* 0x000f680000100800 */
[----:B------:R-:W5:Y:S04]  /*320e0*/  LDL R23, [R1+0x108] ;  /* 0x0001080001177983 */ /* 0x000f680000100800 */
[----:B0-----:R-:W5:Y:S04]  /*320f0*/  LDL R11, [R1+0x134] ;  /* 0x00013400010b7983 */ /* 0x001f680000100800 */
[----:B------:R-:W5:Y:S01]  /*32100*/  LDL R22, [R1+0x148] ;  /* 0x0001480001167983 */ /* 0x000f620000100800 */
[----:B--2---:R-:W-:-:S05]  /*32110*/  @!P0 FMUL R10, R10, 16777216 ;  /* 0x4b8000000a0a8820 */ /* 0x004fca0000400000 */
[----:B------:R0:W-:Y:S04]  /*32120*/  @!P0 STL [R1+0x194], R10 ;  /* 0x0001940a01008387 */ /* 0x0001e80000100800 */
[----:B------:R-:W2:Y:S04]  /*32130*/  LDL R21, [R1+0x14c] ;  /* 0x00014c0001157983 */ /* 0x000ea80000100800 */
[----:B------:R-:W2:Y:S01]  /*32140*/  LDL R18, [R1+0x130] ;  /* 0x0001300001127983 */ /* 0x000ea20000100800 */
[----:B0-----:R-:W-:-:S03]  /*32150*/  MOV R10, R9 ;  /* 0x00000009000a7202 */ /* 0x001fc60000000f00 */
[----:B------:R-:W2:Y:S01]  /*32160*/  LDL R20, [R1+0x150] ;  /* 0x0001500001147983 */ /* 0x000ea20000100800 */
[----:B------:R-:W-:-:S03]  /*32170*/  MOV R9, R27 ;  /* 0x0000001b00097202 */ /* 0x000fc60000000f00 */
[----:B------:R-:W2:Y:S04]  /*32180*/  LDL R19, [R1+0x154] ;  /* 0x0001540001137983 */ /* 0x000ea80000100800 */
[----:B------:R-:W2:Y:S01]  /*32190*/  LDL R27, [R1+0x9c] ;  /* 0x00009c00011b7983 */ /* 0x000ea20000100800 */
[----:B---3--:R-:W-:-:S05]  /*321a0*/  @!P0 FMUL R26, R26, 16777216 ;  /* 0x4b8000001a1a8820 */ /* 0x008fca0000400000 */
[----:B------:R0:W-:Y:S01]  /*321b0*/  @!P0 STL [R1+0x124], R26 ;  /* 0x0001241a01008387 */ /* 0x0001e20000100800 */
[----:B------:R-:W-:-:S03]  /*321c0*/  LOP3.LUT P1, RZ, R0, 0x10000000, RZ, 0xc0, !PT ;  /* 0x1000000000ff7812 */ /* 0x000fc6000782c0ff */
[----:B------:R-:W3:Y:S04]  /*321d0*/  LDL R17, [R1+0xa4] ;  /* 0x0000a40001117983 */ /* 0x000ee80000100800 */
[----:B0-----:R-:W3:Y:S06]  /*321e0*/  LDL R26, [R1+0xa0] ;  /* 0x0000a000011a7983 */ /* 0x001eec0000100800 */
[----:B----4-:R-:W-:-:S05]  /*321f0*/  @!P1 FMUL R16, R16, 16777216 ;  /* 0x4b80000010109820 */ /* 0x010fca0000400000 */
[----:B------:R0:W-:Y:S04]  /*32200*/  @!P1 STL [R1+0xdc], R16 ;  /* 0x0000dc1001009387 */ /* 0x0001e80000100800 */
[----:B0-----:R-:W4:Y:S01]  /*32210*/  LDL R16, [R1+0xa8] ;  /* 0x0000a80001107983 */ /* 0x001f220000100800 */
[----:B-----5:R-:W-:-:S05]  /*32220*/  @!P1 FMUL R15, R15, 16777216 ;  /* 0x4b8000000f0f9820 */ /* 0x020fca0000400000 */
[----:B------:R0:W-:Y:S04]  /*32230*/  @!P1 STL [R1+0xe0], R15 ;  /* 0x0000e00f01009387 */ /* 0x0001e80000100800 */
[----:B0-----:R-:W5:Y:S01]  /*32240*/  LDL R15, [R1+0xac] ;  /* 0x0000ac00010f7983 */ /* 0x001f620000100800 */
[----:B------:R-:W-:Y:S02]  /*32250*/  @!P1 FMUL R4, R4, 16777216 ;  /* 0x4b80000004049820 */ /* 0x000fe40000400000 */
[----:B------:R-:W-:-:S03]  /*32260*/  @!P1 FMUL R12, R12, 16777216 ;  /* 0x4b8000000c0c9820 */ /* 0x000fc60000400000 */
[----:B------:R-:W-:Y:S01]  /*32270*/  @!P1 STL [R1+0xe4], R4 ;  /* 0x0000e40401009387 */ /* 0x000fe20000100800 */
[----:B------:R-:W-:-:S03]  /*32280*/  @!P1 FMUL R8, R8, 16777216 ;  /* 0x4b80000008089820 */ /* 0x000fc60000400000 */
[----:B------:R0:W-:Y:S01]  /*32290*/  @!P1 STL [R1+0xf0], R12 ;  /* 0x0000f00c01009387 */ /* 0x0001e20000100800 */
[----:B------:R-:W-:-:S03]  /*322a0*/  @!P1 FMUL R7, R7, 16777216 ;  /* 0x4b80000007079820 */ /* 0x000fc60000400000 */
[----:B------:R-:W-:Y:S01]  /*322b0*/  @!P1 STL [R1+0xe8], R8 ;  /* 0x0000e80801009387 */ /* 0x000fe20000100800 */
[----:B------:R-:W-:-:S03]  /*322c0*/  @!P1 FMUL R6, R6, 16777216 ;  /* 0x4b80000006069820 */ /* 0x000fc60000400000 */
[----:B0-----:R-:W5:Y:S01]  /*322d0*/  LDL R12, [R1+0xb0] ;  /* 0x0000b000010c7983 */ /* 0x001f620000100800 */
[----:B------:R-:W-:Y:S02]  /*322e0*/  @!P1 FMUL R5, R5, 16777216 ;  /* 0x4b80000005059820 */ /* 0x000fe40000400000 */
[----:B------:R-:W-:Y:S01]  /*322f0*/  @!P1 FMUL R28, R28, 16777216 ;  /* 0x4b8000001c1c9820 */ /* 0x000fe20000400000 */
[----:B------:R-:W-:Y:S04]  /*32300*/  @!P1 STL [R1+0xec], R7 ;  /* 0x0000ec0701009387 */ /* 0x000fe80000100800 */
[----:B------:R-:W-:Y:S01]  /*32310*/  @!P1 STL [R1+0xf4], R6 ;  /* 0x0000f40601009387 */ /* 0x000fe20000100800 */
[----:B------:R-:W-:-:S03]  /*32320*/  @!P1 FMUL R24, R24, 16777216 ;  /* 0x4b80000018189820 */ /* 0x000fc60000400000 */
[----:B------:R-:W-:Y:S01]  /*32330*/  @!P1 STL [R1+0xf8], R5 ;  /* 0x0000f80501009387 */ /* 0x000fe20000100800 */
[----:B------:R-:W-:-:S03]  /*32340*/  @!P1 FMUL R11, R11, 16777216 ;  /* 0x4b8000000b0b9820 */ /* 0x000fc60000400000 */
[----:B------:R-:W-:Y:S04]  /*32350*/  @!P1 STL [R1+0xfc], R28 ;  /* 0x0000fc1c01009387 */ /* 0x000fe80000100800 */
[----:B------:R0:W-:Y:S01]  /*32360*/  @!P1 STL [R1+0x134], R11 ;  /* 0x0001340b01009387 */ /* 0x0001e20000100800 */
[----:B------:R-:W-:-:S03]  /*32370*/  @!P1 FMUL R23, R23, 16777216 ;  /* 0x4b80000017179820 */ /* 0x000fc60000400000 */
[----:B------:R-:W-:Y:S01]  /*32380*/  @!P1 STL [R1+0x100], R24 ;  /* 0x0001001801009387 */ /* 0x000fe20000100800 */
[----:B------:R-:W-:-:S03]  /*32390*/  @!P1 FMUL R22, R22, 16777216 ;  /* 0x4b80000016169820 */ /* 0x000fc60000400000 */
[----:B0-----:R-:W5:Y:S04]  /*323a0*/  LDL R11, [R1+0xb4] ;  /* 0x0000b400010b7983 */ /* 0x001f680000100800 */
[----:B------:R-:W-:Y:S04]  /*323b0*/  @!P1 STL [R1+0x108], R23 ;  /* 0x0001081701009387 */ /* 0x000fe80000100800 */
[----:B------:R-:W-:Y:S01]  /*323c0*/  @!P1 STL [R1+0x148], R22 ;  /* 0x0001481601009387 */ /* 0x000fe20000100800 */
[----:B------:R-:W-:Y:S02]  /*323d0*/  IMAD.MOV.U32 R4, RZ, RZ, R25 ;  /* 0x000000ffff047224 */ /* 0x000fe400078e0019 */
[----:B--2---:R-:W-:-:S02]  /*323e0*/  @!P1 FMUL R21, R21, 16777216 ;  /* 0x4b80000015159820 */ /* 0x004fc40000400000 */
[----:B------:R-:W-:-:S03]  /*323f0*/  @!P1 FMUL R18, R18, 16777216 ;  /* 0x4b80000012129820 */ /* 0x000fc60000400000 */
[----:B------:R-:W-:Y:S01]  /*32400*/  @!P1 STL [R1+0x14c], R21 ;  /* 0x00014c1501009387 */ /* 0x000fe20000100800 */
[----:B------:R-:W-:-:S03]  /*32410*/  @!P1 FMUL R20, R20, 16777216 ;  /* 0x4b80000014149820 */ /* 0x000fc60000400000 */
[----:B------:R-:W-:Y:S01]  /*32420*/  @!P1 STL [R1+0x130], R18 ;  /* 0x0001301201009387 */ /* 0x000fe20000100800 */
[----:B------:R-:W-:-:S03]  /*32430*/  @!P1 FMUL R19, R19, 16777216 ;  /* 0x4b80000013139820 */ /* 0x000fc60000400000 */
[----:B------:R-:W-:Y:S01]  /*32440*/  @!P1 STL [R1+0x150], R20 ;  /* 0x0001501401009387 */ /* 0x000fe20000100800 */
[----:B------:R-:W-:-:S03]  /*32450*/  @!P2 FMUL R27, R27, 16777216 ;  /* 0x4b8000001b1ba820 */ /* 0x000fc60000400000 */
[----:B------:R-:W-:Y:S04]  /*32460*/  @!P1 STL [R1+0x154], R19 ;  /* 0x0001541301009387 */ /* 0x000fe80000100800 */
[----:B------:R0:W-:Y:S04]  /*32470*/  @!P2 STL [R1+0x9c], R27 ;  /* 0x00009c1b0100a387 */ /* 0x0001e80000100800 */
[----:B0-----:R-:W2:Y:S01]  /*32480*/  LDL R27, [R1+0xbc] ;  /* 0x0000bc00011b7983 */ /* 0x001ea20000100800 */
[----:B---3--:R-:W-:-:S05]  /*32490*/  @!P2 FMUL R26, R26, 16777216 ;  /* 0x4b8000001a1aa820 */ /* 0x008fca0000400000 */
[----:B------:R0:W-:Y:S04]  /*324a0*/  @!P2 STL [R1+0xa0], R26 ;  /* 0x0000a01a0100a387 */ /* 0x0001e80000100800 */
[----:B------:R-:W3:Y:S04]  /*324b0*/  LDL R25, [R1+0xc4] ;  /* 0x0000c40001197983 */ /* 0x000ee80000100800 */
[----:B0-----:R-:W3:Y:S01]  /*324c0*/  LDL R26, [R1+0xc0] ;  /* 0x0000c000011a7983 */ /* 0x001ee20000100800 */
[----:B------:R-:W-:Y:S02]  /*324d0*/  @!P2 FMUL R17, R17, 16777216 ;  /* 0x4b8000001111a820 */ /* 0x000fe40000400000 */
[----:B----4-:R-:W-:-:S03]  /*324e0*/  @!P2 FMUL R16, R16, 16777216 ;  /* 0x4b8000001010a820 */ /* 0x010fc60000400000 */
[----:B------:R0:W-:Y:S04]  /*324f0*/  @!P2 STL [R1+0xa4], R17 ;  /* 0x0000a4110100a387 */ /* 0x0001e80000100800 */
[----:B------:R1:W-:Y:S04]  /*32500*/  @!P2 STL [R1+0xa8], R16 ;  /* 0x0000a8100100a387 */ /* 0x0003e80000100800 */
[----:B------:R-:W4:Y:S01]  /*32510*/  LDL R6, [R1+0xd0] ;  /* 0x0000d00001067983 */ /* 0x000f220000100800 */
[----:B-----5:R-:W-:-:S05]  /*32520*/  @!P2 FMUL R15, R15, 16777216 ;  /* 0x4b8000000f0fa820 */ /* 0x020fca0000400000 */
[----:B------:R5:W-:Y:S04]  /*32530*/  @!P2 STL [R1+0xac], R15 ;  /* 0x0000ac0f0100a387 */ /* 0x000be80000100800 */
[----:B------:R-:W4:Y:S04]  /*32540*/  LDL R24, [R1+0xd4] ;  /* 0x0000d40001187983 */ /* 0x000f280000100800 */
[----:B------:R-:W4:Y:S04]  /*32550*/  LDL R23, [R1+0xd8] ;  /* 0x0000d80001177983 */ /* 0x000f280000100800 */
[----:B------:R-:W4:Y:S04]  /*32560*/  LDL R22, [R1+0x12c] ;  /* 0x00012c0001167983 */ /* 0x000f280000100800 */
[----:B------:R-:W4:Y:S04]  /*32570*/  LDL R21, [R1+0x5c] ;  /* 0x00005c0001157983 */ /* 0x000f280000100800 */
[----:B------:R-:W4:Y:S04]  /*32580*/  LDL R20, [R1+0x60] ;  /* 0x0000600001147983 */ /* 0x000f280000100800 */
[----:B------:R-:W4:Y:S01]  /*32590*/  LDL R19, [R1+0x64] ;  /* 0x0000640001137983 */ /* 0x000f220000100800 */
[----:B------:R-:W-:-:S05]  /*325a0*/  @!P2 FMUL R12, R12, 16777216 ;  /* 0x4b8000000c0ca820 */ /* 0x000fca0000400000 */
[----:B------:R-:W-:Y:S04]  /*325b0*/  @!P2 STL [R1+0xb0], R12 ;  /* 0x0000b00c0100a387 */ /* 0x000fe80000100800 */
[----:B------:R-:W4:Y:S04]  /*325c0*/  LDL R18, [R1+0x68] ;  /* 0x0000680001127983 */ /* 0x000f280000100800 */
[----:B0-----:R-:W4:Y:S04]  /*325d0*/  LDL R17, [R1+0x6c] ;  /* 0x00006c0001117983 */ /* 0x001f280000100800 */
[----:B------:R-:W4:Y:S01]  /*325e0*/  LDL R28, [R1+0x70] ;  /* 0x00007000011c7983 */ /* 0x000f220000100800 */
[----:B------:R-:W-:-:S03]  /*325f0*/  MOV R8, R14 ;  /* 0x0000000e00087202 */ /* 0x000fc60000000f00 */
[----:B-1----:R-:W4:Y:S01]  /*32600*/  LDL R16, [R1+0x74] ;  /* 0x0000740001107983 */ /* 0x002f220000100800 */
[----:B------:R-:W-:Y:S01]  /*32610*/  MOV R7, R13 ;  /* 0x0000000d00077202 */ /* 0x000fe20000000f00 */
[----:B------:R-:W-:Y:S02]  /*32620*/  @!P2 FMUL R4, R4, 16777216 ;  /* 0x4b8000000404a820 */ /* 0x000fe40000400000 */
[----:B------:R-:W-:-:S05]  /*32630*/  @!P2 FMUL R11, R11, 16777216 ;  /* 0x4b8000000b0ba820 */ /* 0x000fca0000400000 */
[----:B------:R0:W-:Y:S04]  /*32640*/  @!P2 STL [R1+0xb4], R11 ;  /* 0x0000b40b0100a387 */ /* 0x0001e80000100800 */
[----:B-----5:R-:W5:Y:S04]  /*32650*/  LDL R15, [R1+0x78] ;  /* 0x00007800010f7983 */ /* 0x020f680000100800 */
[----:B------:R-:W5:Y:S01]  /*32660*/  LDL R14, [R1+0x7c] ;  /* 0x00007c00010e7983 */ /* 0x000f620000100800 */
[----:B0-----:R-:W-:-:S03]  /*32670*/  IMAD.MOV.U32 R11, RZ, RZ, R10 ;  /* 0x000000ffff0b7224 */ /* 0x001fc600078e000a */
[----:B------:R-:W5:Y:S01]  /*32680*/  LDL R13, [R1+0x80] ;  /* 0x00008000010d7983 */ /* 0x000f620000100800 */
[----:B------:R-:W-:Y:S02]  /*32690*/  MOV R10, R9 ;  /* 0x00000009000a7202 */ /* 0x000fe40000000f00 */
[----:B------:R-:W-:Y:S01]  /*326a0*/  MOV R9, R29 ;  /* 0x0000001d00097202 */ /* 0x000fe20000000f00 */
[----:B------:R-:W5:Y:S04]  /*326b0*/  LDL R12, [R1+0x84] ;  /* 0x00008400010c7983 */ /* 0x000f680000100800 */
[----:B------:R-:W5:Y:S04]  /*326c0*/  LDL R29, [R1+0x88] ;  /* 0x00008800011d7983 */ /* 0x000f680000100800 */
[----:B------:R-:W5:Y:S04]  /*326d0*/  LDL R5, [R1+0x8c] ;  /* 0x00008c0001057983 */ /* 0x000f680000100800 */
[----:B------:R0:W-:Y:S04]  /*326e0*/  @!P2 STL [R1+0xb8], R4 ;  /* 0x0000b8040100a387 */ /* 0x0001e80000100800 */
[----:B0-----:R-:W5:Y:S01]  /*326f0*/  LDL.LU R4, [R1+0x1160] ;  /* 0x0011600001047983 */ /* 0x001f620000300800 */
[----:B--2---:R-:W-:-:S05]  /*32700*/  @!P2 FMUL R27, R27, 16777216 ;  /* 0x4b8000001b1ba820 */ /* 0x004fca0000400000 */
[----:B------:R0:W-:Y:S04]  /*32710*/  @!P2 STL [R1+0xbc], R27 ;  /* 0x0000bc1b0100a387 */ /* 0x0001e80000100800 */
[----:B0-----:R-:W2:Y:S01]  /*32720*/  LDL R27, [R1+0x94] ;  /* 0x00009400011b7983 */ /* 0x001ea20000100800 */
[----:B---3--:R-:W-:Y:S02]  /*32730*/  @!P2 FMUL R25, R25, 16777216 ;  /* 0x4b8000001919a820 */ /* 0x008fe40000400000 */
[----:B------:R-:W-:-:S05]  /*32740*/  @!P2 FMUL R26, R26, 16777216 ;  /* 0x4b8000001a1aa820 */ /* 0x000fca0000400000 */
[----:B------:R0:W-:Y:S04]  /*32750*/  @!P2 STL [R1+0xc0], R26 ;  /* 0x0000c01a0100a387 */ /* 0x0001e80000100800 */
[----:B0-----:R-:W3:Y:S04]  /*32760*/  LDL R26, [R1+0x98] ;  /* 0x00009800011a7983 */ /* 0x001ee80000100800 */
[----:B------:R0:W-:Y:S04]  /*32770*/  @!P2 STL [R1+0xc4], R25 ;  /* 0x0000c4190100a387 */ /* 0x0001e80000100800 */
[----:B0-----:R-:W3:Y:S01]  /*32780*/  LDL R25, [R1+0x138] ;  /* 0x0001380001197983 */ /* 0x001ee20000100800 */
[----:B------:R-:W-:-:S02]  /*32790*/  @!P2 FMUL R8, R8, 16777216 ;  /* 0x4b8000000808a820 */ /* 0x000fc40000400000 */
[----:B------:R-:W-:Y:S02]  /*327a0*/  @!P2 FMUL R7, R7, 16777216 ;  /* 0x4b8000000707a820 */ /* 0x000fe40000400000 */
[----:B----4-:R-:W-:Y:S01]  /*327b0*/  @!P2 FMUL R6, R6, 16777216 ;  /* 0x4b8000000606a820 */ /* 0x010fe20000400000 */
[----:B------:R0:W-:Y:S01]  /*327c0*/  @!P2 STL [R1+0xc8], R8 ;  /* 0x0000c8080100a387 */ /* 0x0001e20000100800 */
[----:B------:R-:W-:Y:S02]  /*327d0*/  @!P2 FMUL R24, R24, 16777216 ;  /* 0x4b8000001818a820 */ /* 0x000fe40000400000 */
[----:B------:R-:W-:Y:S01]  /*327e0*/  @!P2 FMUL R23, R23, 16777216 ;  /* 0x4b8000001717a820 */ /* 0x000fe20000400000 */
[----:B0-----:R-:W4:Y:S01]  /*327f0*/  LDL.LU R8, [R1+0x115c] ;  /* 0x00115c0001087983 */ /* 0x001f220000300800 */
[----:B------:R-:W-:-:S03]  /*32800*/  @!P2 FMUL R22, R22, 16777216 ;  /* 0x4b8000001616a820 */ /* 0x000fc60000400000 */
[----:B------:R0:W-:Y:S01]  /*32810*/  @!P2 STL [R1+0xcc], R7 ;  /* 0x0000cc070100a387 */ /* 0x0001e20000100800 */
[----:B------:R-:W-:-:S03]  /*32820*/  @!P3 FMUL R21, R21, 16777216 ;  /* 0x4b8000001515b820 */ /* 0x000fc60000400000 */
[----:B0-----:R-:W4:Y:S04]  /*32830*/  LDL.LU R7, [R1+0x1158] ;  /* 0x0011580001077983 */ /* 0x001f280000300800 */
[----:B------:R0:W-:Y:S01]  /*32840*/  @!P2 STL [R1+0xd0], R6 ;  /* 0x0000d0060100a387 */ /* 0x0001e20000100800 */
[----:B------:R-:W-:Y:S02]  /*32850*/  @!P3 FMUL R20, R20, 16777216 ;  /* 0x4b8000001414b820 */ /* 0x000fe40000400000 */
[----:B------:R-:W-:Y:S01]  /*32860*/  @!P3 FMUL R19, R19, 16777216 ;  /* 0x4b8000001313b820 */ /* 0x000fe20000400000 */
[----:B0-----:R-:W4:Y:S04]  /*32870*/  LDL.LU R6, [R1+0x1154] ;  /* 0x0011540001067983 */ /* 0x001f280000300800 */
[----:B------:R0:W-:Y:S01]  /*32880*/  @!P2 STL [R1+0xd4], R24 ;  /* 0x0000d4180100a387 */ /* 0x0001e20000100800 */
[----:B------:R-:W-:-:S03]  /*32890*/  @!P3 FMUL R18, R18, 16777216 ;  /* 0x4b8000001212b820 */ /* 0x000fc60000400000 */
        /* <DEDUP_REMOVED lines=11> */
[----:B-----5:R-:W-:-:S03]  /*32950*/  @!P3 FMUL R15, R15, 16777216 ;  /* 0x4b8000000f0fb820 */ /* 0x020fc60000400000 */
[----:B0-----:R-:W5:Y:S04]  /*32960*/  LDL.LU R20, [R1+0x1140] ;  /* 0x0011400001147983 */ /* 0x001f680000300800 */
        /* <DEDUP_REMOVED lines=11> */
[----:B0-----:R-:W4:Y:S04]  /*32a20*/  LDL R28, [R1+0x2c] ;  /* 0x00002c00011c7983 */ /* 0x001f280000100800 */
[----:B------:R0:W-:Y:S01]  /*32a30*/  @!P3 STL [R1+0x74], R16 ;  /* 0x000074100100b387 */ /* 0x0001e20000100800 */
[----:B------:R-:W-:-:S03]  /*32a40*/  @!P3 FMUL R5, R5, 16777216 ;  /* 0x4b8000000505b820 */ /* 0x000fc60000400000 */
[----:B0-----:R-:W4:Y:S04]  /*32a50*/  LDL.LU R16, [R1+0x1130] ;  /* 0x0011300001107983 */ /* 0x001f280000300800 */
[----:B------:R0:W-:Y:S01]  /*32a60*/  @!P3 STL [R1+0x78], R15 ;  /* 0x0000780f0100b387 */ /* 0x0001e20000100800 */
[----:B------:R-:W-:-:S03]  /*32a70*/  @!P3 FMUL R4, R4, 16777216 ;  /* 0x4b8000000404b820 */ /* 0x000fc60000400000 */
[----:B0-----:R-:W4:Y:S04]  /*32a80*/  LDL.LU R15, [R1+0x112c] ;  /* 0x00112c00010f7983 */ /* 0x001f280000300800 */
[----:B------:R0:W-:Y:S04]  /*32a90*/  @!P3 STL [R1+0x7c], R14 ;  /* 0x00007c0e0100b387 */ /* 0x0001e80000100800 */
[----:B0-----:R-:W4:Y:S04]  /*32aa0*/  LDL.LU R14, [R1+0x1128] ;  /* 0x00112800010e7983 */ /* 0x001f280000300800 */
[----:B------:R0:W-:Y:S04]  /*32ab0*/  @!P3 STL [R1+0x80], R13 ;  /* 0x0000800d0100b387 */ /* 0x0001e80000100800 */
[----:B0-----:R-:W4:Y:S04]  /*32ac0*/  LDL.LU R13, [R1+0x1124] ;  /* 0x00112400010d7983 */ /* 0x001f280000300800 */
[----:B------:R0:W-:Y:S04]  /*32ad0*/  @!P3 STL [R1+0x84], R12 ;  /* 0x0000840c0100b387 */ /* 0x0001e80000100800 */
[----:B0-----:R-:W4:Y:S01]  /*32ae0*/  LDL.LU R12, [R1+0x1120] ;  /* 0x00112000010c7983 */ /* 0x001f220000300800 */
[----:B--2---:R-:W-:-:S03]  /*32af0*/  @!P3 FMUL R27, R27, 16777216 ;  /* 0x4b8000001b1bb820 */ /* 0x004fc60000400000 */
[----:B------:R0:W-:Y:S04]  /*32b00*/  @!P3 STL [R1+0x88], R29 ;  /* 0x0000881d0100b387 */ /* 0x0001e80000100800 */
[----:B0-----:R-:W2:Y:S04]  /*32b10*/  LDL.LU R29, [R1+0x111c] ;  /* 0x00111c00011d7983 */ /* 0x001ea80000300800 */
[----:B------:R0:W-:Y:S04]  /*32b20*/  @!P3 STL [R1+0x8c], R5 ;  /* 0x00008c050100b387 */ /* 0x0001e80000100800 */
[----:B0-----:R-:W4:Y:S04]  /*32b30*/  LDL.LU R5, [R1+0x13c] ;  /* 0x00013c0001057983 */ /* 0x001f280000300800 */
[----:B------:R0:W-:Y:S04]  /*32b40*/  STL [R1+0x10ac], R4 ;  /* 0x0010ac0401007387 */ /* 0x0001e80000100800 */
[----:B0-----:R-:W4:Y:S01]  /*32b50*/  LDL R4, [R1+0x4c] ;  /* 0x00004c0001047983 */ /* 0x001f220000100800 */
[----:B---3--:R-:W-:-:S03]  /*32b60*/  @!P3 FMUL R26, R26, 16777216 ;  /* 0x4b8000001a1ab820 */ /* 0x008fc60000400000 */
[----:B------:R0:W-:Y:S04]  /*32b70*/  @!P3 STL [R1+0x94], R27 ;  /* 0x0000941b0100b387 */ /* 0x0001e80000100800 */
[----:B0-----:R-:W3:Y:S01]  /*32b80*/  LDL.LU R27, [R1+0x1118] ;  /* 0x00111800011b7983 */ /* 0x001ee20000300800 */
[----:B------:R-:W-:-:S03]  /*32b90*/  @!P3 FMUL R25, R25, 16777216 ;  /* 0x4b8000001919b820 */ /* 0x000fc60000400000 */
[----:B------:R0:W-:Y:S04]  /*32ba0*/  @!P3 STL [R1+0x98], R26 ;  /* 0x0000981a0100b387 */ /* 0x0001e80000100800 */
[----:B0-----:R-:W4:Y:S04]  /*32bb0*/  LDL.LU R26, [R1+0x1114] ;  /* 0x00111400011a7983 */ /* 0x001f280000300800 */
[----:B------:R0:W-:Y:S04]  /*32bc0*/  @!P3 STL [R1+0x138], R25 ;  /* 0x000138190100b387 */ /* 0x0001e80000100800 */
[----:B0-----:R-:W5:Y:S01]  /*32bd0*/  LDL.LU R25, [R1+0x1110] ;  /* 0x0011100001197983 */ /* 0x001f620000300800 */
[----:B------:R-:W-:-:S02]  /*32be0*/  @!P4 FMUL R11, R11, 16777216 ;  /* 0x4b8000000b0bc820 */ /* 0x000fc40000400000 */
[----:B------:R-:W-:Y:S02]  /*32bf0*/  @!P4 FMUL R10, R10, 16777216 ;  /* 0x4b8000000a0ac820 */ /* 0x000fe40000400000 */
[----:B------:R-:W-:Y:S02]  /*32c00*/  @!P4 FMUL R9, R9, 16777216 ;  /* 0x4b8000000909c820 */ /* 0x000fe40000400000 */
[----:B--2---:R-:W-:Y:S02]  /*32c10*/  @!P4 FMUL R29, R29, 16777216 ;  /* 0x4b8000001d1dc820 */ /* 0x004fe40000400000 */
[----:B---3--:R-:W-:Y:S02]  /*32c20*/  @!P4 FMUL R27, R27, 16777216 ;  /* 0x4b8000001b1bc820 */ /* 0x008fe40000400000 */
[----:B----4-:R-:W-:Y:S02]  /*32c30*/  @!P4 FMUL R26, R26, 16777216 ;  /* 0x4b8000001a1ac820 */ /* 0x010fe40000400000 */
[----:B-----5:R-:W-:-:S05]  /*32c40*/  @!P4 FMUL R25, R25, 16777216 ;  /* 0x4b8000001919c820 */ /* 0x020fca0000400000 */
[----:B------:R0:W-:Y:S04]  /*32c50*/  STL [R1+0x10b0], R25 ;  /* 0x0010b01901007387 */ /* 0x0001e80000100800 */
[----:B0-----:R-:W2:Y:S04]  /*32c60*/  LDL R25, [R1+0x48] ;  /* 0x0000480001197983 */ /* 0x001ea80000100800 */
[----:B------:R0:W-:Y:S04]  /*32c70*/  STL [R1+0x10b4], R26 ;  /* 0x0010b41a01007387 */ /* 0x0001e80000100800 */
[----:B0-----:R-:W3:Y:S04]  /*32c80*/  LDL R26, [R1+0x44] ;  /* 0x00004400011a7983 */ /* 0x001ee80000100800 */
[----:B------:R0:W-:Y:S04]  /*32c90*/  STL [R1+0x10a4], R27 ;  /* 0x0010a41b01007387 */ /* 0x0001e80000100800 */
[----:B0-----:R-:W4:Y:S04]  /*32ca0*/  LDL R27, [R1+0x40] ;  /* 0x00004000011b7983 */ /* 0x001f280000100800 */
[----:B------:R0:W-:Y:S04]  /*32cb0*/  STL [R1+0x10b8], R29 ;  /* 0x0010b81d01007387 */ /* 0x0001e80000100800 */
[----:B0-----:R-:W5:Y:S01]  /*32cc0*/  LDL R29, [R1+0x3c] ;  /* 0x00003c00011d7983 */ /* 0x001f620000100800 */
[----:B------:R-:W-:-:S05]  /*32cd0*/  @!P4 FMUL R28, R28, 16777216 ;  /* 0x4b8000001c1cc820 */ /* 0x000fca0000400000 */
[----:B------:R0:W-:Y:S04]  /*32ce0*/  @!P4 STL [R1+0x2c], R28 ;  /* 0x00002c1c0100c387 */ /* 0x0001e80000100800 */
[----:B0-----:R-:W5:Y:S04]  /*32cf0*/  LDL.LU R28, [R1+0x140] ;  /* 0x00014000011c7983 */ /* 0x001f680000300800 */
[----:B------:R0:W-:Y:S04]  /*32d00*/  @!P4 STL [R1+0x30], R11 ;  /* 0x0000300b0100c387 */ /* 0x0001e80000100800 */
[----:B0-----:R-:W5:Y:S04]  /*32d10*/  LDL.LU R11, [R1+0x110c] ;  /* 0x00110c00010b7983 */ /* 0x001f680000300800 */
[----:B------:R0:W-:Y:S04]  /*32d20*/  @!P4 STL [R1+0x34], R10 ;  /* 0x0000340a0100c387 */ /* 0x0001e80000100800 */
[----:B0-----:R-:W5:Y:S04]  /*32d30*/  LDL.LU R10, [R1+0x1108] ;  /* 0x00110800010a7983 */ /* 0x001f680000300800 */
[----:B------:R0:W-:Y:S04]  /*32d40*/  @!P4 STL [R1+0x38], R9 ;  /* 0x000038090100c387 */ /* 0x0001e80000100800 */
[----:B0-----:R-:W5:Y:S01]  /*32d50*/  LDL.LU R9, [R1+0x1104] ;  /* 0x0011040001097983 */ /* 0x001f620000300800 */
[----:B------:R-:W-:-:S02]  /*32d60*/  @!P4 FMUL R4, R4, 16777216 ;  /* 0x4b8000000404c820 */ /* 0x000fc40000400000 */
[----:B------:R-:W-:Y:S02]  /*32d70*/  @!P4 FMUL R8, R8, 16777216 ;  /* 0x4b8000000808c820 */ /* 0x000fe40000400000 */
[----:B------:R-:W-:Y:S02]  /*32d80*/  @!P4 FMUL R7, R7, 16777216 ;  /* 0x4b8000000707c820 */ /* 0x000fe40000400000 */
[----:B------:R-:W-:Y:S02]  /*32d90*/  @!P4 FMUL R6, R6, 16777216 ;  /* 0x4b8000000606c820 */ /* 0x000fe40000400000 */
[----:B------:R-:W-:Y:S02]  /*32da0*/  @!P4 FMUL R5, R5, 16777216 ;  /* 0x4b8000000505c820 */ /* 0x000fe40000400000 */
[----:B--2---:R-:W-:Y:S02]  /*32db0*/  @!P4 FMUL R25, R25, 16777216 ;  /* 0x4b8000001919c820 */ /* 0x004fe40000400000 */
[----:B---3--:R-:W-:-:S02]  /*32dc0*/  @!P4 FMUL R26, R26, 16777216 ;  /* 0x4b8000001a1ac820 */ /* 0x008fc40000400000 */
[----:B----4-:R-:W-:Y:S02]  /*32dd0*/  @!P4 FMUL R27, R27, 16777216 ;  /* 0x4b8000001b1bc820 */ /* 0x010fe40000400000 */
[----:B-----5:R-:W-:-:S05]  /*32de0*/  @!P4 FMUL R29, R29, 16777216 ;  /* 0x4b8000001d1dc820 */ /* 0x020fca0000400000 */
[----:B------:R0:W-:Y:S04]  /*32df0*/  @!P4 STL [R1+0x3c], R29 ;  /* 0x00003c1d0100c387 */ /* 0x0001e80000100800 */
[----:B------:R-:W-:Y:S04]  /*32e00*/  @!P4 STL [R1+0x40], R27 ;  /* 0x0000401b0100c387 */ /* 0x000fe80000100800 */
[----:B0-----:R-:W2:Y:S04]  /*32e10*/  LDL.LU R29, [R1+0x744] ;  /* 0x00074400011d7983 */ /* 0x001ea80000300800 */
[----:B------:R-:W-:Y:S04]  /*32e20*/  @!P4 STL [R1+0x44], R26 ;  /* 0x0000441a0100c387 */ /* 0x000fe80000100800 */
[----:B------:R0:W-:Y:S04]  /*32e30*/  @!P4 STL [R1+0x4c], R4 ;  /* 0x00004c040100c387 */ /* 0x0001e80000100800 */
[----:B------:R1:W-:Y:S04]  /*32e40*/  @!P4 STL [R1+0x48], R25 ;  /* 0x000048190100c387 */ /* 0x0003e80000100800 */
[----:B0-----:R-:W3:Y:S04]  /*32e50*/  LDL.LU R4, [R1+0x740] ;  /* 0x0007400001047983 */ /* 0x001ee80000300800 */
[----:B------:R-:W4:Y:S04]  /*32e60*/  LDL.LU R27, [R1+0x728] ;  /* 0x00072800011b7983 */ /* 0x000f280000300800 */
[----:B------:R-:W5:Y:S04]  /*32e70*/  LDL.LU R26, [R1+0x724] ;  /* 0x00072400011a7983 */ /* 0x000f680000300800 */
[----:B-1----:R-:W4:Y:S04]  /*32e80*/  LDL.LU R25, [R1+0x720] ;  /* 0x0007200001197983 */ /* 0x002f280000300800 */
[----:B------:R0:W-:Y:S01]  /*32e90*/  STL [R1+0x10a0], R8 ;  /* 0x0010a00801007387 */ /* 0x0001e20000100800 */
[----:B------:R-:W-:-:S03]  /*32ea0*/  @!P5 FMUL R10, R10, 16777216 ;  /* 0x4b8000000a0ad820 */ /* 0x000fc60000400000 */
[----:B0-----:R-:W4:Y:S01]  /*32eb0*/  LDL.LU R8, [R1+0x6c0] ;  /* 0x0006c00001087983 */ /* 0x001f220000300800 */
[----:B------:R-:W-:-:S03]  /*32ec0*/  @!P5 FMUL R9, R9, 16777216 ;  /* 0x4b8000000909d820 */ /* 0x000fc60000400000 */
[----:B------:R0:W-:Y:S04]  /*32ed0*/  STL [R1+0x10bc], R7 ;  /* 0x0010bc0701007387 */ /* 0x0001e80000100800 */
[----:B0-----:R-:W4:Y:S04]  /*32ee0*/  LDL.LU R7, [R1+0x6bc] ;  /* 0x0006bc0001077983 */ /* 0x001f280000300800 */
[----:B------:R0:W-:Y:S04]  /*32ef0*/  STL [R1+0x10c0], R6 ;  /* 0x0010c00601007387 */ /* 0x0001e80000100800 */
[----:B0-----:R-:W4:Y:S04]  /*32f00*/  LDL.LU R6, [R1+0x72c] ;  /* 0x00072c0001067983 */ /* 0x001f280000300800 */
[----:B------:R0:W-:Y:S04]  /*32f10*/  STL [R1+0x10d4], R5 ;  /* 0x0010d40501007387 */ /* 0x0001e80000100800 */
[----:B0-----:R-:W4:Y:S04]  /*32f20*/  LDL.LU R5, [R1+0x734] ;  /* 0x0007340001057983 */ /* 0x001f280000300800 */
[----:B------:R0:W-:Y:S04]  /*32f30*/  STL [R1+0x10c4], R9 ;  /* 0x0010c40901007387 */ /* 0x0001e80000100800 */
[----:B0-----:R-:W4:Y:S04]  /*32f40*/  LDL.LU R9, [R1+0x738] ;  /* 0x0007380001097983 */ /* 0x001f280000300800 */
[----:B------:R0:W-:Y:S04]  /*32f50*/  STL [R1+0x10c8], R10 ;  /* 0x0010c80a01007387 */ /* 0x0001e80000100800 */
[----:B0-----:R-:W5:Y:S01]  /*32f60*/  LDL.LU R10, [R1+0x73c] ;  /* 0x00073c00010a7983 */ /* 0x001f620000300800 */
[----:B------:R-:W-:-:S02]  /*32f70*/  LOP3.LUT P6, RZ, R0, 0x800, RZ, 0xc0, !PT ;  /* 0x0000080000ff7812 */ /* 0x000fc400078cc0ff */
[----:B------:R-:W-:-:S11]  /*32f80*/  LOP3.LUT R0, R0, 0xfdffffff, RZ, 0xc0, !PT ;  /* 0xfdffffff00007812 */ /* 0x000fd600078ec0ff */
[----:B------:R-:W-:-:S04]  /*32f90*/  @P6 LOP3.LUT R0, R0, 0x2000000, RZ, 0xfc, !PT ;  /* 0x0200000000006812 */ /* 0x000fc800078efcff */
[C---:B------:R-:W-:Y:S01]  /*32fa0*/  LOP3.LUT P6, RZ, R0.reuse, 0x400, RZ, 0xc0, !PT ;  /* 0x0000040000ff7812 */ /* 0x040fe200078cc0ff */
[----:B------:R-:W-:Y:S01]  /*32fb0*/  @!P5 FMUL R11, R11, 16777216 ;  /* 0x4b8000000b0bd820 */ /* 0x000fe20000400000 */
[----:B------:R-:W-:Y:S01]  /*32fc0*/  LOP3.LUT R0, R0, 0xfbffffff, RZ, 0xc0, !PT ;  /* 0xfbffffff00007812 */ /* 0x000fe200078ec0ff */
[----:B------:R-:W-:Y:S02]  /*32fd0*/  @!P5 FMUL R12, R12, 16777216 ;  /* 0x4b8000000c0cd820 */ /* 0x000fe40000400000 */
[----:B------:R-:W-:Y:S02]  /*32fe0*/  @!P5 FMUL R13, R13, 16777216 ;  /* 0x4b8000000d0dd820 */ /* 0x000fe40000400000 */
[----:B------:R-:W-:Y:S01]  /*32ff0*/  @!P5 FMUL R14, R14, 16777216 ;  /* 0x4b8000000e0ed820 */ /* 0x000fe20000400000 */
[----:B------:R-:W-:Y:S01]  /*33000*/  STL [R1+0x10cc], R11 ;  /* 0x0010cc0b01007387 */ /* 0x000fe20000100800 */
[----:B------:R-:W-:Y:S02]  /*33010*/  @!P5 FMUL R15, R15, 16777216 ;  /* 0x4b8000000f0fd820 */ /* 0x000fe40000400000 */
[----:B------:R-:W-:-:S02]  /*33020*/  @!P5 FMUL R16, R16, 16777216 ;  /* 0x4b8000001010d820 */ /* 0x000fc40000400000 */
[----:B------:R-:W-:Y:S01]  /*33030*/  @P6 LOP3.LUT R0, R0, 0x4000000, RZ, 0xfc, !PT ;  /* 0x0400000000006812 */ /* 0x000fe200078efcff */
[----:B------:R2:W-:Y:S01]  /*33040*/  STL [R1+0x10d0], R12 ;  /* 0x0010d00c01007387 */ /* 0x0005e20000100800 */
[----:B------:R-:W-:Y:S02]  /*33050*/  @!P5 FMUL R17, R17, 16777216 ;  /* 0x4b8000001111d820 */ /* 0x000fe40000400000 */
[----:B------:R-:W-:Y:S01]  /*33060*/  LOP3.LUT P6, RZ, R0, 0x200, RZ, 0xc0, !PT ;  /* 0x0000020000ff7812 */ /* 0x000fe200078cc0ff */
[----:B------:R-:W-:Y:S01]  /*33070*/  STL [R1+0x10d8], R13 ;  /* 0x0010d80d01007387 */ /* 0x000fe20000100800 */
[----:B------:R-:W-:Y:S02]  /*33080*/  @!P5 FMUL R18, R18, 16777216 ;  /* 0x4b8000001212d820 */ /* 0x000fe40000400000 */
[----:B------:R-:W-:Y:S01]  /*33090*/  @!P5 FMUL R19, R19, 16777216 ;  /* 0x4b8000001313d820 */ /* 0x000fe20000400000 */
[----:B------:R-:W-:Y:S01]  /*330a0*/  STL [R1+0x10dc], R14 ;  /* 0x0010dc0e01007387 */ /* 0x000fe20000100800 */
[----:B------:R-:W-:-:S02]  /*330b0*/  @!P5 FMUL R20, R20, 16777216 ;  /* 0x4b8000001414d820 */ /* 0x000fc40000400000 */
[----:B------:R-:W-:Y:S01]  /*330c0*/  @!P5 FMUL R21, R21, 16777216 ;  /* 0x4b8000001515d820 */ /* 0x000fe20000400000 */
[----:B------:R0:W-:Y:S04]  /*330d0*/  STL [R1+0x10e0], R15 ;  /* 0x0010e00f01007387 */ /* 0x0001e80000100800 */
[----:B------:R-:W-:Y:S04]  /*330e0*/  STL [R1+0x10e4], R16 ;  /* 0x0010e41001007387 */ /* 0x000fe80000100800 */
[----:B------:R-:W-:Y:S04]  /*330f0*/  STL [R1+0x10e8], R17 ;  /* 0x0010e81101007387 */ /* 0x000fe80000100800 */
[----:B------:R-:W-:Y:S04]  /*33100*/  STL [R1+0x10ec], R18 ;  /* 0x0010ec1201007387 */ /* 0x000fe80000100800 */
[----:B------:R-:W-:Y:S04]  /*33110*/  STL [R1+0x10f0], R19 ;  /* 0x0010f01301007387 */ /* 0x000fe80000100800 */
[----:B------:R-:W-:Y:S04]  /*33120*/  STL [R1+0x10f4], R20 ;  /* 0x0010f41401007387 */ /* 0x000fe80000100800 */
[----:B------:R-:W-:Y:S01]  /*33130*/  STL [R1+0x10f8], R21 ;  /* 0x0010f81501007387 */ /* 0x000fe20000100800 */
[----:B--2---:R-:W-:-:S02]  /*33140*/  FSEL R12, R29, -INF , P6 ;  /* 0xff8000001d0c7808 */ /* 0x004fc40003000000 */
[----:B------:R-:W-:-:S03]  /*33150*/  LOP3.LUT P6, RZ, R0, 0x4000000, RZ, 0xc0, !PT ;  /* 0x0400000000ff7812 */ /* 0x000fc600078cc0ff */
[----:B------:R-:W-:Y:S04]  /*33160*/  STL [R1+0x3f8], R12 ;  /* 0x0003f80c01007387 */ /* 0x000fe80000100800 */
[----:B------:R-:W2:Y:S01]  /*33170*/  LDL.LU R29, [R1+0x6c4] ;  /* 0x0006c400011d7983 */ /* 0x000ea20000300800 */
[----:B---3--:R-:W-:-:S03]  /*33180*/  FSEL R11, R4, -INF , P6 ;  /* 0xff800000040b7808 */ /* 0x008fc60003000000 */
[----:B------:R-:W3:Y:S01]  /*33190*/  LDL.LU R4, [R1+0x6c8] ;  /* 0x0006c80001047983 */ /* 0x000ee20000300800 */
[----:B------:R-:W-:Y:S01]  /*331a0*/  LOP3.LUT P6, RZ, R0, 0x2000000, RZ, 0xc0, !PT ;  /* 0x0200000000ff7812 */ /* 0x000fe200078cc0ff */
[----:B------:R-:W-:Y:S02]  /*331b0*/  @!P5 FMUL R22, R22, 16777216 ;  /* 0x4b8000001616d820 */ /* 0x000fe40000400000 */
[----:B------:R-:W-:Y:S02]  /*331c0*/  @!P5 FMUL R23, R23, 16777216 ;  /* 0x4b8000001717d820 */ /* 0x000fe40000400000 */
[----:B------:R-:W-:Y:S02]  /*331d0*/  @!P5 FMUL R24, R24, 16777216 ;  /* 0x4b8000001818d820 */ /* 0x000fe40000400000 */
[----:B------:R-:W-:Y:S01]  /*331e0*/  @!P5 FMUL R28, R28, 16777216 ;  /* 0x4b8000001c1cd820 */ /* 0x000fe20000400000 */
[C---:B------:R-:W-:Y:S02]  /*331f0*/  LOP3.LUT P5, RZ, R0.reuse, 0x1000, RZ, 0xc0, !PT ;  /* 0x0000100000ff7812 */ /* 0x040fe400078ac0ff */
[C---:B------:R-:W-:Y:S01]  /*33200*/  LOP3.LUT P4, RZ, R0.reuse, 0x2000, RZ, 0xc0, !PT ;  /* 0x0000200000ff7812 */ /* 0x040fe2000788c0ff */
[----:B------:R-:W-:Y:S01]  /*33210*/  STL [R1+0x3fc], R11 ;  /* 0x0003fc0b01007387 */ /* 0x000fe20000100800 */
[----:B------:R-:W-:-:S02]  /*33220*/  LOP3.LUT P3, RZ, R0, 0x10000, RZ, 0xc0, !PT ;  /* 0x0001000000ff7812 */ /* 0x000fc4000786c0ff */
[C---:B------:R-:W-:Y:S02]  /*33230*/  LOP3.LUT P0, RZ, R0.reuse, 0x400000, RZ, 0xc0, !PT ;  /* 0x0040000000ff7812 */ /* 0x040fe4000780c0ff */
[C---:B------:R-:W-:Y:S02]  /*33240*/  LOP3.LUT P2, RZ, R0.reuse, 0x800000, RZ, 0xc0, !PT ;  /* 0x0080000000ff7812 */ /* 0x040fe4000784c0ff */
[----:B------:R-:W-:Y:S01]  /*33250*/  LOP3.LUT P1, RZ, R0, 0x200000, RZ, 0xc0, !PT ;  /* 0x0020000000ff7812 */ /* 0x000fe2000782c0ff */
[----:B0-----:R0:W1:Y:S01]  /*33260*/  MUFU.RCP R15, R3 ;  /* 0x00000003000f7308 */ /* 0x0010620000001000 */
[----:B----4-:R-:W-:Y:S02]  /*33270*/  FSEL R9, R9, -INF , P5 ;  /* 0xff80000009097808 */ /* 0x010fe40002800000 */
[----:B-----5:R-:W-:-:S05]  /*33280*/  FSEL R10, R10, -INF , P6 ;  /* 0xff8000000a0a7808 */ /* 0x020fca0003000000 */
[----:B------:R4:W-:Y:S04]  /*33290*/  STL [R1+0x400], R10 ;  /* 0x0004000a01007387 */ /* 0x0009e80000100800 */
[----:B------:R-:W-:Y:S01]  /*332a0*/  STL [R1+0x404], R9 ;  /* 0x0004040901007387 */ /* 0x000fe20000100800 */
[----:B----4-:R-:W-:Y:S02]  /*332b0*/  FSEL R10, R5, -INF , P4 ;  /* 0xff800000050a7808 */ /* 0x010fe40002000000 */
[----:B------:R-:W-:-:S03]  /*332c0*/  FSEL R5, R6, -INF , P3 ;  /* 0xff80000006057808 */ /* 0x000fc60001800000 */
[----:B------:R-:W-:Y:S04]  /*332d0*/  STL [R1+0x408], R10 ;  /* 0x0004080a01007387 */ /* 0x000fe80000100800 */
[----:B------:R4:W-:Y:S02]  /*332e0*/  STL [R1+0x40c], R5 ;  /* 0x00040c0501007387 */ /* 0x0009e40000100800 */
[----:B----4-:R-:W-:Y:S02]  /*332f0*/  FSEL R5, R25, -INF , P0 ;  /* 0xff80000019057808 */ /* 0x010fe40000000000 */
[----:B------:R-:W4:Y:S01]  /*33300*/  S2R R25, SR_TID.X ;  /* 0x0000000000197919 */ /* 0x000f220000002100 */
[----:B------:R-:W-:Y:S02]  /*33310*/  FSEL R9, R27, -INF , P2 ;  /* 0xff8000001b097808 */ /* 0x000fe40001000000 */
[----:B------:R-:W-:-:S03]  /*33320*/  FSEL R6, R26, -INF , P1 ;  /* 0xff8000001a067808 */ /* 0x000fc60000800000 */
[----:B------:R-:W-:Y:S01]  /*33330*/  STL [R1+0x410], R9 ;  /* 0x0004100901007387 */ /* 0x000fe20000100800 */
[----:B------:R-:W-:-:S03]  /*33340*/  LOP3.LUT P6, RZ, R0, 0x1000000, RZ, 0xc0, !PT ;  /* 0x0100000000ff7812 */ /* 0x000fc600078cc0ff */
[----:B------:R-:W5:Y:S01]  /*33350*/  LDL.LU R11, [R1+0x6d4] ;  /* 0x0006d400010b7983 */ /* 0x000f620000300800 */
[----:B------:R-:W-:-:S03]  /*33360*/  LOP3.LUT P1, RZ, R0, 0x80000, RZ, 0xc0, !PT ;  /* 0x0008000000ff7812 */ /* 0x000fc6000782c0ff */
[----:B------:R-:W-:Y:S04]  /*33370*/  STL [R1+0x414], R6 ;  /* 0x0004140601007387 */ /* 0x000fe80000100800 */
[----:B------:R-:W-:Y:S04]  /*33380*/  STL [R1+0x418], R5 ;  /* 0x0004180501007387 */ /* 0x000fe80000100800 */
[----:B------:R4:W-:Y:S04]  /*33390*/  STL [R1+0xf00], R0 ;  /* 0x000f000001007387 */ /* 0x0009e80000100800 */
[----:B0-----:R-:W5:Y:S04]  /*333a0*/  LDL.LU R3, [R1+0x1100] ;  /* 0x0011000001037983 */ /* 0x001f680000300800 */
[----:B------:R-:W5:Y:S01]  /*333b0*/  LDL.LU R10, [R1+0x6d8] ;  /* 0x0006d800010a7983 */ /* 0x000f620000300800 */
[C---:B----4-:R-:W-:Y:S01]  /*333c0*/  IMAD.SHL.U32 R0, R25.reuse, 0x10, RZ ;  /* 0x0000001019007824 */ /* 0x050fe200078e00ff */
[----:B------:R-:W-:-:S02]  /*333d0*/  LOP3.LUT R25, R25, 0x60, RZ, 0xc0, !PT ;  /* 0x0000006019197812 */ /* 0x000fc400078ec0ff */
[----:B------:R-:W4:Y:S02]  /*333e0*/  LDL.LU R27, [R1+0x6dc] ;  /* 0x0006dc00011b7983 */ /* 0x000f240000300800 */
[----:B------:R-:W-:Y:S02]  /*333f0*/  LOP3.LUT R0, R0, 0x70, RZ, 0xc0, !PT ;  /* 0x0000007000007812 */ /* 0x000fe400078ec0ff */
[----:B------:R-:W4:Y:S02]  /*33400*/  LDL.LU R9, [R1+0x6e8] ;  /* 0x0006e80001097983 */ /* 0x000f240000300800 */
[----:B------:R-:W-:Y:S02]  /*33410*/  LEA R5, R25, R0, 0x2 ;  /* 0x0000000019057211 */ /* 0x000fe400078e10ff */
[----:B------:R-:W4:Y:S01]  /*33420*/  LDL.LU R26, [R1+0x6ec] ;  /* 0x0006ec00011a7983 */ /* 0x000f220000300800 */
[----:B------:R0:W1:Y:S03]  /*33430*/  MUFU.RCP R0, R2 ;  /* 0x0000000200007308 */ /* 0x0000660000001000 */
[----:B0-----:R-:W4:Y:S04]  /*33440*/  LDL.LU R2, [R1+0x10fc] ;  /* 0x0010fc0001027983 */ /* 0x001f280000300800 */
[----:B------:R-:W4:Y:S04]  /*33450*/  LDL.LU R25, [R1+0x6f8] ;  /* 0x0006f80001197983 */ /* 0x000f280000300800 */
[----:B------:R-:W4:Y:S04]  /*33460*/  LDL.LU R18, [R1+0x6fc] ;  /* 0x0006fc0001127983 */ /* 0x000f280000300800 */
[----:B------:R-:W4:Y:S01]  /*33470*/  LDL.LU R6, [R1+0x708] ;  /* 0x0007080001067983 */ /* 0x000f220000300800 */
[----:B-1----:R-:W-:-:S05]  /*33480*/  FMUL R5, R15, R7 ;  /* 0x000000070f057220 */ /* 0x002fca0000400000 */
[----:B------:R0:W-:Y:S04]  /*33490*/  STL [R1+0x3ec], R5 ;  /* 0x0003ec0501007387 */ /* 0x0001e80000100800 */
[----:B------:R-:W4:Y:S04]  /*334a0*/  LDL.LU R17, [R1+0x70c] ;  /* 0x00070c0001117983 */ /* 0x000f280000300800 */
[----:B------:R-:W4:Y:S01]  /*334b0*/  LDL.LU R16, [R1+0x718] ;  /* 0x0007180001107983 */ /* 0x000f220000300800 */
[----:B0-----:R-:W-:-:S05]  /*334c0*/  FMUL R5, R15, R8 ;  /* 0x000000080f057220 */ /* 0x001fca0000400000 */
[----:B------:R0:W-:Y:S04]  /*334d0*/  STL [R1+0x3e8], R5 ;  /* 0x0003e80501007387 */ /* 0x0001e80000100800 */
[----:B0-----:R-:W4:Y:S04]  /*334e0*/  LDL.LU R5, [R1+0x110] ;  /* 0x0001100001057983 */ /* 0x001f280000300800 */
[----:B------:R-:W4:Y:S04]  /*334f0*/  LDL.LU R7, [R1+0x61c] ;  /* 0x00061c0001077983 */ /* 0x000f280000300800 */
[----:B------:R-:W4:Y:S01]  /*33500*/  LDL.LU R8, [R1+0x628] ;  /* 0x0006280001087983 */ /* 0x000f220000300800 */
[----:B--2---:R-:W-:-:S05]  /*33510*/  FMUL R13, R15, R29 ;  /* 0x0000001d0f0d7220 */ /* 0x004fca0000400000 */
[----:B------:R0:W-:Y:S01]  /*33520*/  STL [R1+0x3e4], R13 ;  /* 0x0003e40d01007387 */ /* 0x0001e20000100800 */
[----:B---3--:R-:W-:-:S03]  /*33530*/  FMUL R12, R15, R4 ;  /* 0x000000040f0c7220 */ /* 0x008fc60000400000 */
[----:B------:R-:W2:Y:S04]  /*33540*/  LDL.LU R4, [R1+0x62c] ;  /* 0x00062c0001047983 */ /* 0x000ea80000300800 */
[----:B------:R1:W-:Y:S01]  /*33550*/  STL [R1+0x3e0], R12 ;  /* 0x0003e00c01007387 */ /* 0x0003e20000100800 */
[C---:B-----5:R-:W-:Y:S02]  /*33560*/  FMUL R3, R15.reuse, R3 ;  /* 0x000000030f037220 */ /* 0x060fe40000400000 */
[----:B----4-:R-:W-:-:S05]  /*33570*/  FMUL R2, R15, R2 ;  /* 0x000000020f027220 */ /* 0x010fca0000400000 */
[----:B------:R3:W-:Y:S04]  /*33580*/  STL [R1+0xf4c], R2 ;  /* 0x000f4c0201007387 */ /* 0x0007e80000100800 */
[----:B------:R-:W4:Y:S04]  /*33590*/  LDL.LU R14, [R1+0x638] ;  /* 0x00063800010e7983 */ /* 0x000f280000300800 */
[----:B0-----:R-:W5:Y:S04]  /*335a0*/  LDL.LU R13, [R1+0x63c] ;  /* 0x00063c00010d7983 */ /* 0x001f680000300800 */
[----:B------:R-:W5:Y:S04]  /*335b0*/  LDL.LU R29, [R1+0x648] ;  /* 0x00064800011d7983 */ /* 0x000f680000300800 */
[----:B-1----:R-:W5:Y:S01]  /*335c0*/  LDL.LU R12, [R1+0x64c] ;  /* 0x00064c00010c7983 */ /* 0x002f620000300800 */
[----:B---3--:R-:W-:-:S03]  /*335d0*/  FMUL R2, R15, R11 ;  /* 0x0000000b0f027220 */ /* 0x008fc60000400000 */
[----:B------:R0:W-:Y:S04]  /*335e0*/  STL [R1+0xf50], R3 ;  /* 0x000f500301007387 */ /* 0x0001e80000100800 */
[----:B------:R-:W3:Y:S04]  /*335f0*/  LDL.LU R11, [R1+0x658] ;  /* 0x00065800010b7983 */ /* 0x000ee80000300800 */
[----:B------:R1:W-:Y:S01]  /*33600*/  STL [R1+0x3d4], R2 ;  /* 0x0003d40201007387 */ /* 0x0003e20000100800 */
[----:B0-----:R-:W-:-:S03]  /*33610*/  FMUL R3, R15, R10 ;  /* 0x0000000a0f037220 */ /* 0x001fc60000400000 */
[----:B------:R-:W3:Y:S04]  /*33620*/  LDL.LU R10, [R1+0x65c] ;  /* 0x00065c00010a7983 */ /* 0x000ee80000300800 */
[----:B------:R0:W-:Y:S01]  /*33630*/  STL [R1+0x3cc], R3 ;  /* 0x0003cc0301007387 */ /* 0x0001e20000100800 */
[----:B-1----:R-:W-:-:S03]  /*33640*/  FMUL R2, R15, R27 ;  /* 0x0000001b0f027220 */ /* 0x002fc60000400000 */
[----:B------:R-:W3:Y:S01]  /*33650*/  LDL.LU R27, [R1+0x6a0] ;  /* 0x0006a000011b7983 */ /* 0x000ee20000300800 */
[----:B0-----:R-:W-:-:S03]  /*33660*/  FMUL R3, R15, R9 ;  /* 0x000000090f037220 */ /* 0x001fc60000400000 */
[----:B------:R0:W-:Y:S04]  /*33670*/  STL [R1+0x37c], R2 ;  /* 0x00037c0201007387 */ /* 0x0001e80000100800 */
[----:B------:R-:W3:Y:S04]  /*33680*/  LDL.LU R9, [R1+0x6a4] ;  /* 0x0006a40001097983 */ /* 0x000ee80000300800 */
[----:B------:R1:W-:Y:S01]  /*33690*/  STL [R1+0x378], R3 ;  /* 0x0003780301007387 */ /* 0x0003e20000100800 */
[----:B0-----:R-:W-:-:S03]  /*336a0*/  FMUL R2, R15, R26 ;  /* 0x0000001a0f027220 */ /* 0x001fc60000400000 */
[----:B------:R-:W3:Y:S04]  /*336b0*/  LDL.LU R26, [R1+0x6a8] ;  /* 0x0006a800011a7983 */ /* 0x000ee80000300800 */
[----:B------:R0:W-:Y:S01]  /*336c0*/  STL [R1+0x374], R2 ;  /* 0x0003740201007387 */ /* 0x0001e20000100800 */
[----:B-1----:R-:W-:-:S03]  /*336d0*/  FMUL R3, R15, R25 ;  /* 0x000000190f037220 */ /* 0x002fc60000400000 */
[----:B------:R-:W3:Y:S04]  /*336e0*/  LDL.LU R25, [R1+0x6ac] ;  /* 0x0006ac0001197983 */ /* 0x000ee80000300800 */
[----:B------:R1:W-:Y:S01]  /*336f0*/  STL [R1+0x370], R3 ;  /* 0x0003700301007387 */ /* 0x0003e20000100800 */
[C---:B0-----:R-:W-:Y:S02]  /*33700*/  FMUL R2, R15.reuse, R18 ;  /* 0x000000120f027220 */ /* 0x041fe40000400000 */
[C---:B-1----:R-:W-:Y:S02]  /*33710*/  FMUL R3, R15.reuse, R6 ;  /* 0x000000060f037220 */ /* 0x042fe40000400000 */
[----:B------:R-:W3:Y:S04]  /*33720*/  LDL.LU R6, [R1+0x6b0] ;  /* 0x0006b00001067983 */ /* 0x000ee80000300800 */
[----:B------:R0:W-:Y:S04]  /*33730*/  STL [R1+0x32c], R2 ;  /* 0x00032c0201007387 */ /* 0x0001e80000100800 */
[----:B------:R1:W-:Y:S01]  /*33740*/  STL [R1+0x328], R3 ;  /* 0x0003280301007387 */ /* 0x0003e20000100800 */
[----:B0-----:R-:W-:-:S02]  /*33750*/  FMUL R2, R15, R17 ;  /* 0x000000110f027220 */ /* 0x001fc40000400000 */
[----:B-1----:R-:W-:-:S03]  /*33760*/  FMUL R3, R15, R16 ;  /* 0x000000100f037220 */ /* 0x002fc60000400000 */
[----:B------:R0:W-:Y:S04]  /*33770*/  STL [R1+0x324], R2 ;  /* 0x0003240201007387 */ /* 0x0001e80000100800 */
[----:B------:R1:W-:Y:S01]  /*33780*/  STL [R1+0x320], R3 ;  /* 0x0003200301007387 */ /* 0x0003e20000100800 */
[----:B0-----:R-:W-:-:S03]  /*33790*/  FMUL R2, R0, R7 ;  /* 0x0000000700027220 */ /* 0x001fc60000400000 */
[----:B------:R-:W3:Y:S01]  /*337a0*/  LDL.LU R7, [R1+0x6b4] ;  /* 0x0006b40001077983 */ /* 0x000ee20000300800 */
[----:B-1----:R-:W-:-:S03]  /*337b0*/  FMUL R3, R0, R8 ;  /* 0x0000000800037220 */ /* 0x002fc60000400000 */
[----:B------:R2:W-:Y:S04]  /*337c0*/  STL [R1+0xf54], R2 ;  /* 0x000f540201007387 */ /* 0x0005e80000100800 */
[----:B------:R-:W3:Y:S04]  /*337d0*/  LDL.LU R19, [R1+0x6b8] ;  /* 0x0006b80001137983 */ /* 0x000ee80000300800 */
[----:B------:R5:W-:Y:S01]  /*337e0*/  STL [R1+0x3c4], R3 ;  /* 0x0003c40301007387 */ /* 0x000be20000100800 */
[----:B--2---:R-:W-:-:S03]  /*337f0*/  FMUL R2, R0, R4 ;  /* 0x0000000400027220 */ /* 0x004fc60000400000 */
[----:B------:R-:W2:Y:S04]  /*33800*/  LDL.LU R8, [R1+0x114] ;  /* 0x0001140001087983 */ /* 0x000ea80000300800 */
[----:B------:R0:W-:Y:S04]  /*33810*/  STL [R1+0x3c0], R2 ;  /* 0x0003c00201007387 */ /* 0x0001e80000100800 */
[----:B------:R-:W2:Y:S01]  /*33820*/  LDL.LU R4, [R1+0x35c] ;  /* 0x00035c0001047983 */ /* 0x000ea20000300800 */
[----:B------:R-:W1:Y:S01]  /*33830*/  MUFU.RCP R5, R5 ;  /* 0x0000000500057308 */ /* 0x000e620000001000 */
[----:B----4-:R-:W-:-:S02]  /*33840*/  FMUL R14, R0, R14 ;  /* 0x0000000e000e7220 */ /* 0x010fc40000400000 */
[----:B-----5:R-:W-:-:S03]  /*33850*/  FMUL R3, R0, R13 ;  /* 0x0000000d00037220 */ /* 0x020fc60000400000 */
[----:B------:R-:W-:Y:S01]  /*33860*/  STL [R1+0x3bc], R14 ;  /* 0x0003bc0e01007387 */ /* 0x000fe20000100800 */
[----:B0-----:R-:W-:-:S03]  /*33870*/  FMUL R2, R0, R29 ;  /* 0x0000001d00027220 */ /* 0x001fc60000400000 */
[----:B------:R-:W4:Y:S04]  /*33880*/  LDL.LU R29, [R1+0x360] ;  /* 0x00036000011d7983 */ /* 0x000f280000300800 */
[----:B------:R0:W-:Y:S04]  /*33890*/  STL [R1+0x3b8], R3 ;  /* 0x0003b80301007387 */ /* 0x0001e80000100800 */
[----:B------:R3:W-:Y:S04]  /*338a0*/  STL [R1+0x3b4], R2 ;  /* 0x0003b40201007387 */ /* 0x0007e80000100800 */
[----:B------:R-:W5:Y:S01]  /*338b0*/  LDL.LU R18, [R1+0x364] ;  /* 0x0003640001127983 */ /* 0x000f620000300800 */
[----:B0-----:R-:W-:-:S02]  /*338c0*/  FMUL R3, R0, R12 ;  /* 0x0000000c00037220 */ /* 0x001fc40000400000 */
[----:B---3--:R-:W-:-:S03]  /*338d0*/  FMUL R2, R0, R11 ;  /* 0x0000000b00027220 */ /* 0x008fc60000400000 */
[----:B------:R0:W-:Y:S04]  /*338e0*/  STL [R1+0x3b0], R3 ;  /* 0x0003b00301007387 */ /* 0x0001e80000100800 */
[----:B------:R-:W3:Y:S04]  /*338f0*/  LDL.LU R17, [R1+0x368] ;  /* 0x0003680001117983 */ /* 0x000ee80000300800 */
        /* <DEDUP_REMOVED lines=10> */
[----:B0-----:R-:W-:-:S05]  /*339a0*/  FMUL R2, R0, R9 ;  /* 0x0000000900027220 */ /* 0x001fca0000400000 */
[----:B------:R0:W-:Y:S04]  /*339b0*/  STL [R1+0x2f4], R2 ;  /* 0x0002f40201007387 */ /* 0x0001e80000100800 */
[----:B------:R-:W-:Y:S04]  /*339c0*/  STL [R1+0x2f0], R3 ;  /* 0x0002f00301007387 */ /* 0x000fe80000100800 */
[----:B------:R-:W3:Y:S01]  /*339d0*/  LDL.LU R16, [R1+0x4cc] ;  /* 0x0004cc0001107983 */ /* 0x000ee20000300800 */
[----:B0-----:R-:W-:-:S03]  /*339e0*/  FMUL R2, R0, R25 ;  /* 0x0000001900027220 */ /* 0x001fc60000400000 */
[----:B------:R-:W3:Y:S04]  /*339f0*/  LDL.LU R25, [R1+0x500] ;  /* 0x0005000001197983 */ /* 0x000ee80000300800 */
[----:B------:R0:W-:Y:S04]  /*33a00*/  STL [R1+0x2dc], R2 ;  /* 0x0002dc0201007387 */ /* 0x0001e80000100800 */
[----:B------:R-:W3:Y:S04]  /*33a10*/  LDL.LU R15, [R1+0x504] ;  /* 0x00050400010f7983 */ /* 0x000ee80000300800 */
[----:B------:R-:W3:Y:S01]  /*33a20*/  LDL.LU R14, [R1+0x508] ;  /* 0x00050800010e7983 */ /* 0x000ee20000300800 */
[----:B0-----:R-:W-:-:S05]  /*33a30*/  FMUL R2, R0, R6 ;  /* 0x0000000600027220 */ /* 0x001fca0000400000 */
[----:B------:R0:W-:Y:S04]  /*33a40*/  STL [R1+0x2d8], R2 ;  /* 0x0002d80201007387 */ /* 0x0001e80000100800 */
[----:B------:R-:W3:Y:S04]  /*33a50*/  LDL.LU R13, [R1+0x50c] ;  /* 0x00050c00010d7983 */ /* 0x000ee80000300800 */
[----:B------:R-:W3:Y:S04]  /*33a60*/  LDL.LU R10, [R1+0x610] ;  /* 0x00061000010a7983 */ /* 0x000ee80000300800 */
[----:B------:R-:W3:Y:S01]  /*33a70*/  LDL.LU R9, [R1+0x614] ;  /* 0x0006140001097983 */ /* 0x000ee20000300800 */
[----:B0-----:R-:W-:-:S03]  /*33a80*/  FMUL R2, R0, R7 ;  /* 0x0000000700027220 */ /* 0x001fc60000400000 */
[----:B------:R-:W3:Y:S04]  /*33a90*/  LDL.LU R6, [R1+0x618] ;  /* 0x0006180001067983 */ /* 0x000ee80000300800 */
[----:B------:R-:W3:Y:S04]  /*33aa0*/  LDL.LU R7, [R1+0x118] ;  /* 0x0001180001077983 */ /* 0x000ee80000300800 */
[----:B------:R0:W-:Y:S02]  /*33ab0*/  STL [R1+0x2d4], R2 ;  /* 0x0002d40201007387 */ /* 0x0001e40000100800 */
[----:B0-----:R-:W-:-:S02]  /*33ac0*/  FMUL R2, R0, R19 ;  /* 0x0000001300027220 */ /* 0x001fc40000400000 */
[----:B--2---:R0:W1:Y:S03]  /*33ad0*/  MUFU.RCP R0, R8 ;  /* 0x0000000800007308 */ /* 0x0040660000001000 */
[----:B------:R-:W-:Y:S01]  /*33ae0*/  STL [R1+0x2d0], R2 ;  /* 0x0002d00201007387 */ /* 0x000fe20000100800 */
[----:B------:R-:W-:-:S03]  /*33af0*/  FMUL R3, R5, R4 ;  /* 0x0000000405037220 */ /* 0x000fc60000400000 */
[----:B0-----:R-:W1:Y:S04]  /*33b00*/  LDL.LU R8, [R1+0x308] ;  /* 0x0003080001087983 */ /* 0x001e680000300800 */
[----:B------:R-:W2:Y:S04]  /*33b10*/  LDL.LU R4, [R1+0x30c] ;  /* 0x00030c0001047983 */ /* 0x000ea80000300800 */
[----:B------:R4:W-:Y:S02]  /*33b20*/  STL [R1+0xf58], R3 ;  /* 0x000f580301007387 */ /* 0x0009e40000100800 */
[----:B----4-:R-:W-:-:S02]  /*33b30*/  FMUL R3, R5, R29 ;  /* 0x0000001d05037220 */ /* 0x010fc40000400000 */
[----:B------:R-:W4:Y:S04]  /*33b40*/  LDL.LU R29, [R1+0x310] ;  /* 0x00031000011d7983 */ /* 0x000f280000300800 */
[----:B------:R3:W-:Y:S01]  /*33b50*/  STL [R1+0x3a4], R3 ;  /* 0x0003a40301007387 */ /* 0x0007e20000100800 */
[----:B-----5:R-:W-:-:S05]  /*33b60*/  FMUL R2, R5, R18 ;  /* 0x0000001205027220 */ /* 0x020fca0000400000 */
[----:B------:R0:W-:Y:S01]  /*33b70*/  STL [R1+0xf5c], R2 ;  /* 0x000f5c0201007387 */ /* 0x0001e20000100800 */
[C---:B---3--:R-:W-:Y:S02]  /*33b80*/  FMUL R3, R5.reuse, R17 ;  /* 0x0000001105037220 */ /* 0x048fe40000400000 */
[C---:B0-----:R-:W-:Y:S02]  /*33b90*/  FMUL R2, R5.reuse, R12 ;  /* 0x0000000c05027220 */ /* 0x041fe40000400000 */
[----:B------:R-:W3:Y:S04]  /*33ba0*/  LDL.LU R12, [R1+0x314] ;  /* 0x00031400010c7983 */ /* 0x000ee80000300800 */
[----:B------:R0:W-:Y:S04]  /*33bb0*/  STL [R1+0x39c], R3 ;  /* 0x00039c0301007387 */ /* 0x0001e80000100800 */
[----:B------:R5:W-:Y:S01]  /*33bc0*/  STL [R1+0xf60], R2 ;  /* 0x000f600201007387 */ /* 0x000be20000100800 */
[----:B0-----:R-:W-:-:S03]  /*33bd0*/  FMUL R3, R5, R11 ;  /* 0x0000000b05037220 */ /* 0x001fc60000400000 */
[----:B------:R-:W3:Y:S01]  /*33be0*/  LDL.LU R11, [R1+0x31c] ;  /* 0x00031c00010b7983 */ /* 0x000ee20000300800 */
[----:B-----5:R-:W-:-:S03]  /*33bf0*/  FMUL R2, R5, R27 ;  /* 0x0000001b05027220 */ /* 0x020fc60000400000 */
[----:B------:R0:W-:Y:S04]  /*33c00*/  STL [R1+0x394], R3 ;  /* 0x0003940301007387 */ /* 0x0001e80000100800 */
[----:B------:R-:W5:Y:S04]  /*33c10*/  LDL.LU R27, [R1+0x330] ;  /* 0x00033000011b7983 */ /* 0x000f680000300800 */
[----:B------:R-:W-:Y:S01]  /*33c20*/  STL [R1+0x390], R2 ;  /* 0x0003900201007387 */ /* 0x000fe20000100800 */
[----:B0-----:R-:W-:-:S03]  /*33c30*/  FMUL R3, R5, R26 ;  /* 0x0000001a05037220 */ /* 0x001fc60000400000 */
[----:B------:R-:W5:Y:S04]  /*33c40*/  LDL.LU R26, [R1+0x334] ;  /* 0x00033400011a7983 */ /* 0x000f680000300800 */
[----:B------:R0:W-:Y:S02]  /*33c50*/  STL [R1+0x38c], R3 ;  /* 0x00038c0301007387 */ /* 0x0001e40000100800 */
[C---:B0-----:R-:W-:Y:S02]  /*33c60*/  FMUL R3, R5.reuse, R25 ;  /* 0x0000001905037220 */ /* 0x041fe40000400000 */
[----:B------:R-:W5:Y:S01]  /*33c70*/  LDL.LU R25, [R1+0x338] ;  /* 0x0003380001197983 */ /* 0x000f620000300800 */
[----:B------:R-:W-:-:S05]  /*33c80*/  FMUL R2, R5, R16 ;  /* 0x0000001005027220 */ /* 0x000fca0000400000 */
[----:B------:R0:W-:Y:S04]  /*33c90*/  STL [R1+0x2cc], R2 ;  /* 0x0002cc0201007387 */ /* 0x0001e80000100800 */
[----:B------:R0:W-:Y:S02]  /*33ca0*/  STL [R1+0x2c8], R3 ;  /* 0x0002c80301007387 */ /* 0x0001e40000100800 */
[C---:B0-----:R-:W-:Y:S02]  /*33cb0*/  FMUL R2, R5.reuse, R15 ;  /* 0x0000000f05027220 */ /* 0x041fe40000400000 */
[----:B------:R-:W-:-:S03]  /*33cc0*/  FMUL R3, R5, R14 ;  /* 0x0000000e05037220 */ /* 0x000fc60000400000 */
[----:B------:R0:W-:Y:S01]  /*33cd0*/  STL [R1+0x2c4], R2 ;  /* 0x0002c40201007387 */ /* 0x0001e20000100800 */
[----:B------:R-:W-:-:S03]  /*33ce0*/  FMUL R13, R5, R13 ;  /* 0x0000000d050d7220 */ /* 0x000fc60000400000 */
[----:B------:R0:W-:Y:S02]  /*33cf0*/  STL [R1+0x2c0], R3 ;  /* 0x0002c00301007387 */ /* 0x0001e40000100800 */
[C---:B0-----:R-:W-:Y:S02]  /*33d00*/  FMUL R2, R5.reuse, R10 ;  /* 0x0000000a05027220 */ /* 0x041fe40000400000 */
[----:B------:R-:W-:Y:S01]  /*33d10*/  STL [R1+0x2bc], R13 ;  /* 0x0002bc0d01007387 */ /* 0x000fe20000100800 */
[----:B------:R-:W-:-:S03]  /*33d20*/  FMUL R3, R5, R9 ;  /* 0x0000000905037220 */ /* 0x000fc60000400000 */
[----:B------:R-:W5:Y:S04]  /*33d30*/  LDL.LU R10, [R1+0x33c] ;  /* 0x00033c00010a7983 */ /* 0x000f680000300800 */
[----:B------:R0:W-:Y:S04]  /*33d40*/  STL [R1+0x2b8], R2 ;  /* 0x0002b80201007387 */ /* 0x0001e80000100800 */
[----:B------:R1:W-:Y:S04]  /*33d50*/  STL [R1+0x2b4], R3 ;  /* 0x0002b40301007387 */ /* 0x0003e80000100800 */
[----:B------:R-:W5:Y:S01]  /*33d60*/  LDL.LU R20, [R1+0x340] ;  /* 0x0003400001147983 */ /* 0x000f620000300800 */
[----:B0-----:R-:W-:-:S05]  /*33d70*/  FMUL R2, R5, R6 ;  /* 0x0000000605027220 */ /* 0x001fca0000400000 */
[----:B------:R2:W-:Y:S04]  /*33d80*/  STL [R1+0x2b0], R2 ;  /* 0x0002b00201007387 */ /* 0x0005e80000100800 */
[----:B------:R-:W5:Y:S01]  /*33d90*/  LDL.LU R9, [R1+0x344] ;  /* 0x0003440001097983 */ /* 0x000f620000300800 */
[----:B-1----:R-:W-:-:S03]  /*33da0*/  FMUL R3, R0, R8 ;  /* 0x0000000800037220 */ /* 0x002fc60000400000 */
[----:B------:R-:W5:Y:S01]  /*33db0*/  LDL.LU R6, [R1+0x348] ;  /* 0x0003480001067983 */ /* 0x000f620000300800 */
[----:B--2---:R-:W-:-:S03]  /*33dc0*/  FMUL R2, R0, R4 ;  /* 0x0000000400027220 */ /* 0x004fc60000400000 */
[----:B------:R-:W2:Y:S04]  /*33dd0*/  LDL.LU R19, [R1+0x34c] ;  /* 0x00034c0001137983 */ /* 0x000ea80000300800 */
[----:B------:R4:W-:Y:S04]  /*33de0*/  STL [R1+0x388], R3 ;  /* 0x0003880301007387 */ /* 0x0009e80000100800 */
[----:B------:R-:W2:Y:S04]  /*33df0*/  LDL.LU R4, [R1+0x350] ;  /* 0x0003500001047983 */ /* 0x000ea80000300800 */
[----:B------:R3:W-:Y:S04]  /*33e00*/  STL [R1+0x384], R2 ;  /* 0x0003840201007387 */ /* 0x0007e80000100800 */
[----:B------:R-:W2:Y:S04]  /*33e10*/  LDL.LU R15, [R1+0x354] ;  /* 0x00035400010f7983 */ /* 0x000ea80000300800 */
[----:B------:R-:W2:Y:S04]  /*33e20*/  LDL.LU R8, [R1+0x358] ;  /* 0x0003580001087983 */ /* 0x000ea80000300800 */
[----:B------:R-:W2:Y:S01]  /*33e30*/  LDL.LU R5, [R1+0x11c] ;  /* 0x00011c0001057983 */ /* 0x000ea20000300800 */
[----:B----4-:R-:W-:-:S03]  /*33e40*/  FMUL R3, R0, R29 ;  /* 0x0000001d00037220 */ /* 0x010fc60000400000 */
[----:B------:R-:W4:Y:S04]  /*33e50*/  LDL.LU R29, [R1+0x258] ;  /* 0x00025800011d7983 */ /* 0x000f280000300800 */
[----:B------:R-:W-:Y:S01]  /*33e60*/  STL [R1+0xf70], R3 ;  /* 0x000f700301007387 */ /* 0x000fe20000100800 */
[----:B---3--:R-:W-:-:S03]  /*33e70*/  FMUL R2, R0, R12 ;  /* 0x0000000c00027220 */ /* 0x008fc60000400000 */
[----:B------:R-:W3:Y:S04]  /*33e80*/  LDL.LU R12, [R1+0x25c] ;  /* 0x00025c00010c7983 */ /* 0x000ee80000300800 */
[----:B------:R0:W-:Y:S02]  /*33e90*/  STL [R1+0xf74], R2 ;  /* 0x000f740201007387 */ /* 0x0001e40000100800 */
[C---:B0-----:R-:W-:Y:S02]  /*33ea0*/  FMUL R2, R0.reuse, R11 ;  /* 0x0000000b00027220 */ /* 0x041fe40000400000 */
[C---:B-----5:R-:W-:Y:S02]  /*33eb0*/  FMUL R3, R0.reuse, R27 ;  /* 0x0000001b00037220 */ /* 0x060fe40000400000 */
[----:B------:R-:W5:Y:S04]  /*33ec0*/  LDL.LU R27, [R1+0x270] ;  /* 0x00027000011b7983 */ /* 0x000f680000300800 */
[----:B------:R0:W-:Y:S04]  /*33ed0*/  STL [R1+0x368], R2 ;  /* 0x0003680201007387 */ /* 0x0001e80000100800 */
[----:B------:R-:W-:Y:S04]  /*33ee0*/  STL [R1+0x364], R3 ;  /* 0x0003640301007387 */ /* 0x000fe80000100800 */
[----:B------:R-:W5:Y:S01]  /*33ef0*/  LDL.LU R18, [R1+0x274] ;  /* 0x0002740001127983 */ /* 0x000f620000300800 */
[----:B0-----:R-:W-:-:S03]  /*33f00*/  FMUL R2, R0, R26 ;  /* 0x0000001a00027220 */ /* 0x001fc60000400000 */
[----:B------:R-:W5:Y:S04]  /*33f10*/  LDL.LU R26, [R1+0x278] ;  /* 0x00027800011a7983 */ /* 0x000f680000300800 */
[----:B------:R0:W-:Y:S04]  /*33f20*/  STL [R1+0x360], R2 ;  /* 0x0003600201007387 */ /* 0x0001e80000100800 */
[----:B------:R-:W5:Y:S04]  /*33f30*/  LDL.LU R17, [R1+0x27c] ;  /* 0x00027c0001117983 */ /* 0x000f680000300800 */
[----:B------:R-:W5:Y:S01]  /*33f40*/  LDL.LU R16, [R1+0x2a0] ;  /* 0x0002a00001107983 */ /* 0x000f620000300800 */
[----:B0-----:R-:W-:-:S05]  /*33f50*/  FMUL R2, R0, R25 ;  /* 0x0000001900027220 */ /* 0x001fca0000400000 */
[----:B------:R0:W-:Y:S04]  /*33f60*/  STL [R1+0x35c], R2 ;  /* 0x00035c0201007387 */ /* 0x0001e80000100800 */
[----:B------:R-:W5:Y:S04]  /*33f70*/  LDL.LU R14, [R1+0x2a4] ;  /* 0x0002a400010e7983 */ /* 0x000f680000300800 */
[----:B------:R-:W5:Y:S04]  /*33f80*/  LDL.LU R13, [R1+0x2a8] ;  /* 0x0002a800010d7983 */ /* 0x000f680000300800 */
[----:B------:R-:W5:Y:S04]  /*33f90*/  LDL.LU R25, [R1+0x2ac] ;  /* 0x0002ac0001197983 */ /* 0x000f680000300800 */
[----:B------:R-:W5:Y:S01]  /*33fa0*/  LDL.LU R11, [R1+0x2e0] ;  /* 0x0002e000010b7983 */ /* 0x000f620000300800 */
[----:B0-----:R-:W-:-:S03]  /*33fb0*/  FMUL R2, R0, R10 ;  /* 0x0000000a00027220 */ /* 0x001fc60000400000 */
[----:B------:R-:W5:Y:S04]  /*33fc0*/  LDL.LU R10, [R1+0x2e4] ;  /* 0x0002e400010a7983 */ /* 0x000f680000300800 */
[----:B------:R0:W-:Y:S01]  /*33fd0*/  STL [R1+0x29c], R2 ;  /* 0x00029c0201007387 */ /* 0x0001e20000100800 */
[----:B------:R-:W-:-:S05]  /*33fe0*/  FMUL R20, R0, R20 ;  /* 0x0000001400147220 */ /* 0x000fca0000400000 */
[----:B------:R-:W-:Y:S01]  /*33ff0*/  STL [R1+0x298], R20 ;  /* 0x0002981401007387 */ /* 0x000fe20000100800 */
[----:B------:R-:W-:-:S03]  /*34000*/  FMUL R3, R0, R9 ;  /* 0x0000000900037220 */ /* 0x000fc60000400000 */
[----:B------:R-:W5:Y:S01]  /*34010*/  LDL.LU R9, [R1+0x2e8] ;  /* 0x0002e80001097983 */ /* 0x000f620000300800 */
[----:B0-----:R-:W-:-:S03]  /*34020*/  FMUL R2, R0, R6 ;  /* 0x0000000600027220 */ /* 0x001fc60000400000 */
[----:B------:R-:W-:Y:S04]  /*34030*/  STL [R1+0x294], R3 ;  /* 0x0002940301007387 */ /* 0x000fe80000100800 */
[----:B------:R-:W5:Y:S04]  /*34040*/  LDL.LU R6, [R1+0x2ec] ;  /* 0x0002ec0001067983 */ /* 0x000f680000300800 */
[----:B------:R2:W-:Y:S02]  /*34050*/  STL [R1+0x290], R2 ;  /* 0x0002900201007387 */ /* 0x0005e40000100800 */
[----:B--2---:R-:W-:-:S02]  /*34060*/  FMUL R2, R0, R4 ;  /* 0x0000000400027220 */ /* 0x004fc40000400000 */
[----:B------:R-:W2:Y:S01]  /*34070*/  LDL.LU R4, [R1+0x300] ;  /* 0x0003000001047983 */ /* 0x000ea20000300800 */
[----:B------:R-:W4:Y:S01]  /*34080*/  MUFU.RCP R7, R7 ;  /* 0x0000000700077308 */ /* 0x000f220000001000 */
[----:B------:R-:W-:-:S05]  /*34090*/  FMUL R3, R0, R19 ;  /* 0x0000001300037220 */ /* 0x000fca0000400000 */
[----:B------:R0:W-:Y:S04]  /*340a0*/  STL [R1+0x28c], R3 ;  /* 0x00028c0301007387 */ /* 0x0001e80000100800 */
[----:B------:R1:W-:Y:S01]  /*340b0*/  STL [R1+0x288], R2 ;  /* 0x0002880201007387 */ /* 0x0003e20000100800 */
[C---:B0-----:R-:W-:Y:S02]  /*340c0*/  FMUL R3, R0.reuse, R15 ;  /* 0x0000000f00037220 */ /* 0x041fe40000400000 */
[----:B-1----:R-:W-:Y:S02]  /*340d0*/  FMUL R2, R0, R8 ;  /* 0x0000000800027220 */ /* 0x002fe40000400000 */
[----:B------:R-:W2:Y:S01]  /*340e0*/  LDL.LU R8, [R1+0x304] ;  /* 0x0003040001087983 */ /* 0x000ea20000300800 */
[----:B------:R0:W1:Y:S03]  /*340f0*/  MUFU.RCP R0, R5 ;  /* 0x0000000500007308 */ /* 0x0000660000001000 */
[----:B------:R-:W-:Y:S04]  /*34100*/  STL [R1+0x284], R3 ;  /* 0x0002840301007387 */ /* 0x000fe80000100800 */
[----:B------:R4:W-:Y:S04]  /*34110*/  STL [R1+0x280], R2 ;  /* 0x0002800201007387 */ /* 0x0009e80000100800 */
[----:B0-----:R-:W2:Y:S01]  /*34120*/  LDL.LU R5, [R1+0x120] ;  /* 0x0001200001057983 */ /* 0x001ea20000300800 */
[----:B----4-:R-:W-:-:S03]  /*34130*/  FMUL R2, R7, R29 ;  /* 0x0000001d07027220 */ /* 0x010fc60000400000 */
[----:B------:R-:W1:Y:S04]  /*34140*/  LDL.LU R29, [R1+0x218] ;  /* 0x00021800011d7983 */ /* 0x000e680000300800 */
[----:B------:R3:W-:Y:S04]  /*34150*/  STL [R1+0x338], R2 ;  /* 0x0003380201007387 */ /* 0x0007e80000100800 */
[----:B------:R-:W4:Y:S01]  /*34160*/  LDL.LU R15, [R1+0x21c] ;  /* 0x00021c00010f7983 */ /* 0x000f220000300800 */
[----:B---3--:R-:W-:-:S03]  /*34170*/  FMUL R2, R7, R12 ;  /* 0x0000000c07027220 */ /* 0x008fc60000400000 */
[----:B------:R-:W3:Y:S04]  /*34180*/  LDL.LU R12, [R1+0x220] ;  /* 0x00022000010c7983 */ /* 0x000ee80000300800 */
[----:B------:R5:W-:Y:S02]  /*34190*/  STL [R1+0x334], R2 ;  /* 0x0003340201007387 */ /* 0x000be40000100800 */
[C---:B-----5:R-:W-:Y:S02]  /*341a0*/  FMUL R2, R7.reuse, R27 ;  /* 0x0000001b07027220 */ /* 0x060fe40000400000 */
[----:B------:R-:W5:Y:S04]  /*341b0*/  LDL.LU R27, [R1+0x224] ;  /* 0x00022400011b7983 */ /* 0x000f680000300800 */
[----:B------:R0:W-:Y:S01]  /*341c0*/  STL [R1+0x330], R2 ;  /* 0x0003300201007387 */ /* 0x0001e20000100800 */
[----:B------:R-:W-:-:S02]  /*341d0*/  FMUL R3, R7, R18 ;  /* 0x0000001207037220 */ /* 0x000fc40000400000 */
[C---:B0-----:R-:W-:Y:S02]  /*341e0*/  FMUL R2, R7.reuse, R26 ;  /* 0x0000001a07027220 */ /* 0x041fe40000400000 */
[----:B------:R-:W5:Y:S04]  /*341f0*/  LDL.LU R26, [R1+0x228] ;  /* 0x00022800011a7983 */ /* 0x000f680000300800 */
[----:B------:R0:W-:Y:S04]  /*34200*/  STL [R1+0x31c], R3 ;  /* 0x00031c0301007387 */ /* 0x0001e80000100800 */
[----:B------:R0:W-:Y:S02]  /*34210*/  STL [R1+0x314], R2 ;  /* 0x0003140201007387 */ /* 0x0001e40000100800 */
[----:B0-----:R-:W-:-:S02]  /*34220*/  FMUL R3, R7, R17 ;  /* 0x0000001107037220 */ /* 0x001fc40000400000 */
[C---:B------:R-:W-:Y:S02]  /*34230*/  FMUL R2, R7.reuse, R16 ;  /* 0x0000001007027220 */ /* 0x040fe40000400000 */
[C---:B------:R-:W-:Y:S01]  /*34240*/  FMUL R14, R7.reuse, R14 ;  /* 0x0000000e070e7220 */ /* 0x040fe20000400000 */
[----:B------:R0:W-:Y:S04]  /*34250*/  STL [R1+0x310], R3 ;  /* 0x0003100301007387 */ /* 0x0001e80000100800 */
[----:B------:R0:W-:Y:S04]  /*34260*/  STL [R1+0x30c], R2 ;  /* 0x00030c0201007387 */ /* 0x0001e80000100800 */
[----:B------:R0:W-:Y:S02]  /*34270*/  STL [R1+0x308], R14 ;  /* 0x0003080e01007387 */ /* 0x0001e40000100800 */
[----:B0-----:R-:W-:-:S02]  /*34280*/  FMUL R3, R7, R13 ;  /* 0x0000000d07037220 */ /* 0x001fc40000400000 */
[C---:B------:R-:W-:Y:S02]  /*34290*/  FMUL R2, R7.reuse, R25 ;  /* 0x0000001907027220 */ /* 0x040fe40000400000 */
[----:B------:R-:W5:Y:S04]  /*342a0*/  LDL.LU R25, [R1+0x22c] ;  /* 0x00022c0001197983 */ /* 0x000f680000300800 */
[----:B------:R0:W-:Y:S04]  /*342b0*/  STL [R1+0x274], R3 ;  /* 0x0002740301007387 */ /* 0x0001e80000100800 */
[----:B------:R0:W-:Y:S04]  /*342c0*/  STL [R1+0x270], R2 ;  /* 0x0002700201007387 */ /* 0x0001e80000100800 */
[----:B------:R-:W5:Y:S01]  /*342d0*/  LDL.LU R14, [R1+0x230] ;  /* 0x00023000010e7983 */ /* 0x000f620000300800 */
[----:B0-----:R-:W-:-:S02]  /*342e0*/  FMUL R3, R7, R11 ;  /* 0x0000000b07037220 */ /* 0x001fc40000400000 */
[----:B------:R-:W-:-:S03]  /*342f0*/  FMUL R2, R7, R10 ;  /* 0x0000000a07027220 */ /* 0x000fc60000400000 */
[----:B------:R0:W-:Y:S04]  /*34300*/  STL [R1+0x26c], R3 ;  /* 0x00026c0301007387 */ /* 0x0001e80000100800 */
[----:B------:R-:W5:Y:S04]  /*34310*/  LDL.LU R11, [R1+0x234] ;  /* 0x00023400010b7983 */ /* 0x000f680000300800 */
[----:B------:R0:W-:Y:S02]  /*34320*/  STL [R1+0x268], R2 ;  /* 0x0002680201007387 */ /* 0x0001e40000100800 */
[----:B0-----:R-:W-:-:S02]  /*34330*/  FMUL R3, R7, R9 ;  /* 0x0000000907037220 */ /* 0x001fc40000400000 */
[----:B------:R-:W5:Y:S04]  /*34340*/  LDL.LU R10, [R1+0x238] ;  /* 0x00023800010a7983 */ /* 0x000f680000300800 */
[----:B------:R-:W5:Y:S04]  /*34350*/  LDL.LU R13, [R1+0x23c] ;  /* 0x00023c00010d7983 */ /* 0x000f680000300800 */
[----:B------:R-:W-:Y:S01]  /*34360*/  STL [R1+0x264], R3 ;  /* 0x0002640301007387 */ /* 0x000fe20000100800 */
[----:B------:R-:W-:-:S03]  /*34370*/  FMUL R2, R7, R6 ;  /* 0x0000000607027220 */ /* 0x000fc60000400000 */
[----:B------:R-:W5:Y:S04]  /*34380*/  LDL.LU R9, [R1+0x240] ;  /* 0x0002400001097983 */ /* 0x000f680000300800 */
[----:B------:R2:W-:Y:S04]  /*34390*/  STL [R1+0x260], R2 ;  /* 0x0002600201007387 */ /* 0x0005e80000100800 */
[----:B------:R-:W5:Y:S01]  /*343a0*/  LDL.LU R6, [R1+0x244] ;  /* 0x0002440001067983 */ /* 0x000f620000300800 */
[----:B--2---:R-:W-:-:S03]  /*343b0*/  FMUL R2, R7, R4 ;  /* 0x0000000407027220 */ /* 0x004fc60000400000 */
[----:B------:R-:W5:Y:S04]  /*343c0*/  LDL.LU R4, [R1+0x248] ;  /* 0x0002480001047983 */ /* 0x000f680000300800 */
[----:B------:R0:W-:Y:S02]  /*343d0*/  STL [R1+0x25c], R2 ;  /* 0x00025c0201007387 */ /* 0x0001e40000100800 */
[----:B0-----:R-:W-:Y:S02]  /*343e0*/  FMUL R2, R7, R8 ;  /* 0x0000000807027220 */ /* 0x001fe40000400000 */
[----:B------:R-:W5:Y:S04]  /*343f0*/  LDL.LU R7, [R1+0x24c] ;  /* 0x00024c0001077983 */ /* 0x000f680000300800 */
[----:B------:R-:W5:Y:S04]  /*34400*/  LDL.LU R8, [R1+0x250] ;  /* 0x0002500001087983 */ /* 0x000f680000300800 */
[----:B------:R4:W-:Y:S01]  /*34410*/  STL [R1+0x258], R2 ;  /* 0x0002580201007387 */ /* 0x0009e20000100800 */
[----:B-1----:R-:W-:-:S03]  /*34420*/  FMUL R3, R0, R29 ;  /* 0x0000001d00037220 */ /* 0x002fc60000400000 */
[----:B------:R-:W2:Y:S04]  /*34430*/  LDL.LU R29, [R1+0x254] ;  /* 0x00025400011d7983 */ /* 0x000ea80000300800 */
[----:B------:R3:W-:Y:S01]  /*34440*/  STL [R1+0x304], R3 ;  /* 0x0003040301007387 */ /* 0x0007e20000100800 */
[C---:B----4-:R-:W-:Y:S02]  /*34450*/  FMUL R2, R0.reuse, R15 ;  /* 0x0000000f00027220 */ /* 0x050fe40000400000 */
[----:B---3--:R-:W-:-:S05]  /*34460*/  FMUL R3, R0, R12 ;  /* 0x0000000c00037220 */ /* 0x008fca0000400000 */
[----:B------:R-:W-:Y:S04]  /*34470*/  STL [R1+0xf78], R3 ;  /* 0x000f780301007387 */ /* 0x000fe80000100800 */
[----:B------:R5:W-:Y:S04]  /*34480*/  STL [R1+0x300], R2 ;  /* 0x0003000201007387 */ /* 0x000be80000100800 */
[----:B------:R-:W3:Y:S01]  /*34490*/  LDL.LU R18, [R1+0x128] ;  /* 0x0001280001127983 */ /* 0x000ee20000300800 */
[----:B-----5:R-:W-:-:S03]  /*344a0*/  FMUL R2, R0, R27 ;  /* 0x0000001b00027220 */ /* 0x020fc60000400000 */
[----:B------:R-:W4:Y:S04]  /*344b0*/  LDL.LU R27, [R1+0x1d8] ;  /* 0x0001d800011b7983 */ /* 0x000f280000300800 */
[----:B------:R0:W-:Y:S04]  /*344c0*/  STL [R1+0x2e8], R2 ;  /* 0x0002e80201007387 */ /* 0x0001e80000100800 */
[----:B------:R-:W5:Y:S04]  /*344d0*/  LDL.LU R17, [R1+0x1dc] ;  /* 0x0001dc0001117983 */ /* 0x000f680000300800 */
[----:B------:R-:W3:Y:S04]  /*344e0*/  LDL.LU R16, [R1+0x1e0] ;  /* 0x0001e00001107983 */ /* 0x000ee80000300800 */
[----:B------:R-:W3:Y:S01]  /*344f0*/  LDL.LU R15, [R1+0x1e4] ;  /* 0x0001e400010f7983 */ /* 0x000ee20000300800 */
[----:B------:R-:W-:-:S03]  /*34500*/  FMUL R3, R0, R26 ;  /* 0x0000001a00037220 */ /* 0x000fc60000400000 */
[----:B------:R-:W3:Y:S04]  /*34510*/  LDL.LU R12, [R1+0x1e8] ;  /* 0x0001e800010c7983 */ /* 0x000ee80000300800 */
[----:B------:R1:W-:Y:S04]  /*34520*/  STL [R1+0xf7c], R3 ;  /* 0x000f7c0301007387 */ /* 0x0003e80000100800 */
[----:B------:R-:W3:Y:S01]  /*34530*/  LDL.LU R26, [R1+0x1ec] ;  /* 0x0001ec00011a7983 */ /* 0x000ee20000300800 */
[----:B0-----:R-:W-:-:S03]  /*34540*/  FMUL R2, R0, R25 ;  /* 0x0000001900027220 */ /* 0x001fc60000400000 */
[----:B------:R-:W3:Y:S04]  /*34550*/  LDL.LU R25, [R1+0x1f0] ;  /* 0x0001f00001197983 */ /* 0x000ee80000300800 */
[----:B------:R0:W-:Y:S01]  /*34560*/  STL [R1+0x2e0], R2 ;  /* 0x0002e00201007387 */ /* 0x0001e20000100800 */
[----:B------:R-:W-:-:S05]  /*34570*/  FMUL R14, R0, R14 ;  /* 0x0000000e000e7220 */ /* 0x000fca0000400000 */
[----:B------:R-:W-:Y:S01]  /*34580*/  STL [R1+0x2ac], R14 ;  /* 0x0002ac0e01007387 */ /* 0x000fe20000100800 */
[----:B-1----:R-:W-:-:S03]  /*34590*/  FMUL R3, R0, R11 ;  /* 0x0000000b00037220 */ /* 0x002fc60000400000 */
[----:B------:R-:W3:Y:S04]  /*345a0*/  LDL.LU R11, [R1+0x1f4] ;  /* 0x0001f400010b7983 */ /* 0x000ee80000300800 */
[----:B------:R1:W-:Y:S01]  /*345b0*/  STL [R1+0x2a8], R3 ;  /* 0x0002a80301007387 */ /* 0x0003e20000100800 */
[----:B0-----:R-:W-:-:S03]  /*345c0*/  FMUL R2, R0, R10 ;  /* 0x0000000a00027220 */ /* 0x001fc60000400000 */
[----:B------:R-:W3:Y:S04]  /*345d0*/  LDL.LU R10, [R1+0x1f8] ;  /* 0x0001f800010a7983 */ /* 0x000ee80000300800 */
[----:B------:R0:W-:Y:S01]  /*345e0*/  STL [R1+0x234], R2 ;  /* 0x0002340201007387 */ /* 0x0001e20000100800 */
[C---:B-1----:R-:W-:Y:S02]  /*345f0*/  FMUL R3, R0.reuse, R13 ;  /* 0x0000000d00037220 */ /* 0x042fe40000400000 */
[C---:B0-----:R-:W-:Y:S02]  /*34600*/  FMUL R2, R0.reuse, R9 ;  /* 0x0000000900027220 */ /* 0x041fe40000400000 */
[----:B------:R-:W3:Y:S04]  /*34610*/  LDL.LU R9, [R1+0x1fc] ;  /* 0x0001fc0001097983 */ /* 0x000ee80000300800 */
[----:B------:R-:W-:Y:S04]  /*34620*/  STL [R1+0x230], R3 ;  /* 0x0002300301007387 */ /* 0x000fe80000100800 */
[----:B------:R0:W-:Y:S02]  /*34630*/  STL [R1+0x22c], R2 ;  /* 0x00022c0201007387 */ /* 0x0001e40000100800 */
[----:B0-----:R-:W-:-:S02]  /*34640*/  FMUL R2, R0, R4 ;  /* 0x0000000400027220 */ /* 0x001fc40000400000 */
[----:B------:R-:W3:Y:S01]  /*34650*/  LDL.LU R4, [R1+0x200] ;  /* 0x0002000001047983 */ /* 0x000ee20000300800 */
[C---:B------:R-:W-:Y:S01]  /*34660*/  FMUL R3, R0.reuse, R6 ;  /* 0x0000000600037220 */ /* 0x040fe20000400000 */
[----:B------:R-:W4:Y:S04]  /*34670*/  MUFU.RCP R5, R5 ;  /* 0x0000000500057308 */ /* 0x000f280000001000 */
[----:B------:R0:W-:Y:S04]  /*34680*/  STL [R1+0x228], R3 ;  /* 0x0002280301007387 */ /* 0x0001e80000100800 */
[----:B------:R1:W-:Y:S04]  /*34690*/  STL [R1+0x224], R2 ;  /* 0x0002240201007387 */ /* 0x0003e80000100800 */
[----:B------:R-:W3:Y:S01]  /*346a0*/  LDL.LU R14, [R1+0x204] ;  /* 0x00020400010e7983 */ /* 0x000ee20000300800 */
[----:B0-----:R-:W-:-:S02]  /*346b0*/  FMUL R3, R0, R7 ;  /* 0x0000000700037220 */ /* 0x001fc40000400000 */
[----:B-1----:R-:W-:-:S03]  /*346c0*/  FMUL R2, R0, R8 ;  /* 0x0000000800027220 */ /* 0x002fc60000400000 */
[----:B------:R-:W-:Y:S04]  /*346d0*/  STL [R1+0x220], R3 ;  /* 0x0002200301007387 */ /* 0x000fe80000100800 */
[----:B------:R-:W3:Y:S04]  /*346e0*/  LDL.LU R6, [R1+0x208] ;  /* 0x0002080001067983 */ /* 0x000ee80000300800 */
[----:B------:R4:W-:Y:S04]  /*346f0*/  STL [R1+0x21c], R2 ;  /* 0x00021c0201007387 */ /* 0x0009e80000100800 */
[----:B------:R-:W3:Y:S04]  /*34700*/  LDL.LU R13, [R1+0x20c] ;  /* 0x00020c00010d7983 */ /* 0x000ee80000300800 */
[----:B------:R-:W3:Y:S01]  /*34710*/  LDL.LU R7, [R1+0x210] ;  /* 0x0002100001077983 */ /* 0x000ee20000300800 */
[----:B--2---:R-:W-:-:S05]  /*34720*/  FMUL R0, R0, R29 ;  /* 0x0000001d00007220 */ /* 0x004fca0000400000 */
[----:B------:R-:W-:Y:S04]  /*34730*/  STL [R1+0x218], R0 ;  /* 0x0002180001007387 */ /* 0x000fe80000100800 */
[----:B------:R-:W2:Y:S04]  /*34740*/  LDL.LU R8, [R1+0x214] ;  /* 0x0002140001087983 */ /* 0x000ea80000300800 */
[----:B------:R-:W2:Y:S01]  /*34750*/  LDL.LU R29, [R1+0x124] ;  /* 0x00012400011d7983 */ /* 0x000ea20000300800 */
[----:B----4-:R-:W-:-:S03]  /*34760*/  FMUL R2, R5, R27 ;  /* 0x0000001b05027220 */ /* 0x010fc60000400000 */
[----:B------:R-:W4:Y:S04]  /*34770*/  LDL.LU R27, [R1+0x198] ;  /* 0x00019800011b7983 */ /* 0x000f280000300800 */
[----:B------:R0:W-:Y:S01]  /*34780*/  STL [R1+0x2a4], R2 ;  /* 0x0002a40201007387 */ /* 0x0001e20000100800 */
[C---:B-----5:R-:W-:Y:S02]  /*34790*/  FMUL R17, R5.reuse, R17 ;  /* 0x0000001105117220 */ /* 0x060fe40000400000 */
[C---:B---3--:R-:W-:Y:S02]  /*347a0*/  FMUL R3, R5.reuse, R16 ;  /* 0x0000001005037220 */ /* 0x048fe40000400000 */
[C---:B0-----:R-:W-:Y:S01]  /*347b0*/  FMUL R2, R5.reuse, R15 ;  /* 0x0000000f05027220 */ /* 0x041fe20000400000 */
[----:B------:R-:W-:Y:S04]  /*347c0*/  STL [R1+0x2a0], R17 ;  /* 0x0002a01101007387 */ /* 0x000fe80000100800 */
[----:B------:R-:W-:Y:S04]  /*347d0*/  STL [R1+0xf80], R2 ;  /* 0x000f800201007387 */ /* 0x000fe80000100800 */
[----:B------:R0:W-:Y:S02]  /*347e0*/  STL [R1+0x27c], R3 ;  /* 0x00027c0301007387 */ /* 0x0001e40000100800 */
[----:B0-----:R-:W-:-:S02]  /*347f0*/  FMUL R3, R5, R12 ;  /* 0x0000000c05037220 */ /* 0x001fc40000400000 */
[----:B------:R-:W-:-:S03]  /*34800*/  FMUL R2, R5, R26 ;  /* 0x0000001a05027220 */ /* 0x000fc60000400000 */
[----:B------:R0:W-:Y:S04]  /*34810*/  STL [R1+0xf84], R3 ;  /* 0x000f840301007387 */ /* 0x0001e80000100800 */
[----:B------:R-:W3:Y:S04]  /*34820*/  LDL.LU R26, [R1+0x19c] ;  /* 0x00019c00011a7983 */ /* 0x000ee80000300800 */
[----:B------:R-:W-:Y:S01]  /*34830*/  STL [R1+0x250], R2 ;  /* 0x0002500201007387 */ /* 0x000fe20000100800 */
[----:B0-----:R-:W-:-:S03]  /*34840*/  FMUL R3, R5, R25 ;  /* 0x0000001905037220 */ /* 0x001fc60000400000 */
[----:B------:R-:W5:Y:S04]  /*34850*/  LDL.LU R25, [R1+0x1a0] ;  /* 0x0001a00001197983 */ /* 0x000f680000300800 */
[----:B------:R0:W-:Y:S04]  /*34860*/  STL [R1+0xf88], R3 ;  /* 0x000f880301007387 */ /* 0x0001e80000100800 */
[----:B------:R-:W5:Y:S01]  /*34870*/  LDL.LU R17, [R1+0x1a4] ;  /* 0x0001a40001117983 */ /* 0x000f620000300800 */
[----:B0-----:R-:W-:-:S05]  /*34880*/  FMUL R3, R5, R11 ;  /* 0x0000000b05037220 */ /* 0x001fca0000400000 */
[----:B------:R-:W-:Y:S01]  /*34890*/  STL [R1+0x248], R3 ;  /* 0x0002480301007387 */ /* 0x000fe20000100800 */
[----:B------:R-:W-:-:S03]  /*348a0*/  FMUL R2, R5, R10 ;  /* 0x0000000a05027220 */ /* 0x000fc60000400000 */
[----:B------:R-:W5:Y:S04]  /*348b0*/  LDL.LU R12, [R1+0x1a8] ;  /* 0x0001a800010c7983 */ /* 0x000f680000300800 */
[----:B------:R0:W-:Y:S04]  /*348c0*/  STL [R1+0x1f4], R2 ;  /* 0x0001f40201007387 */ /* 0x0001e80000100800 */
[----:B------:R-:W5:Y:S04]  /*348d0*/  LDL.LU R11, [R1+0x1ac] ;  /* 0x0001ac00010b7983 */ /* 0x000f680000300800 */
[----:B------:R-:W5:Y:S01]  /*348e0*/  LDL.LU R10, [R1+0x1b0] ;  /* 0x0001b000010a7983 */ /* 0x000f620000300800 */
[----:B0-----:R-:W-:-:S05]  /*348f0*/  FMUL R2, R5, R9 ;  /* 0x0000000905027220 */ /* 0x001fca0000400000 */
[----:B------:R0:W-:Y:S04]  /*34900*/  STL [R1+0x1f0], R2 ;  /* 0x0001f00201007387 */ /* 0x0001e80000100800 */
[----:B------:R-:W5:Y:S01]  /*34910*/  LDL.LU R9, [R1+0x1b4] ;  /* 0x0001b40001097983 */ /* 0x000f620000300800 */
[----:B0-----:R-:W-:-:S03]  /*34920*/  FMUL R2, R5, R4 ;  /* 0x0000000405027220 */ /* 0x001fc60000400000 */
[----:B------:R-:W5:Y:S04]  /*34930*/  LDL.LU R4, [R1+0x1b8] ;  /* 0x0001b80001047983 */ /* 0x000f680000300800 */
[----:B------:R0:W-:Y:S01]  /*34940*/  STL [R1+0x1ec], R2 ;  /* 0x0001ec0201007387 */ /* 0x0001e20000100800 */
[C---:B------:R-:W-:Y:S01]  /*34950*/  FMUL R3, R5.reuse, R14 ;  /* 0x0000000e05037220 */ /* 0x040fe20000400000 */
[----:B------:R-:W4:Y:S01]  /*34960*/  MUFU.RCP R0, R18 ;  /* 0x0000001200007308 */ /* 0x000f220000001000 */
[C---:B0-----:R-:W-:Y:S02]  /*34970*/  FMUL R2, R5.reuse, R6 ;  /* 0x0000000605027220 */ /* 0x041fe40000400000 */
[----:B------:R-:W5:Y:S04]  /*34980*/  LDL.LU R6, [R1+0x1bc] ;  /* 0x0001bc0001067983 */ /* 0x000f680000300800 */
[----:B------:R0:W-:Y:S01]  /*34990*/  STL [R1+0x1e8], R3 ;  /* 0x0001e80301007387 */ /* 0x0001e20000100800 */
[----:B------:R-:W-:-:S03]  /*349a0*/  FMUL R13, R5, R13 ;  /* 0x0000000d050d7220 */ /* 0x000fc60000400000 */
[----:B------:R2:W-:Y:S01]  /*349b0*/  STL [R1+0x1e4], R2 ;  /* 0x0001e40201007387 */ /* 0x0005e20000100800 */
[----:B0-----:R-:W-:-:S03]  /*349c0*/  FMUL R3, R5, R7 ;  /* 0x0000000705037220 */ /* 0x001fc60000400000 */
[----:B------:R0:W-:Y:S04]  /*349d0*/  STL [R1+0x1e0], R13 ;  /* 0x0001e00d01007387 */ /* 0x0001e80000100800 */
[----:B------:R4:W-:Y:S04]  /*349e0*/  STL [R1+0x1dc], R3 ;  /* 0x0001dc0301007387 */ /* 0x0009e80000100800 */
[----:B------:R-:W5:Y:S01]  /*349f0*/  LDL.LU R16, [R1+0x1c0] ;  /* 0x0001c00001107983 */ /* 0x000f620000300800 */
[----:B--2---:R-:W-:-:S05]  /*34a00*/  FMUL R2, R5, R8 ;  /* 0x0000000805027220 */ /* 0x004fca0000400000 */
[----:B------:R3:W-:Y:S04]  /*34a10*/  STL [R1+0x1d8], R2 ;  /* 0x0001d80201007387 */ /* 0x0007e80000100800 */
[----:B------:R-:W2:Y:S04]  /*34a20*/  LDL.LU R7, [R1+0x1c4] ;  /* 0x0001c40001077983 */ /* 0x000ea80000300800 */
[----:B------:R-:W2:Y:S04]  /*34a30*/  LDL.LU R15, [R1+0x1c8] ;  /* 0x0001c800010f7983 */ /* 0x000ea80000300800 */
[----:B------:R-:W2:Y:S04]  /*34a40*/  LDL.LU R14, [R1+0x1cc] ;  /* 0x0001cc00010e7983 */ /* 0x000ea80000300800 */
[----:B0-----:R-:W2:Y:S01]  /*34a50*/  LDL.LU R13, [R1+0x1d0] ;  /* 0x0001d000010d7983 */ /* 0x001ea20000300800 */
[----:B------:R0:W1:Y:S03]  /*34a60*/  MUFU.RCP R19, R29 ;  /* 0x0000001d00137308 */ /* 0x0000660000001000 */
[----:B------:R-:W2:Y:S04]  /*34a70*/  LDL.LU R5, [R1+0x1d4] ;  /* 0x0001d40001057983 */ /* 0x000ea80000300800 */
[----:B------:R-:W2:Y:S04]  /*34a80*/  LDL.LU R8, [R1+0x130] ;  /* 0x0001300001087983 */ /* 0x000ea80000300800 */
[----:B0-----:R-:W1:Y:S01]  /*34a90*/  LDL.LU R29, [R1+0x158] ;  /* 0x00015800011d7983 */ /* 0x001e620000300800 */
[----:B----4-:R-:W-:-:S03]  /*34aa0*/  FMUL R3, R0, R27 ;  /* 0x0000001b00037220 */ /* 0x010fc60000400000 */
[----:B------:R-:W4:Y:S04]  /*34ab0*/  LDL.LU R27, [R1+0x15c] ;  /* 0x00015c00011b7983 */ /* 0x000f280000300800 */
[----:B------:R5:W-:Y:S01]  /*34ac0*/  STL [R1+0xf8c], R3 ;  /* 0x000f8c0301007387 */ /* 0x000be20000100800 */
[----:B---3--:R-:W-:-:S03]  /*34ad0*/  FMUL R2, R0, R26 ;  /* 0x0000001a00027220 */ /* 0x008fc60000400000 */
[----:B------:R-:W3:Y:S04]  /*34ae0*/  LDL.LU R26, [R1+0x160] ;  /* 0x00016000011a7983 */ /* 0x000ee80000300800 */
[----:B------:R0:W-:Y:S01]  /*34af0*/  STL [R1+0x240], R2 ;  /* 0x0002400201007387 */ /* 0x0001e20000100800 */
[----:B-----5:R-:W-:-:S03]  /*34b00*/  FMUL R3, R0, R25 ;  /* 0x0000001900037220 */ /* 0x020fc60000400000 */
[----:B------:R-:W5:Y:S04]  /*34b10*/  LDL.LU R25, [R1+0x164] ;  /* 0x0001640001197983 */ /* 0x000f680000300800 */
[----:B------:R0:W-:Y:S02]  /*34b20*/  STL [R1+0xf90], R3 ;  /* 0x000f900301007387 */ /* 0x0001e40000100800 */
[C---:B0-----:R-:W-:Y:S02]  /*34b30*/  FMUL R2, R0.reuse, R17 ;  /* 0x0000001100027220 */ /* 0x041fe40000400000 */
[----:B------:R-:W-:-:S05]  /*34b40*/  FMUL R3, R0, R12 ;  /* 0x0000000c00037220 */ /* 0x000fca0000400000 */
[----:B------:R0:W-:Y:S04]  /*34b50*/  STL [R1+0xf94], R3 ;  /* 0x000f940301007387 */ /* 0x0001e80000100800 */
[----:B------:R0:W-:Y:S02]  /*34b60*/  STL [R1+0x238], R2 ;  /* 0x0002380201007387 */ /* 0x0001e40000100800 */
[C---:B0-----:R-:W-:Y:S02]  /*34b70*/  FMUL R3, R0.reuse, R10 ;  /* 0x0000000a00037220 */ /* 0x041fe40000400000 */
[----:B------:R-:W-:-:S03]  /*34b80*/  FMUL R2, R0, R11 ;  /* 0x0000000b00027220 */ /* 0x000fc60000400000 */
[----:B------:R0:W-:Y:S04]  /*34b90*/  STL [R1+0xf98], R3 ;  /* 0x000f980301007387 */ /* 0x0001e80000100800 */
        /* <DEDUP_REMOVED lines=11> */
[----:B------:R-:W5:Y:S04]  /*34c50*/  LDL.LU R9, [R1+0x178] ;  /* 0x0001780001097983 */ /* 0x000f680000300800 */
[----:B------:R-:W5:Y:S01]  /*34c60*/  LDL.LU R6, [R1+0x17c] ;  /* 0x00017c0001067983 */ /* 0x000f620000300800 */
[C---:B0-----:R-:W-:Y:S02]  /*34c70*/  FMUL R2, R0.reuse, R16 ;  /* 0x0000001000027220 */ /* 0x041fe40000400000 */
[----:B--2---:R-:W-:-:S02]  /*34c80*/  FMUL R3, R0, R7 ;  /* 0x0000000700037220 */ /* 0x004fc40000400000 */
[----:B------:R-:W2:Y:S04]  /*34c90*/  LDL.LU R7, [R1+0x180] ;  /* 0x0001800001077983 */ /* 0x000ea80000300800 */
[----:B------:R0:W-:Y:S01]  /*34ca0*/  STL [R1+0x1ac], R2 ;  /* 0x0001ac0201007387 */ /* 0x0001e20000100800 */
[----:B------:R-:W-:-:S03]  /*34cb0*/  FMUL R14, R0, R14 ;  /* 0x0000000e000e7220 */ /* 0x000fc60000400000 */
[----:B------:R0:W-:Y:S02]  /*34cc0*/  STL [R1+0x1a8], R3 ;  /* 0x0001a80301007387 */ /* 0x0001e40000100800 */
[C---:B0-----:R-:W-:Y:S02]  /*34cd0*/  FMUL R2, R0.reuse, R15 ;  /* 0x0000000f00027220 */ /* 0x041fe40000400000 */
[----:B------:R-:W-:-:S03]  /*34ce0*/  FMUL R3, R0, R13 ;  /* 0x0000000d00037220 */ /* 0x000fc60000400000 */
[----:B------:R0:W-:Y:S04]  /*34cf0*/  STL [R1+0x1a4], R2 ;  /* 0x0001a40201007387 */ /* 0x0001e80000100800 */
[----:B------:R-:W-:Y:S01]  /*34d00*/  STL [R1+0x1a0], R14 ;  /* 0x0001a00e01007387 */ /* 0x000fe20000100800 */
[----:B0-----:R-:W-:-:S03]  /*34d10*/  FMUL R2, R0, R5 ;  /* 0x0000000500027220 */ /* 0x001fc60000400000 */
[----:B------:R1:W-:Y:S04]  /*34d20*/  STL [R1+0x19c], R3 ;  /* 0x00019c0301007387 */ /* 0x0003e80000100800 */
[----:B------:R4:W-:Y:S01]  /*34d30*/  STL [R1+0x198], R2 ;  /* 0x0001980201007387 */ /* 0x0009e20000100800 */
[C---:B-1----:R-:W-:Y:S02]  /*34d40*/  FMUL R3, R19.reuse, R29 ;  /* 0x0000001d13037220 */ /* 0x042fe40000400000 */
[----:B----4-:R-:W-:-:S03]  /*34d50*/  FMUL R2, R19, R27 ;  /* 0x0000001b13027220 */ /* 0x010fc60000400000 */
[----:B------:R-:W-:Y:S04]  /*34d60*/  STL [R1+0xf9c], R3 ;  /* 0x000f9c0301007387 */ /* 0x000fe80000100800 */
[----:B------:R-:W4:Y:S04]  /*34d70*/  LDL.LU R27, [R1+0x184] ;  /* 0x00018400011b7983 */ /* 0x000f280000300800 */
[----:B------:R0:W-:Y:S04]  /*34d80*/  STL [R1+0xfa0], R2 ;  /* 0x000fa00201007387 */ /* 0x0001e80000100800 */
[----:B0-----:R-:W4:Y:S01]  /*34d90*/  LDL.LU R2, [R1+0x188] ;  /* 0x0001880001027983 */ /* 0x001f220000300800 */
[----:B------:R0:W1:Y:S01]  /*34da0*/  MUFU.RCP R0, R8 ;  /* 0x0000000800007308 */ /* 0x0000620000001000 */
[----:B---3--:R-:W-:-:S05]  /*34db0*/  FMUL R3, R19, R26 ;  /* 0x0000001a13037220 */ /* 0x008fca0000400000 */
[----:B------:R3:W-:Y:S01]  /*34dc0*/  STL [R1+0x1fc], R3 ;  /* 0x0001fc0301007387 */ /* 0x0007e20000100800 */
[----:B-----5:R-:W-:-:S03]  /*34dd0*/  FMUL R5, R19, R25 ;  /* 0x0000001913057220 */ /* 0x020fc60000400000 */
[----:B---3--:R-:W3:Y:S04]  /*34de0*/  LDL.LU R3, [R1+0x18c] ;  /* 0x00018c0001037983 */ /* 0x008ee80000300800 */
[----:B------:R5:W-:Y:S04]  /*34df0*/  STL [R1+0x1f8], R5 ;  /* 0x0001f80501007387 */ /* 0x000be80000100800 */
[----:B------:R-:W3:Y:S04]  /*34e00*/  LDL.LU R21, [R1+0x190] ;  /* 0x0001900001157983 */ /* 0x000ee80000300800 */
[----:B------:R-:W3:Y:S04]  /*34e10*/  LDL.LU R20, [R1+0x194] ;  /* 0x0001940001147983 */ /* 0x000ee80000300800 */
[----:B-----5:R-:W5:Y:S04]  /*34e20*/  LDL.LU R5, [R1+0x12c] ;  /* 0x00012c0001057983 */ /* 0x020f680000300800 */
[----:B0-----:R-:W1:Y:S04]  /*34e30*/  LDL.LU R8, [R1+0xdc] ;  /* 0x0000dc0001087983 */ /* 0x001e680000300800 */
[----:B------:R-:W5:Y:S04]  /*34e40*/  LDL.LU R29, [R1+0xe0] ;  /* 0x0000e000011d7983 */ /* 0x000f680000300800 */
[----:B------:R-:W5:Y:S04]  /*34e50*/  LDL.LU R26, [R1+0xe4] ;  /* 0x0000e400011a7983 */ /* 0x000f680000300800 */
[----:B------:R-:W5:Y:S01]  /*34e60*/  LDL.LU R25, [R1+0xe8] ;  /* 0x0000e80001197983 */ /* 0x000f620000300800 */
[----:B------:R-:W-:-:S02]  /*34e70*/  FMUL R13, R19, R12 ;  /* 0x0000000c130d7220 */ /* 0x000fc40000400000 */
[C---:B------:R-:W-:Y:S02]  /*34e80*/  FMUL R12, R19.reuse, R4 ;  /* 0x00000004130c7220 */ /* 0x040fe40000400000 */
[----:B------:R-:W5:Y:S01]  /*34e90*/  LDL.LU R4, [R1+0xec] ;  /* 0x0000ec0001047983 */ /* 0x000f620000300800 */
[----:B------:R-:W-:-:S03]  /*34ea0*/  FMUL R11, R19, R11 ;  /* 0x0000000b130b7220 */ /* 0x000fc60000400000 */
[----:B------:R-:W-:Y:S01]  /*34eb0*/  STL [R1+0x1d4], R13 ;  /* 0x0001d40d01007387 */ /* 0x000fe20000100800 */
[----:B------:R-:W-:-:S03]  /*34ec0*/  FMUL R10, R19, R10 ;  /* 0x0000000a130a7220 */ /* 0x000fc60000400000 */
[----:B------:R-:W-:Y:S04]  /*34ed0*/  STL [R1+0x1d0], R12 ;  /* 0x0001d00c01007387 */ /* 0x000fe80000100800 */
[----:B------:R-:W-:Y:S04]  /*34ee0*/  STL [R1+0x1cc], R11 ;  /* 0x0001cc0b01007387 */ /* 0x000fe80000100800 */
[----:B------:R-:W-:Y:S04]  /*34ef0*/  STL [R1+0x1c8], R10 ;  /* 0x0001c80a01007387 */ /* 0x000fe80000100800 */
[----:B------:R-:W5:Y:S01]  /*34f00*/  LDL.LU R18, [R1+0xf0] ;  /* 0x0000f00001127983 */ /* 0x000f620000300800 */
[----:B------:R-:W-:-:S02]  /*34f10*/  FMUL R9, R19, R9 ;  /* 0x0000000913097220 */ /* 0x000fc40000400000 */
[----:B------:R-:W-:-:S03]  /*34f20*/  FMUL R6, R19, R6 ;  /* 0x0000000613067220 */ /* 0x000fc60000400000 */
[----:B------:R-:W-:Y:S04]  /*34f30*/  STL [R1+0x130], R9 ;  /* 0x0001300901007387 */ /* 0x000fe80000100800 */
[----:B------:R-:W5:Y:S04]  /*34f40*/  LDL.LU R17, [R1+0xf4] ;  /* 0x0000f40001117983 */ /* 0x000f680000300800 */
[----:B------:R2:W-:Y:S04]  /*34f50*/  STL [R1+0x128], R6 ;  /* 0x0001280601007387 */ /* 0x0005e80000100800 */
[----:B------:R-:W5:Y:S04]  /*34f60*/  LDL.LU R16, [R1+0xf8] ;  /* 0x0000f80001107983 */ /* 0x000f680000300800 */
[----:B------:R-:W5:Y:S01]  /*34f70*/  LDL.LU R15, [R1+0xfc] ;  /* 0x0000fc00010f7983 */ /* 0x000f620000300800 */
[----:B--2---:R-:W-:-:S05]  /*34f80*/  FMUL R6, R19, R7 ;  /* 0x0000000713067220 */ /* 0x004fca0000400000 */
[----:B------:R0:W-:Y:S04]  /*34f90*/  STL [R1+0x124], R6 ;  /* 0x0001240601007387 */ /* 0x0001e80000100800 */
[----:B------:R-:W2:Y:S04]  /*34fa0*/  LDL.LU R14, [R1+0x100] ;  /* 0x00010000010e7983 */ /* 0x000ea80000300800 */
[----:B------:R-:W2:Y:S04]  /*34fb0*/  LDL.LU R13, [R1+0x108] ;  /* 0x00010800010d7983 */ /* 0x000ea80000300800 */
[----:B------:R-:W2:Y:S04]  /*34fc0*/  LDL.LU R12, [R1+0x134] ;  /* 0x00013400010c7983 */ /* 0x000ea80000300800 */
[----:B------:R-:W2:Y:S04]  /*34fd0*/  LDL.LU R11, [R1+0x148] ;  /* 0x00014800010b7983 */ /* 0x000ea80000300800 */
[----:B------:R-:W2:Y:S04]  /*34fe0*/  LDL.LU R10, [R1+0x14c] ;  /* 0x00014c00010a7983 */ /* 0x000ea80000300800 */
[----:B------:R-:W2:Y:S04]  /*34ff0*/  LDL.LU R9, [R1+0x150] ;  /* 0x0001500001097983 */ /* 0x000ea80000300800 */
[----:B0-----:R-:W2:Y:S01]  /*35000*/  LDL.LU R6, [R1+0x154] ;  /* 0x0001540001067983 */ /* 0x001ea20000300800 */
[----:B----4-:R-:W-:-:S03]  /*35010*/  FMUL R7, R19, R27 ;  /* 0x0000001b13077220 */ /* 0x010fc60000400000 */
[----:B------:R-:W4:Y:S04]  /*35020*/  LDL.LU R27, [R1+0x138] ;  /* 0x00013800011b7983 */ /* 0x000f280000300800 */
[----:B------:R0:W-:Y:S01]  /*35030*/  STL [R1+0x120], R7 ;  /* 0x0001200701007387 */ /* 0x0001e20000100800 */
[----:B------:R-:W-:-:S03]  /*35040*/  FMUL R2, R19, R2 ;  /* 0x0000000213027220 */ /* 0x000fc60000400000 */
[----:B0-----:R-:W4:Y:S04]  /*35050*/  LDL.LU R7, [R1+0x9c] ;  /* 0x00009c0001077983 */ /* 0x001f280000300800 */
[----:B------:R0:W-:Y:S01]  /*35060*/  STL [R1+0x11c], R2 ;  /* 0x00011c0201007387 */ /* 0x0001e20000100800 */
[----:B---3--:R-:W-:-:S05]  /*35070*/  FMUL R3, R19, R3 ;  /* 0x0000000313037220 */ /* 0x008fca0000400000 */
[----:B------:R3:W-:Y:S01]  /*35080*/  STL [R1+0x118], R3 ;  /* 0x0001180301007387 */ /* 0x0007e20000100800 */
[----:B0-----:R-:W-:-:S05]  /*35090*/  FMUL R2, R19, R21 ;  /* 0x0000001513027220 */ /* 0x001fca0000400000 */
[----:B------:R1:W-:Y:S01]  /*350a0*/  STL [R1+0x114], R2 ;  /* 0x0001140201007387 */ /* 0x0003e20000100800 */
[----:B---3--:R-:W-:-:S05]  /*350b0*/  FMUL R3, R19, R20 ;  /* 0x0000001413037220 */ /* 0x008fca0000400000 */
[----:B------:R0:W-:Y:S01]  /*350c0*/  STL [R1+0x110], R3 ;  /* 0x0001100301007387 */ /* 0x0001e20000100800 */
[C---:B-1----:R-:W-:Y:S02]  /*350d0*/  FMUL R2, R0.reuse, R8 ;  /* 0x0000000800027220 */ /* 0x042fe40000400000 */
[----:B-----5:R-:W-:-:S03]  /*350e0*/  FMUL R8, R0, R29 ;  /* 0x0000001d00087220 */ /* 0x020fc60000400000 */
[----:B------:R1:W-:Y:S01]  /*350f0*/  STL [R1+0x1c4], R2 ;  /* 0x0001c40201007387 */ /* 0x0003e20000100800 */
[----:B0-----:R-:W-:-:S03]  /*35100*/  FMUL R3, R0, R26 ;  /* 0x0000001a00037220 */ /* 0x001fc60000400000 */
[----:B------:R0:W-:Y:S01]  /*35110*/  STL [R1+0x1c0], R8 ;  /* 0x0001c00801007387 */ /* 0x0001e20000100800 */
[----:B-1----:R-:W-:-:S03]  /*35120*/  FMUL R2, R0, R25 ;  /* 0x0000001900027220 */ /* 0x002fc60000400000 */
[----:B0-----:R-:W3:Y:S04]  /*35130*/  LDL.LU R8, [R1+0xa0] ;  /* 0x0000a00001087983 */ /* 0x001ee80000300800 */
[----:B------:R0:W-:Y:S04]  /*35140*/  STL [R1+0x1bc], R3 ;  /* 0x0001bc0301007387 */ /* 0x0001e80000100800 */
[----:B------:R-:W5:Y:S04]  /*35150*/  LDL.LU R29, [R1+0xa4] ;  /* 0x0000a400011d7983 */ /* 0x000f680000300800 */
[----:B------:R1:W-:Y:S04]  /*35160*/  STL [R1+0x1b8], R2 ;  /* 0x0001b80201007387 */ /* 0x0003e80000100800 */
[----:B------:R-:W5:Y:S04]  /*35170*/  LDL.LU R26, [R1+0xa8] ;  /* 0x0000a800011a7983 */ /* 0x000f680000300800 */
[----:B------:R-:W5:Y:S01]  /*35180*/  LDL.LU R25, [R1+0xac] ;  /* 0x0000ac0001197983 */ /* 0x000f620000300800 */
[----:B0-----:R-:W-:-:S03]  /*35190*/  FMUL R3, R0, R4 ;  /* 0x0000000400037220 */ /* 0x001fc60000400000 */
[----:B------:R-:W5:Y:S04]  /*351a0*/  LDL.LU R4, [R1+0xb0] ;  /* 0x0000b00001047983 */ /* 0x000f680000300800 */
[----:B------:R0:W-:Y:S01]  /*351b0*/  STL [R1+0xfa4], R3 ;  /* 0x000fa40301007387 */ /* 0x0001e20000100800 */
[----:B------:R-:W4:Y:S01]  /*351c0*/  MUFU.RCP R5, R5 ;  /* 0x0000000500057308 */ /* 0x000f220000001000 */
[C---:B-1----:R-:W-:Y:S02]  /*351d0*/  FMUL R2, R0.reuse, R18 ;  /* 0x0000001200027220 */ /* 0x042fe40000400000 */
[----:B0-----:R-:W-:-:S05]  /*351e0*/  FMUL R3, R0, R17 ;  /* 0x0000001100037220 */ /* 0x001fca0000400000 */
[----:B------:R0:W-:Y:S04]  /*351f0*/  STL [R1+0xfa8], R3 ;  /* 0x000fa80301007387 */ /* 0x0001e80000100800 */
[----:B------:R1:W-:Y:S01]  /*35200*/  STL [R1+0x190], R2 ;  /* 0x0001900201007387 */ /* 0x0003e20000100800 */
[C---:B0-----:R-:W-:Y:S02]  /*35210*/  FMUL R3, R0.reuse, R16 ;  /* 0x0000001000037220 */ /* 0x041fe40000400000 */
[----:B-1----:R-:W-:-:S03]  /*35220*/  FMUL R2, R0, R15 ;  /* 0x0000000f00027220 */ /* 0x002fc60000400000 */
[----:B------:R0:W-:Y:S04]  /*35230*/  STL [R1+0x188], R3 ;  /* 0x0001880301007387 */ /* 0x0001e80000100800 */
[----:B------:R1:W-:Y:S01]  /*35240*/  STL [R1+0xfc], R2 ;  /* 0x0000fc0201007387 */ /* 0x0003e20000100800 */
[C---:B--2---:R-:W-:Y:S02]  /*35250*/  FMUL R14, R0.reuse, R14 ;  /* 0x0000000e000e7220 */ /* 0x044fe40000400000 */
        /* <DEDUP_REMOVED lines=8> */
[C---:B-1----:R-:W-:Y:S02]  /*352e0*/  FMUL R2, R0.reuse, R9 ;  /* 0x0000000900027220 */ /* 0x042fe40000400000 */
[----:B------:R-:W-:Y:S01]  /*352f0*/  FMUL R0, R0, R6 ;  /* 0x0000000600007220 */ /* 0x000fe20000400000 */
[----:B------:R0:W-:Y:S04]  /*35300*/  STL [R1+0xe8], R3 ;  /* 0x0000e80301007387 */ /* 0x0001e80000100800 */
[----:B0-----:R-:W2:Y:S04]  /*35310*/  LDL.LU R3, [R1+0xb4] ;  /* 0x0000b40001037983 */ /* 0x001ea80000300800 */
[----:B------:R-:W-:Y:S04]  /*35320*/  STL [R1+0xe4], R2 ;  /* 0x0000e40201007387 */ /* 0x000fe80000100800 */
[----:B------:R4:W-:Y:S04]  /*35330*/  STL [R1+0xe0], R0 ;  /* 0x0000e00001007387 */ /* 0x0009e80000100800 */
[----:B------:R-:W2:Y:S04]  /*35340*/  LDL.LU R21, [R1+0xb8] ;  /* 0x0000b80001157983 */ /* 0x000ea80000300800 */
[----:B------:R-:W2:Y:S01]  /*35350*/  LDL.LU R20, [R1+0xbc] ;  /* 0x0000bc0001147983 */ /* 0x000ea20000300800 */
[----:B----4-:R-:W-:-:S05]  /*35360*/  FMUL R0, R5, R7 ;  /* 0x0000000705007220 */ /* 0x010fca0000400000 */
[----:B------:R0:W-:Y:S04]  /*35370*/  STL [R1+0x184], R0 ;  /* 0x0001840001007387 */ /* 0x0001e80000100800 */
[----:B------:R-:W4:Y:S04]  /*35380*/  LDL.LU R19, [R1+0xc0] ;  /* 0x0000c00001137983 */ /* 0x000f280000300800 */
[----:B------:R-:W4:Y:S04]  /*35390*/  LDL.LU R18, [R1+0xc4] ;  /* 0x0000c40001127983 */ /* 0x000f280000300800 */
[----:B------:R-:W4:Y:S04]  /*353a0*/  LDL.LU R17, [R1+0xc8] ;  /* 0x0000c80001117983 */ /* 0x000f280000300800 */
[----:B------:R-:W4:Y:S04]  /*353b0*/  LDL.LU R16, [R1+0xcc] ;  /* 0x0000cc0001107983 */ /* 0x000f280000300800 */
[----:B------:R-:W4:Y:S04]  /*353c0*/  LDL.LU R15, [R1+0xd0] ;  /* 0x0000d000010f7983 */ /* 0x000f280000300800 */
[----:B------:R-:W4:Y:S04]  /*353d0*/  LDL.LU R14, [R1+0xd4] ;  /* 0x0000d400010e7983 */ /* 0x000f280000300800 */
[----:B------:R-:W4:Y:S04]  /*353e0*/  LDL.LU R13, [R1+0xd8] ;  /* 0x0000d800010d7983 */ /* 0x000f280000300800 */
[----:B0-----:R-:W4:Y:S01]  /*353f0*/  LDL.LU R0, [R1+0x60] ;  /* 0x0000600001007983 */ /* 0x001f220000300800 */
[----:B---3--:R-:W-:-:S05]  /*35400*/  FMUL R6, R5, R8 ;  /* 0x0000000805067220 */ /* 0x008fca0000400000 */
[----:B------:R0:W-:Y:S01]  /*35410*/  STL [R1+0x180], R6 ;  /* 0x0001800601007387 */ /* 0x0001e20000100800 */
[----:B-----5:R-:W-:-:S03]  /*35420*/  FMUL R2, R5, R29 ;  /* 0x0000001d05027220 */ /* 0x020fc60000400000 */
[----:B------:R-:W3:Y:S01]  /*35430*/  LDL.LU R8, [R1+0x64] ;  /* 0x0000640001087983 */ /* 0x000ee20000300800 */
[----:B------:R-:W-:-:S03]  /*35440*/  FMUL R7, R5, R26 ;  /* 0x0000001a05077220 */ /* 0x000fc60000400000 */
[----:B------:R1:W-:Y:S01]  /*35450*/  STL [R1+0x17c], R2 ;  /* 0x00017c0201007387 */ /* 0x0003e20000100800 */
[----:B0-----:R-:W-:-:S03]  /*35460*/  FMUL R6, R5, R25 ;  /* 0x0000001905067220 */ /* 0x001fc60000400000 */
[----:B------:R-:W-:Y:S04]  /*35470*/  STL [R1+0x178], R7 ;  /* 0x0001780701007387 */ /* 0x000fe80000100800 */
[----:B------:R-:W5:Y:S04]  /*35480*/  LDL.LU R12, [R1+0x68] ;  /* 0x00006800010c7983 */ /* 0x000f680000300800 */
[----:B------:R0:W-:Y:S04]  /*35490*/  STL [R1+0x174], R6 ;  /* 0x0001740601007387 */ /* 0x0001e80000100800 */
[----:B------:R-:W3:Y:S01]  /*354a0*/  LDL.LU R11, [R1+0x6c] ;  /* 0x00006c00010b7983 */ /* 0x000ee20000300800 */
[----:B-1----:R-:W-:-:S03]  /*354b0*/  FMUL R2, R5, R4 ;  /* 0x0000000405027220 */ /* 0x002fc60000400000 */
[----:B------:R-:W3:Y:S04]  /*354c0*/  LDL.LU R10, [R1+0x70] ;  /* 0x00007000010a7983 */ /* 0x000ee80000300800 */
[----:B------:R-:W3:Y:S04]  /*354d0*/  LDL.LU R9, [R1+0x74] ;  /* 0x0000740001097983 */ /* 0x000ee80000300800 */
[----:B0-----:R-:W3:Y:S04]  /*354e0*/  LDL.LU R6, [R1+0x78] ;  /* 0x0000780001067983 */ /* 0x001ee80000300800 */
[----:B------:R-:W3:Y:S04]  /*354f0*/  LDL.LU R7, [R1+0x7c] ;  /* 0x00007c0001077983 */ /* 0x000ee80000300800 */
[----:B------:R-:W3:Y:S04]  /*35500*/  LDL.LU R29, [R1+0x80] ;  /* 0x00008000011d7983 */ /* 0x000ee80000300800 */
[----:B------:R-:W3:Y:S04]  /*35510*/  LDL.LU R26, [R1+0x84] ;  /* 0x00008400011a7983 */ /* 0x000ee80000300800 */
[----:B------:R-:W3:Y:S04]  /*35520*/  LDL.LU R25, [R1+0x88] ;  /* 0x0000880001197983 */ /* 0x000ee80000300800 */
[----:B------:R-:W3:Y:S04]  /*35530*/  LDL.LU R4, [R1+0x8c] ;  /* 0x00008c0001047983 */ /* 0x000ee80000300800 */
[----:B------:R0:W-:Y:S04]  /*35540*/  STL [R1+0xfac], R2 ;  /* 0x000fac0201007387 */ /* 0x0001e80000100800 */
[----:B0-----:R-:W3:Y:S01]  /*35550*/  LDL.LU R2, [R1+0x5c] ;  /* 0x00005c0001027983 */ /* 0x001ee20000300800 */
[----:B------:R-:W0:Y:S01]  /*35560*/  MUFU.RCP R27, R27 ;  /* 0x0000001b001b7308 */ /* 0x000e220000001000 */
[----:B--2---:R-:W-:-:S05]  /*35570*/  FMUL R3, R5, R3 ;  /* 0x0000000305037220 */ /* 0x004fca0000400000 */
[----:B------:R1:W-:Y:S01]  /*35580*/  STL [R1+0xfb0], R3 ;  /* 0x000fb00301007387 */ /* 0x0003e20000100800 */
[----:B------:R-:W-:-:S03]  /*35590*/  FMUL R21, R5, R21 ;  /* 0x0000001505157220 */ /* 0x000fc60000400000 */
[----:B-1----:R-:W2:Y:S01]  /*355a0*/  LDL.LU R3, [R1+0x98] ;  /* 0x0000980001037983 */ /* 0x002ea20000300800 */
[----:B------:R-:W-:-:S03]  /*355b0*/  FMUL R20, R5, R20 ;  /* 0x0000001405147220 */ /* 0x000fc60000400000 */
[----:B------:R1:W-:Y:S01]  /*355c0*/  STL [R1+0x168], R21 ;  /* 0x0001681501007387 */ /* 0x0003e20000100800 */
[----:B----4-:R-:W-:-:S03]  /*355d0*/  FMUL R19, R5, R19 ;  /* 0x0000001305137220 */ /* 0x010fc60000400000 */
[----:B-1----:R-:W4:Y:S01]  /*355e0*/  LDL.LU R21, [R1+0x10f8] ;  /* 0x0010f80001157983 */ /* 0x002f220000300800 */
[----:B------:R-:W-:-:S03]  /*355f0*/  FMUL R18, R5, R18 ;  /* 0x0000001205127220 */ /* 0x000fc60000400000 */
[----:B------:R1:W-:Y:S01]  /*35600*/  STL [R1+0xbc], R20 ;  /* 0x0000bc1401007387 */ /* 0x0003e20000100800 */
[C---:B------:R-:W-:Y:S02]  /*35610*/  FMUL R17, R5.reuse, R17 ;  /* 0x0000001105117220 */ /* 0x040fe40000400000 */
[C---:B------:R-:W-:Y:S01]  /*35620*/  FMUL R16, R5.reuse, R16 ;  /* 0x0000001005107220 */ /* 0x040fe20000400000 */
[----:B-1----:R-:W2:Y:S01]  /*35630*/  LDL.LU R20, [R1+0x10f4] ;  /* 0x0010f40001147983 */ /* 0x002ea20000300800 */
[----:B------:R-:W-:-:S03]  /*35640*/  FMUL R15, R5, R15 ;  /* 0x0000000f050f7220 */ /* 0x000fc60000400000 */
[----:B------:R1:W-:Y:S01]  /*35650*/  STL [R1+0xb8], R19 ;  /* 0x0000b81301007387 */ /* 0x0003e20000100800 */
[----:B------:R-:W-:-:S03]  /*35660*/  FMUL R14, R5, R14 ;  /* 0x0000000e050e7220 */ /* 0x000fc60000400000 */
[----:B-1----:R-:W2:Y:S04]  /*35670*/  LDL.LU R19, [R1+0x10f0] ;  /* 0x0010f00001137983 */ /* 0x002ea80000300800 */
[----:B------:R1:W-:Y:S01]  /*35680*/  STL [R1+0xb4], R18 ;  /* 0x0000b41201007387 */ /* 0x0003e20000100800 */
[----:B------:R-:W-:-:S03]  /*35690*/  FMUL R5, R5, R13 ;  /* 0x0000000d05057220 */ /* 0x000fc60000400000 */
[----:B-1----:R-:W2:Y:S04]  /*356a0*/  LDL.LU R18, [R1+0x10ec] ;  /* 0x0010ec0001127983 */ /* 0x002ea80000300800 */
[----:B------:R1:W-:Y:S01]  /*356b0*/  STL [R1+0xb0], R17 ;  /* 0x0000b01101007387 */ /* 0x0003e20000100800 */
[----:B0-----:R-:W-:-:S03]  /*356c0*/  FMUL R0, R27, R0 ;  /* 0x000000001b007220 */ /* 0x001fc60000400000 */
[----:B-1----:R-:W2:Y:S04]  /*356d0*/  LDL.LU R17, [R1+0x10e8] ;  /* 0x0010e80001117983 */ /* 0x002ea80000300800 */
[----:B------:R0:W-:Y:S04]  /*356e0*/  STL [R1+0xac], R16 ;  /* 0x0000ac1001007387 */ /* 0x0001e80000100800 */
[----:B0-----:R-:W2:Y:S04]  /*356f0*/  LDL.LU R16, [R1+0x10e4] ;  /* 0x0010e40001107983 */ /* 0x001ea80000300800 */
[----:B------:R0:W-:Y:S04]  /*35700*/  STL [R1+0xa8], R15 ;  /* 0x0000a80f01007387 */ /* 0x0001e80000100800 */
[----:B0-----:R-:W2:Y:S04]  /*35710*/  LDL.LU R15, [R1+0x10e0] ;  /* 0x0010e000010f7983 */ /* 0x001ea80000300800 */
[----:B------:R0:W-:Y:S01]  /*35720*/  STL [R1+0xa4], R14 ;  /* 0x0000a40e01007387 */ /* 0x0001e20000100800 */
[----:B-----5:R-:W-:-:S03]  /*35730*/  FMUL R12, R27, R12 ;  /* 0x0000000c1b0c7220 */ /* 0x020fc60000400000 */
[----:B0-----:R-:W5:Y:S04]  /*35740*/  LDL.LU R14, [R1+0x10dc] ;  /* 0x0010dc00010e7983 */ /* 0x001f680000300800 */
[----:B------:R-:W2:Y:S04]  /*35750*/  LDL.LU R13, [R1+0x10d8] ;  /* 0x0010d800010d7983 */ /* 0x000ea80000300800 */
[----:B------:R0:W-:Y:S01]  /*35760*/  STL [R1+0xa0], R5 ;  /* 0x0000a00501007387 */ /* 0x0001e20000100800 */
[----:B---3--:R-:W-:-:S03]  /*35770*/  FMUL R11, R27, R11 ;  /* 0x0000000b1b0b7220 */ /* 0x008fc60000400000 */
[----:B0-----:R-:W3:Y:S01]  /*35780*/  LDL.LU R5, [R1+0x10d4] ;  /* 0x0010d40001057983 */ /* 0x001ee20000300800 */
[C---:B------:R-:W-:Y:S02]  /*35790*/  FMUL R10, R27.reuse, R10 ;  /* 0x0000000a1b0a7220 */ /* 0x040fe40000400000 */
[C---:B------:R-:W-:Y:S02]  /*357a0*/  FMUL R9, R27.reuse, R9 ;  /* 0x000000091b097220 */ /* 0x040fe40000400000 */
[C---:B------:R-:W-:Y:S02]  /*357b0*/  FMUL R6, R27.reuse, R6 ;  /* 0x000000061b067220 */ /* 0x040fe40000400000 */
[----:B------:R-:W-:-:S05]  /*357c0*/  FMUL R2, R27, R2 ;  /* 0x000000021b027220 */ /* 0x000fca0000400000 */
[----:B------:R0:W-:Y:S02]  /*357d0*/  STL [R1+0xfb4], R2 ;  /* 0x000fb40201007387 */ /* 0x0001e40000100800 */
[C---:B0-----:R-:W-:Y:S02]  /*357e0*/  FMUL R2, R27.reuse, R8 ;  /* 0x000000081b027220 */ /* 0x041fe40000400000 */
[----:B------:R-:W2:Y:S04]  /*357f0*/  LDL.LU R8, [R1+0x30] ;  /* 0x0000300001087983 */ /* 0x000ea80000300800 */
[----:B------:R0:W-:Y:S01]  /*35800*/  STL [R1+0x160], R0 ;  /* 0x0001600001007387 */ /* 0x0001e20000100800 */
[----:B------:R-:W-:-:S03]  /*35810*/  FMUL R7, R27, R7 ;  /* 0x000000071b077220 */ /* 0x000fc60000400000 */
[----:B0-----:R-:W2:Y:S04]  /*35820*/  LDL.LU R0, [R1+0x44] ;  /* 0x0000440001007983 */ /* 0x001ea80000300800 */
        /* <DEDUP_REMOVED lines=8> */
[----:B0-----:R-:W3:Y:S04]  /*358b0*/  LDL.LU R11, [R1+0x10cc] ;  /* 0x0010cc00010b7983 */ /* 0x001ee80000300800 */
[----:B------:R0:W-:Y:S01]  /*358c0*/  STL [R1+0x150], R10 ;  /* 0x0001500a01007387 */ /* 0x0001e20000100800 */
[----:B------:R-:W-:-:S03]  /*358d0*/  FMUL R4, R27, R4 ;  /* 0x000000041b047220 */ /* 0x000fc60000400000 */
[----:B0-----:R-:W3:Y:S04]  /*358e0*/  LDL.LU R10, [R1+0x10c8] ;  /* 0x0010c800010a7983 */ /* 0x001ee80000300800 */
[----:B------:R0:W-:Y:S04]  /*358f0*/  STL [R1+0x14c], R9 ;  /* 0x00014c0901007387 */ /* 0x0001e80000100800 */
        /* <DEDUP_REMOVED lines=12> */
[----:B0-----:R-:W3:Y:S01]  /*359c0*/  LDL.LU R4, [R1+0x10ac] ;  /* 0x0010ac0001047983 */ /* 0x001ee20000300800 */
[----:B--2---:R-:W-:-:S02]  /*359d0*/  FMUL R2, R27, R2 ;  /* 0x000000021b027220 */ /* 0x004fc40000400000 */
[----:B---3--:R-:W-:-:S05]  /*359e0*/  FMUL R4, R27, R4 ;  /* 0x000000041b047220 */ /* 0x008fca0000400000 */
[----:B------:R0:W-:Y:S04]  /*359f0*/  STL [R1+0x68], R4 ;  /* 0x0000680401007387 */ /* 0x0001e80000100800 */
[----:B0-----:R-:W2:Y:S04]  /*35a00*/  LDL.LU R4, [R1+0x10a8] ;  /* 0x0010a80001047983 */ /* 0x001ea80000300800 */
[----:B------:R0:W-:Y:S02]  /*35a10*/  STL [R1+0x64], R2 ;  /* 0x0000640201007387 */ /* 0x0001e40000100800 */
[----:B0-----:R-:W-:-:S02]  /*35a20*/  FMUL R2, R27, R3 ;  /* 0x000000031b027220 */ /* 0x001fc40000400000 */
[----:B------:R-:W3:Y:S01]  /*35a30*/  LDL.LU R27, [R1+0x10a4] ;  /* 0x0010a400011b7983 */ /* 0x000ee20000300800 */
[----:B------:R-:W0:Y:S03]  /*35a40*/  MUFU.RCP R5, R5 ;  /* 0x0000000500057308 */ /* 0x000e260000001000 */
[----:B------:R1:W-:Y:S01]  /*35a50*/  STL [R1+0x60], R2 ;  /* 0x0000600201007387 */ /* 0x0003e20000100800 */
[C---:B0-----:R-:W-:Y:S02]  /*35a60*/  FMUL R3, R5.reuse, R25 ;  /* 0x0000001905037220 */ /* 0x041fe40000400000 */
[C---:B-1----:R-:W-:Y:S01]  /*35a70*/  FMUL R2, R5.reuse, R26 ;  /* 0x0000001a05027220 */ /* 0x042fe20000400000 */
[----:B------:R-:W2:Y:S04]  /*35a80*/  LDL.LU R25, [R1+0x4c] ;  /* 0x00004c0001197983 */ /* 0x000ea80000300800 */
[----:B------:R0:W-:Y:S04]  /*35a90*/  STL [R1+0xfbc], R3 ;  /* 0x000fbc0301007387 */ /* 0x0001e80000100800 */
[----:B0-----:R-:W2:Y:S04]  /*35aa0*/  LDL.LU R3, [R1+0x48] ;  /* 0x0000480001037983 */ /* 0x001ea80000300800 */
[----:B------:R-:W2:Y:S04]  /*35ab0*/  LDL.LU R26, [R1+0x40] ;  /* 0x00004000011a7983 */ /* 0x000ea80000300800 */
[----:B------:R3:W-:Y:S02]  /*35ac0*/  STL [R1+0x138], R2 ;  /* 0x0001380201007387 */ /* 0x0007e40000100800 */
[----:B---3--:R-:W-:-:S02]  /*35ad0*/  FMUL R2, R5, R27 ;  /* 0x0000001b05027220 */ /* 0x008fc40000400000 */
[----:B------:R-:W3:Y:S04]  /*35ae0*/  LDL.LU R27, [R1+0x3c] ;  /* 0x00003c00011b7983 */ /* 0x000ee80000300800 */
[----:B------:R0:W-:Y:S04]  /*35af0*/  STL [R1+0xfc0], R2 ;  /* 0x000fc00201007387 */ /* 0x0001e80000100800 */
[----:B0-----:R-:W2:Y:S01]  /*35b00*/  LDL.LU R2, [R1+0x2c] ;  /* 0x00002c0001027983 */ /* 0x001ea20000300800 */
[----:B------:R-:W-:-:S05]  /*35b10*/  FMUL R29, R5, R29 ;  /* 0x0000001d051d7220 */ /* 0x000fca0000400000 */
[----:B------:R0:W-:Y:S04]  /*35b20*/  STL [R1+0x12c], R29 ;  /* 0x00012c1d01007387 */ /* 0x0001e80000100800 */
[----:B0-----:R-:W3:Y:S01]  /*35b30*/  LDL.LU R29, [R1+0x38] ;  /* 0x00003800011d7983 */ /* 0x001ee20000300800 */
[C---:B------:R-:W-:Y:S02]  /*35b40*/  FMUL R8, R5.reuse, R8 ;  /* 0x0000000805087220 */ /* 0x040fe40000400000 */
[----:B--2---:R-:W-:-:S05]  /*35b50*/  FMUL R2, R5, R2 ;  /* 0x0000000205027220 */ /* 0x004fca0000400000 */
[----:B------:R0:W-:Y:S04]  /*35b60*/  STL [R1+0xfc4], R2 ;  /* 0x000fc40201007387 */ /* 0x0001e80000100800 */
[----:B0-----:R-:W2:Y:S04]  /*35b70*/  LDL.LU R2, [R1+0x34] ;  /* 0x0000340001027983 */ /* 0x001ea80000300800 */
[----:B------:R0:W-:Y:S04]  /*35b80*/  STL [R1+0x108], R8 ;  /* 0x0001080801007387 */ /* 0x0001e80000100800 */
[----:B0-----:R-:W4:Y:S01]  /*35b90*/  LDL.LU R8, [R1+0x10a0] ;  /* 0x0010a00001087983 */ /* 0x001f220000300800 */
[----:B---3--:R-:W-:-:S02]  /*35ba0*/  FMUL R29, R5, R29 ;  /* 0x0000001d051d7220 */ /* 0x008fc40000400000 */
[C---:B------:R-:W-:Y:S01]  /*35bb0*/  FMUL R27, R5.reuse, R27 ;  /* 0x0000001b051b7220 */ /* 0x040fe20000400000 */
[----:B------:R-:W0:Y:S01]  /*35bc0*/  MUFU.RCP R28, R28 ;  /* 0x0000001c001c7308 */ /* 0x000e220000001000 */
[C---:B------:R-:W-:Y:S02]  /*35bd0*/  FMUL R0, R5.reuse, R0 ;  /* 0x0000000005007220 */ /* 0x040fe40000400000 */
[C---:B------:R-:W-:Y:S02]  /*35be0*/  FMUL R3, R5.reuse, R3 ;  /* 0x0000000305037220 */ /* 0x040fe40000400000 */
[----:B------:R-:W-:Y:S02]  /*35bf0*/  @!P6 FMUL R4, R4, 16777216 ;  /* 0x4b8000000404e820 */ /* 0x000fe40000400000 */
[----:B--2---:R-:W-:-:S05]  /*35c00*/  FMUL R2, R5, R2 ;  /* 0x0000000205027220 */ /* 0x004fca0000400000 */
[----:B------:R1:W-:Y:S04]  /*35c10*/  STL [R1+0x104], R2 ;  /* 0x0001040201007387 */ /* 0x0003e80000100800 */
[----:B------:R4:W-:Y:S01]  /*35c20*/  STL [R1+0x100], R29 ;  /* 0x0001001d01007387 */ /* 0x0009e20000100800 */
[----:B-1----:R-:W-:-:S03]  /*35c30*/  FMUL R2, R5, R26 ;  /* 0x0000001a05027220 */ /* 0x002fc60000400000 */
[----:B------:R-:W-:Y:S04]  /*35c40*/  STL [R1+0x3c], R27 ;  /* 0x00003c1b01007387 */ /* 0x000fe80000100800 */
[----:B------:R1:W-:Y:S01]  /*35c50*/  STL [R1+0x38], R2 ;  /* 0x0000380201007387 */ /* 0x0003e20000100800 */
[----:B----4-:R-:W-:-:S03]  /*35c60*/  FMUL R29, R5, R8 ;  /* 0x00000008051d7220 */ /* 0x010fc60000400000 */
[----:B------:R-:W2:Y:S01]  /*35c70*/  LDL.LU R8, [R1+0x109c] ;  /* 0x00109c0001087983 */ /* 0x000ea20000300800 */
[C---:B-1----:R-:W-:Y:S02]  /*35c80*/  FMUL R2, R5.reuse, R25 ;  /* 0x0000001905027220 */ /* 0x042fe40000400000 */
[C---:B------:R-:W-:Y:S02]  /*35c90*/  FMUL R27, R5.reuse, R7 ;  /* 0x00000007051b7220 */ /* 0x040fe40000400000 */
[----:B------:R-:W-:Y:S01]  /*35ca0*/  FMUL R26, R5, R6 ;  /* 0x00000006051a7220 */ /* 0x000fe20000400000 */
[----:B------:R0:W-:Y:S04]  /*35cb0*/  STL [R1+0x2c], R2 ;  /* 0x00002c0201007387 */ /* 0x0001e80000100800 */
[----:B------:R-:W3:Y:S04]  /*35cc0*/  LDL.LU R7, [R1+0x1098] ;  /* 0x0010980001077983 */ /* 0x000ee80000300800 */
[----:B------:R-:W4:Y:S04]  /*35cd0*/  LDL.LU R6, [R1+0x1094] ;  /* 0x0010940001067983 */ /* 0x000f280000300800 */
[----:B------:R-:W4:Y:S01]  /*35ce0*/  LDL.LU R5, [R1+0x1090] ;  /* 0x0010900001057983 */ /* 0x000f220000300800 */
[----:B------:R1:W2:Y:S01]  /*35cf0*/  MUFU.RCP R25, R4 ;  /* 0x0000000400197308 */ /* 0x0002a20000001000 */
[----:B0-----:R-:W-:Y:S01]  /*35d00*/  FMUL R2, R28, R9 ;  /* 0x000000091c027220 */ /* 0x001fe20000400000 */
[----:B------:R-:W-:Y:S01]  /*35d10*/  MOV R9, R28 ;  /* 0x0000001c00097202 */ /* 0x000fe20000000f00 */
[----:B-1----:R-:W4:Y:S04]  /*35d20*/  LDL.LU R4, [R1+0x108c] ;  /* 0x00108c0001047983 */ /* 0x002f280000300800 */
[----:B------:R-:W4:Y:S04]  /*35d30*/  LDL.LU R28, [R1+0x1088] ;  /* 0x00108800011c7983 */ /* 0x000f280000300800 */
[----:B------:R0:W-:Y:S02]  /*35d40*/  STL [R1+0xff0], R2 ;  /* 0x000ff00201007387 */ /* 0x0001e40000100800 */
[----:B0-----:R-:W-:-:S02]  /*35d50*/  IMAD.MOV.U32 R2, RZ, RZ, R0 ;  /* 0x000000ffff027224 */ /* 0x001fc400078e0000 */
[----:B------:R-:W-:-:S05]  /*35d60*/  FMUL R0, R9, R10 ;  /* 0x0000000a09007220 */ /* 0x000fca0000400000 */
[----:B------:R0:W-:Y:S01]  /*35d70*/  STL [R1+0xff4], R0 ;  /* 0x000ff40001007387 */ /* 0x0001e20000100800 */
[C---:B------:R-:W-:Y:S01]  /*35d80*/  FMUL R10, R9.reuse, R12 ;  /* 0x0000000c090a7220 */ /* 0x040fe20000400000 */
[----:B------:R-:W-:Y:S01]  /*35d90*/  MOV R12, R2 ;  /* 0x00000002000c7202 */ /* 0x000fe20000000f00 */
[C---:B-----5:R-:W-:Y:S02]  /*35da0*/  FMUL R2, R9.reuse, R14 ;  /* 0x0000000e09027220 */ /* 0x060fe40000400000 */
[----:B0-----:R-:W-:-:S05]  /*35db0*/  FMUL R0, R9, R11 ;  /* 0x0000000b09007220 */ /* 0x001fca0000400000 */
[----:B------:R0:W-:Y:S04]  /*35dc0*/  STL [R1+0x54], R0 ;  /* 0x0000540001007387 */ /* 0x0001e80000100800 */
[----:B------:R1:W-:Y:S01]  /*35dd0*/  STL [R1+0x50], R10 ;  /* 0x0000500a01007387 */ /* 0x0003e20000100800 */
[----:B0-----:R-:W-:-:S05]  /*35de0*/  FMUL R0, R9, R13 ;  /* 0x0000000d09007220 */ /* 0x001fca0000400000 */
[----:B------:R0:W-:Y:S04]  /*35df0*/  STL [R1+0xff8], R0 ;  /* 0x000ff80001007387 */ /* 0x0001e80000100800 */
[----:B------:R5:W-:Y:S01]  /*35e00*/  STL [R1+0xffc], R2 ;  /* 0x000ffc0201007387 */ /* 0x000be20000100800 */
[----:B------:R-:W-:-:S03]  /*35e10*/  FMUL R14, R9, R20 ;  /* 0x00000014090e7220 */ /* 0x000fc60000400000 */
[----:B-1----:R-:W4:Y:S01]  /*35e20*/  LDL.LU R10, [R1] ;  /* 0x00000000010a7983 */ /* 0x002f220000300800 */
[C---:B0-----:R-:W-:Y:S02]  /*35e30*/  FMUL R0, R9.reuse, R16 ;  /* 0x0000001009007220 */ /* 0x041fe40000400000 */
[----:B-----5:R-:W-:Y:S01]  /*35e40*/  FMUL R2, R9, R15 ;  /* 0x0000000f09027220 */ /* 0x020fe20000400000 */
[----:B------:R-:W-:-:S04]  /*35e50*/  MOV R20, R12 ;  /* 0x0000000c00147202 */ /* 0x000fc80000000f00 */
[----:B------:R0:W-:Y:S01]  /*35e60*/  STL [R1+0x44], R2 ;  /* 0x0000440201007387 */ /* 0x0001e20000100800 */
[----:B------:R-:W-:-:S03]  /*35e70*/  FMUL R12, R9, R23 ;  /* 0x00000017090c7220 */ /* 0x000fc60000400000 */
[----:B------:R-:W5:Y:S01]  /*35e80*/  LDL.LU R11, [R1+0x8] ;  /* 0x00000800010b7983 */ /* 0x000f620000300800 */
[----:B------:R-:W-:-:S03]  /*35e90*/  FMUL R15, R9, R18 ;  /* 0x00000012090f7220 */ /* 0x000fc60000400000 */
[----:B------:R1:W-:Y:S01]  /*35ea0*/  STL [R1+0x40], R0 ;  /* 0x0000400001007387 */ /* 0x0003e20000100800 */
[----:B------:R-:W-:-:S03]  /*35eb0*/  FMUL R17, R9, R17 ;  /* 0x0000001109117220 */ /* 0x000fc60000400000 */
[----:B------:R-:W5:Y:S01]  /*35ec0*/  LDL.LU R23, [R1+0x38] ;  /* 0x0000380001177983 */ /* 0x000f620000300800 */
[C---:B------:R-:W-:Y:S02]  /*35ed0*/  FMUL R19, R9.reuse, R19 ;  /* 0x0000001309137220 */ /* 0x040fe40000400000 */
[C---:B------:R-:W-:Y:S01]  /*35ee0*/  FMUL R21, R9.reuse, R21 ;  /* 0x0000001509157220 */ /* 0x040fe20000400000 */
[----:B------:R-:W5:Y:S01]  /*35ef0*/  LDL.LU R18, [R1+0x28] ;  /* 0x0000280001127983 */ /* 0x000f620000300800 */
[C---:B------:R-:W-:Y:S02]  /*35f00*/  FMUL R13, R9.reuse, R22 ;  /* 0x00000016090d7220 */ /* 0x040fe40000400000 */
[----:B------:R-:W-:Y:S01]  /*35f10*/  FMUL R24, R9, R24 ;  /* 0x0000001809187220 */ /* 0x000fe20000400000 */
[----:B------:R-:W5:Y:S01]  /*35f20*/  LDL.LU R16, [R1+0x24] ;  /* 0x0000240001107983 */ /* 0x000f620000300800 */
[----:B------:R-:W-:-:S03]  /*35f30*/  IMAD.MOV.U32 R22, RZ, RZ, R3 ;  /* 0x000000ffff167224 */ /* 0x000fc600078e0003 */
[----:B0-----:R-:W5:Y:S04]  /*35f40*/  LDL.LU R2, [R1+0x20] ;  /* 0x0000200001027983 */ /* 0x001f680000300800 */
[----:B------:R-:W5:Y:S04]  /*35f50*/  LDL.LU R3, [R1+0x1c] ;  /* 0x00001c0001037983 */ /* 0x000f680000300800 */
[----:B-1----:R-:W5:Y:S01]  /*35f60*/  LDL.LU R0, [R1+0x18] ;  /* 0x0000180001007983 */ /* 0x002f620000300800 */
[----:B--2---:R-:W-:-:S04]  /*35f70*/  @!P6 FMUL R8, R8, 16777216 ;  /* 0x4b8000000808e820 */ /* 0x004fc80000400000 */
[----:B------:R-:W-:Y:S02]  /*35f80*/  FMUL R8, R25, R8 ;  /* 0x0000000819087220 */ /* 0x000fe40000400000 */
[----:B---3--:R-:W-:Y:S02]  /*35f90*/  @!P6 FMUL R7, R7, 16777216 ;  /* 0x4b8000000707e820 */ /* 0x008fe40000400000 */
[----:B----4-:R-:W-:Y:S02]  /*35fa0*/  @!P6 FMUL R6, R6, 16777216 ;  /* 0x4b8000000606e820 */ /* 0x010fe40000400000 */
[----:B------:R-:W-:Y:S02]  /*35fb0*/  @!P6 FMUL R5, R5, 16777216 ;  /* 0x4b8000000505e820 */ /* 0x000fe40000400000 */
[C---:B------:R-:W-:Y:S02]  /*35fc0*/  FMUL R7, R25.reuse, R7 ;  /* 0x0000000719077220 */ /* 0x040fe40000400000 */
[----:B------:R-:W-:-:S02]  /*35fd0*/  FMUL R9, R25, R5 ;  /* 0x0000000519097220 */ /* 0x000fc40000400000 */
[----:B------:R-:W-:Y:S01]  /*35fe0*/  FMUL R6, R25, R6 ;  /* 0x0000000619067220 */ /* 0x000fe20000400000 */
[----:B------:R-:W-:Y:S02]  /*35ff0*/  F2FP.PACK_AB R8, R7, R8 ;  /* 0x000000080708723e */ /* 0x000fe400000000ff */
[----:B------:R-:W2:Y:S02]  /*36000*/  LDL.LU R7, [R1+0x3c] ;  /* 0x00003c0001077983 */ /* 0x000ea40000300800 */
[----:B------:R-:W-:Y:S02]  /*36010*/  F2FP.PACK_AB R9, R9, R6 ;  /* 0x000000060909723e */ /* 0x000fe400000000ff */
[----:B------:R-:W3:Y:S01]  /*36020*/  LDL.LU R6, [R1+0x2c] ;  /* 0x00002c0001067983 */ /* 0x000ee20000300800 */
[----:B------:R-:W-:-:S04]  /*36030*/  @!P6 FMUL R28, R28, 16777216 ;  /* 0x4b8000001c1ce820 */ /* 0x000fc80000400000 */
[----:B------:R-:W-:Y:S02]  /*36040*/  FMUL R5, R25, R28 ;  /* 0x0000001c19057220 */ /* 0x000fe40000400000 */
[----:B------:R-:W4:Y:S01]  /*36050*/  LDL.LU R28, [R1+0x1084] ;  /* 0x00108400011c7983 */ /* 0x000f220000300800 */
[----:B------:R-:W-:-:S04]  /*36060*/  @!P6 FMUL R4, R4, 16777216 ;  /* 0x4b8000000404e820 */ /* 0x000fc80000400000 */
[----:B------:R-:W-:Y:S01]  /*36070*/  FMUL R4, R25, R4 ;  /* 0x0000000419047220 */ /* 0x000fe20000400000 */
[----:B------:R-:W-:Y:S02]  /*36080*/  F2FP.PACK_AB R12, R12, R24 ;  /* 0x000000180c0c723e */ /* 0x000fe400000000ff */
[----:B------:R-:W-:Y:S02]  /*36090*/  MOV R24, R20 ;  /* 0x0000001400187202 */ /* 0x000fe40000000f00 */
[----:B------:R-:W-:Y:S02]  /*360a0*/  F2FP.PACK_AB R13, R21, R13 ;  /* 0x0000000d150d723e */ /* 0x000fe400000000ff */
[----:B------:R-:W-:Y:S02]  /*360b0*/  F2FP.PACK_AB R20, R27, R26 ;  /* 0x0000001a1b14723e */ /* 0x000fe400000000ff */
[----:B------:R-:W2:Y:S01]  /*360c0*/  LDL.LU R26, [R1+0xc] ;  /* 0x00000c00011a7983 */ /* 0x000ea20000300800 */
[----:B------:R-:W-:-:S04]  /*360d0*/  @!P6 FMUL R10, R10, 16777216 ;  /* 0x4b8000000a0ae820 */ /* 0x000fc80000400000 */
[----:B------:R-:W-:Y:S02]  /*360e0*/  FMUL R10, R25, R10 ;  /* 0x0000000a190a7220 */ /* 0x000fe40000400000 */
[----:B-----5:R-:W-:-:S04]  /*360f0*/  @!P6 FMUL R11, R11, 16777216 ;  /* 0x4b8000000b0be820 */ /* 0x020fc80000400000 */
[----:B------:R-:W-:Y:S01]  /*36100*/  FMUL R11, R25, R11 ;  /* 0x0000000b190b7220 */ /* 0x000fe20000400000 */
[----:B------:R-:W-:-:S04]  /*36110*/  F2FP.PACK_AB R10, R10, R4 ;  /* 0x000000040a0a723e */ /* 0x000fc800000000ff */
[----:B------:R-:W-:Y:S01]  /*36120*/  F2FP.PACK_AB R11, R11, R5 ;  /* 0x000000050b0b723e */ /* 0x000fe200000000ff */
[----:B------:R-:W-:Y:S02]  /*36130*/  @!P6 FMUL R18, R18, 16777216 ;  /* 0x4b8000001212e820 */ /* 0x000fe40000400000 */
[----:B------:R-:W-:Y:S02]  /*36140*/  @!P6 FMUL R16, R16, 16777216 ;  /* 0x4b8000001010e820 */ /* 0x000fe40000400000 */
[----:B------:R-:W-:Y:S02]  /*36150*/  FMUL R5, R25, R18 ;  /* 0x0000001219057220 */ /* 0x000fe40000400000 */
[----:B------:R-:W-:Y:S02]  /*36160*/  @!P6 FMUL R2, R2, 16777216 ;  /* 0x4b8000000202e820 */ /* 0x000fe40000400000 */
[----:B------:R-:W-:Y:S02]  /*36170*/  @!P6 FMUL R3, R3, 16777216 ;  /* 0x4b8000000303e820 */ /* 0x000fe40000400000 */
[----:B------:R-:W-:-:S02]  /*36180*/  FMUL R4, R25, R16 ;  /* 0x0000001019047220 */ /* 0x000fc40000400000 */
[C---:B------:R-:W-:Y:S02]  /*36190*/  FMUL R3, R25.reuse, R3 ;  /* 0x0000000319037220 */ /* 0x040fe40000400000 */
[----:B------:R-:W-:Y:S02]  /*361a0*/  FMUL R2, R25, R2 ;  /* 0x0000000219027220 */ /* 0x000fe40000400000 */
[----:B------:R-:W-:Y:S01]  /*361b0*/  @!P6 FMUL R0, R0, 16777216 ;  /* 0x4b8000000000e820 */ /* 0x000fe20000400000 */
[----:B---3--:R-:W-:Y:S02]  /*361c0*/  F2FP.PACK_AB R21, R6, R29 ;  /* 0x0000001d0615723e */ /* 0x008fe400000000ff */
[----:B------:R-:W3:Y:S04]  /*361d0*/  LDL.LU R29, [R1+0x10] ;  /* 0x00001000011d7983 */ /* 0x000ee80000300800 */
[----:B------:R-:W-:Y:S01]  /*361e0*/  STL [R1+0x28], R5 ;  /* 0x0000280501007387 */ /* 0x000fe20000100800 */
[----:B----4-:R-:W-:-:S03]  /*361f0*/  @!P6 FMUL R28, R28, 16777216 ;  /* 0x4b8000001c1ce820 */ /* 0x010fc60000400000 */
[----:B------:R-:W-:Y:S04]  /*36200*/  STL [R1+0x24], R4 ;  /* 0x0000240401007387 */ /* 0x000fe80000100800 */
[----:B------:R-:W-:Y:S04]  /*36210*/  STL [R1+0x1000], R3 ;  /* 0x0010000301007387 */ /* 0x000fe80000100800 */
[----:B------:R0:W-:Y:S02]  /*36220*/  STL [R1+0x20], R2 ;  /* 0x0000200201007387 */ /* 0x0001e40000100800 */
[----:B0-----:R-:W-:-:S02]  /*36230*/  FMUL R2, R25, R0 ;  /* 0x0000000019027220 */ /* 0x001fc40000400000 */
[----:B------:R-:W-:Y:S02]  /*36240*/  FMUL R0, R25, R28 ;  /* 0x0000001c19007220 */ /* 0x000fe40000400000 */
[----:B------:R-:W4:Y:S04]  /*36250*/  LDL.LU R28, [R1+0x1080] ;  /* 0x00108000011c7983 */ /* 0x000f280000300800 */
[----:B------:R-:W-:Y:S04]  /*36260*/  STL [R1+0x8], R2 ;  /* 0x0000080201007387 */ /* 0x000fe80000100800 */
[----:B------:R-:W5:Y:S04]  /*36270*/  LDL.LU R4, [R1+0x60] ;  /* 0x0000600001047983 */ /* 0x000f680000300800 */
[----:B------:R-:W2:Y:S04]  /*36280*/  LDL.LU R5, [R1+0x68] ;  /* 0x0000680001057983 */ /* 0x000ea80000300800 */
[----:B------:R-:W-:Y:S04]  /*36290*/  STL [R1+0x4], R0 ;  /* 0x0000040001007387 */ /* 0x000fe80000100800 */
[----:B--2---:R0:W-:Y:S04]  /*362a0*/  STL [R1+0x107c], R5 ;  /* 0x00107c0501007387 */ /* 0x0041e80000100800 */
[----:B0-----:R-:W5:Y:S04]  /*362b0*/  LDL.LU R5, [R1+0x64] ;  /* 0x0000640001057983 */ /* 0x001f680000300800 */
[----:B------:R-:W2:Y:S01]  /*362c0*/  LDL.LU R6, [R1+0x70] ;  /* 0x0000700001067983 */ /* 0x000ea20000300800 */
[----:B------:R-:W-:-:S03]  /*362d0*/  F2FP.PACK_AB R23, R7, R23 ;  /* 0x000000170717723e */ /* 0x000fc600000000ff */
[----:B--2---:R0:W-:Y:S04]  /*362e0*/  STL [R1+0x1078], R6 ;  /* 0x0010780601007387 */ /* 0x0041e80000100800 */
[----:B0-----:R-:W2:Y:S04]  /*362f0*/  LDL.LU R6, [R1+0x6c] ;  /* 0x00006c0001067983 */ /* 0x001ea80000300800 */
[----:B------:R-:W2:Y:S04]  /*36300*/  LDL.LU R7, [R1+0x78] ;  /* 0x0000780001077983 */ /* 0x000ea80000300800 */
[----:B--2---:R0:W-:Y:S04]  /*36310*/  STL [R1+0x1074], R7 ;  /* 0x0010740701007387 */ /* 0x0041e80000100800 */
[----:B0-----:R-:W2:Y:S04]  /*36320*/  LDL.LU R7, [R1+0x74] ;  /* 0x0000740001077983 */ /* 0x001ea80000300800 */
[----:B------:R-:W2:Y:S04]  /*36330*/  LDL.LU R16, [R1+0xe0] ;  /* 0x0000e00001107983 */ /* 0x000ea80000300800 */
[----:B--2---:R0:W-:Y:S04]  /*36340*/  STL [R1+0x106c], R16 ;  /* 0x00106c1001007387 */ /* 0x0041e80000100800 */
[----:B0-----:R-:W2:Y:S01]  /*36350*/  LDL.LU R16, [R1+0xa4] ;  /* 0x0000a40001107983 */ /* 0x001ea20000300800 */
[----:B------:R-:W-:-:S03]  /*36360*/  F2FP.PACK_AB R15, R17, R15 ;  /* 0x0000000f110f723e */ /* 0x000fc600000000ff */
[----:B--2---:R0:W-:Y:S04]  /*36370*/  STL [R1+0x1070], R16 ;  /* 0x0010701001007387 */ /* 0x0041e80000100800 */
[----:B0-----:R-:W2:Y:S04]  /*36380*/  LDL.LU R16, [R1+0x7c] ;  /* 0x00007c0001107983 */ /* 0x001ea80000300800 */
[----:B------:R-:W2:Y:S04]  /*36390*/  LDL.LU R17, [R1+0xe8] ;  /* 0x0000e80001117983 */ /* 0x000ea80000300800 */
[----:B--2---:R0:W-:Y:S04]  /*363a0*/  STL [R1+0x1064], R17 ;  /* 0x0010641101007387 */ /* 0x0041e80000100800 */
[----:B0-----:R-:W2:Y:S04]  /*363b0*/  LDL.LU R17, [R1+0xac] ;  /* 0x0000ac0001117983 */ /* 0x001ea80000300800 */
[----:B--2---:R0:W-:Y:S04]  /*363c0*/  STL [R1+0x1068], R17 ;  /* 0x0010681101007387 */ /* 0x0041e80000100800 */
[----:B0-----:R-:W2:Y:S04]  /*363d0*/  LDL.LU R17, [R1+0xe4] ;  /* 0x0000e40001117983 */ /* 0x001ea80000300800 */
[----:B------:R-:W2:Y:S01]  /*363e0*/  LDL.LU R18, [R1+0xf0] ;  /* 0x0000f00001127983 */ /* 0x000ea20000300800 */
[----:B---3--:R-:W-:Y:S01]  /*363f0*/  @!P6 FMUL R29, R29, 16777216 ;  /* 0x4b8000001d1de820 */ /* 0x008fe20000400000 */
[----:B------:R-:W-:Y:S01]  /*36400*/  F2FP.PACK_AB R14, R19, R14 ;  /* 0x0000000e130e723e */ /* 0x000fe200000000ff */
[----:B------:R-:W-:Y:S01]  /*36410*/  @!P6 FMUL R26, R26, 16777216 ;  /* 0x4b8000001a1ae820 */ /* 0x000fe20000400000 */
[----:B------:R-:W-:Y:S01]  /*36420*/  F2FP.PACK_AB R22, R24, R22 ;  /* 0x000000161816723e */ /* 0x000fe200000000ff */
[----:B------:R-:W-:Y:S01]  /*36430*/  FMUL R29, R25, R29 ;  /* 0x0000001d191d7220 */ /* 0x000fe20000400000 */
[----:B----4-:R-:W-:Y:S04]  /*36440*/  STS.128 [R28], R8 ;  /* 0x000000081c007388 */ /* 0x010fe80000000c00 */
[----:B------:R-:W-:Y:S04]  /*36450*/  STS.128 [R28+0x80], R12 ;  /* 0x0000800c1c007388 */ /* 0x000fe80000000c00 */
[----:B------:R-:W-:Y:S01]  /*36460*/  STS.128 [R28+0x100], R20 ;  /* 0x000100141c007388 */ /* 0x000fe20000000c00 */
[----:B-----5:R-:W-:-:S03]  /*36470*/  F2FP.PACK_AB R4, R5, R4 ;  /* 0x000000040504723e */ /* 0x020fc600000000ff */
[----:B--2---:R0:W-:Y:S04]  /*36480*/  STL [R1+0x1060], R18 ;  /* 0x0010601201007387 */ /* 0x0041e80000100800 */
[----:B0-----:R-:W2:Y:S04]  /*36490*/  LDL.LU R18, [R1+0xec] ;  /* 0x0000ec0001127983 */ /* 0x001ea80000300800 */
[----:B------:R-:W3:Y:S04]  /*364a0*/  LDL.LU R3, [R1+0xfc] ;  /* 0x0000fc0001037983 */ /* 0x000ee80000300800 */
[----:B------:R-:W3:Y:S04]  /*364b0*/  LDL.LU R19, [R1+0xf8] ;  /* 0x0000f80001137983 */ /* 0x000ee80000300800 */
[----:B------:R-:W4:Y:S04]  /*364c0*/  LDL.LU R27, [R1+0x114] ;  /* 0x00011400011b7983 */ /* 0x000f280000300800 */
[----:B------:R-:W4:Y:S04]  /*364d0*/  LDL.LU R24, [R1+0x110] ;  /* 0x0001100001187983 */ /* 0x000f280000300800 */
[----:B------:R-:W5:Y:S04]  /*364e0*/  LDL.LU R2, [R1+0x19c] ;  /* 0x00019c0001027983 */ /* 0x000f680000300800 */
[----:B------:R-:W5:Y:S04]  /*364f0*/  LDL.LU R0, [R1+0x198] ;  /* 0x0001980001007983 */ /* 0x000f680000300800 */
[----:B------:R0:W-:Y:S02]  /*36500*/  STL [R1], R29 ;  /* 0x0000001d01007387 */ /* 0x0001e40000100800 */
[----:B0-----:R-:W-:-:S02]  /*36510*/  FMUL R29, R25, R26 ;  /* 0x0000001a191d7220 */ /* 0x001fc40000400000 */
[----:B------:R-:W2:Y:S04]  /*36520*/  LDL.LU R25, [R1+0x1a0] ;  /* 0x0001a00001197983 */ /* 0x000ea80000300800 */
[----:B------:R-:W2:Y:S04]  /*36530*/  LDL.LU R26, [R1+0x1a8] ;  /* 0x0001a800011a7983 */ /* 0x000ea80000300800 */
[----:B------:R0:W-:Y:S04]  /*36540*/  STL [R1+0x1004], R29 ;  /* 0x0010041d01007387 */ /* 0x0001e80000100800 */
        /* <DEDUP_REMOVED lines=13> */
[----:B------:R0:W-:Y:S04]  /*36620*/  STL [R1+0x105c], R28 ;  /* 0x00105c1c01007387 */ /* 0x0001e80000100800 */
[----:B0-----:R-:W2:Y:S04]  /*36630*/  LDL.LU R28, [R1+0xb4] ;  /* 0x0000b400011c7983 */ /* 0x001ea80000300800 */
[----:B------:R-:W2:Y:S02]  /*36640*/  LDL.LU R5, [R1+0x107c] ;  /* 0x00107c0001057983 */ /* 0x000ea40000300800 */
[----:B--2---:R-:W-:-:S02]  /*36650*/  F2FP.PACK_AB R5, R6, R5 ;  /* 0x000000050605723e */ /* 0x004fc400000000ff */
[----:B------:R-:W2:Y:S02]  /*36660*/  LDL.LU R6, [R1+0x1078] ;  /* 0x0010780001067983 */ /* 0x000ea40000300800 */
[----:B--2---:R-:W-:Y:S02]  /*36670*/  F2FP.PACK_AB R6, R7, R6 ;  /* 0x000000060706723e */ /* 0x004fe400000000ff */
[----:B------:R-:W2:Y:S02]  /*36680*/  LDL.LU R7, [R1+0x1074] ;  /* 0x0010740001077983 */ /* 0x000ea40000300800 */
[----:B--2---:R-:W-:Y:S02]  /*36690*/  F2FP.PACK_AB R7, R16, R7 ;  /* 0x000000071007723e */ /* 0x004fe400000000ff */
        /* <DEDUP_REMOVED lines=8> */
[----:B------:R-:W2:Y:S01]  /*36720*/  LDL.LU R18, [R1+0x1060] ;  /* 0x0010600001127983 */ /* 0x000ea20000300800 */
[----:B------:R-:W-:Y:S02]  /*36730*/  F2FP.PACK_AB R14, R28, R14 ;  /* 0x0000000e1c0e723e */ /* 0x000fe400000000ff */
[----:B------:R-:W-:Y:S01]  /*36740*/  F2FP.PACK_AB R15, R15, R29 ;  /* 0x0000001d0f0f723e */ /* 0x000fe200000000ff */
[----:B------:R-:W3:Y:S01]  /*36750*/  LDL.LU R28, [R1+0x1b4] ;  /* 0x0001b400011c7983 */ /* 0x000ee20000300800 */
[----:B--2---:R-:W-:Y:S02]  /*36760*/  F2FP.PACK_AB R18, R20, R18 ;  /* 0x000000121412723e */ /* 0x004fe400000000ff */
[----:B----4-:R-:W-:Y:S02]  /*36770*/  F2FP.PACK_AB R20, R27, R24 ;  /* 0x000000181b14723e */ /* 0x010fe400000000ff */
[----:B------:R-:W2:Y:S04]  /*36780*/  LDL.LU R27, [R1+0x1b0] ;  /* 0x0001b000011b7983 */ /* 0x000ea80000300800 */
[----:B------:R-:W4:Y:S01]  /*36790*/  LDL.LU R29, [R1+0x2c4] ;  /* 0x0002c400011d7983 */ /* 0x000f220000300800 */
[----:B---3--:R-:W-:-:S03]  /*367a0*/  F2FP.PACK_AB R19, R3, R19 ;  /* 0x000000130313723e */ /* 0x008fc600000000ff */
[----:B----4-:R0:W-:Y:S04]  /*367b0*/  STL [R1+0x102c], R29 ;  /* 0x00102c1d01007387 */ /* 0x0101e80000100800 */
[----:B0-----:R-:W3:Y:S04]  /*367c0*/  LDL.LU R29, [R1+0x11c] ;  /* 0x00011c00011d7983 */ /* 0x001ee80000300800 */
[----:B------:R-:W4:Y:S01]  /*367d0*/  LDL.LU R3, [R1+0x2c0] ;  /* 0x0002c00001037983 */ /* 0x000f220000300800 */
[----:B-----5:R-:W-:-:S03]  /*367e0*/  F2FP.PACK_AB R24, R2, R0 ;  /* 0x000000000218723e */ /* 0x020fc600000000ff */
[----:B----4-:R-:W-:Y:S04]  /*367f0*/  STL [R1+0x1030], R3 ;  /* 0x0010300301007387 */ /* 0x010fe80000100800 */
[----:B------:R-:W4:Y:S04]  /*36800*/  LDL.LU R2, [R1+0x2cc] ;  /* 0x0002cc0001027983 */ /* 0x000f280000300800 */
[----:B----4-:R-:W-:Y:S04]  /*36810*/  STL [R1+0x1034], R2 ;  /* 0x0010340201007387 */ /* 0x010fe80000100800 */
[----:B------:R-:W4:Y:S01]  /*36820*/  LDL.LU R0, [R1+0x2c8] ;  /* 0x0002c80001007983 */ /* 0x000f220000300800 */
[----:B------:R-:W-:-:S02]  /*36830*/  F2FP.PACK_AB R25, R22, R25 ;  /* 0x000000191619723e */ /* 0x000fc400000000ff */
[----:B------:R-:W-:Y:S01]  /*36840*/  F2FP.PACK_AB R22, R23, R8 ;  /* 0x000000081716723e */ /* 0x000fe200000000ff */
[----:B----4-:R-:W-:Y:S04]  /*36850*/  STL [R1+0x1038], R0 ;  /* 0x0010380001007387 */ /* 0x010fe80000100800 */
[----:B------:R-:W4:Y:S01]  /*36860*/  LDL.LU R8, [R1+0x218] ;  /* 0x0002180001087983 */ /* 0x000f220000300800 */
[----:B------:R-:W-:-:S03]  /*36870*/  F2FP.PACK_AB R26, R9, R26 ;  /* 0x0000001a091a723e */ /* 0x000fc600000000ff */
[----:B----4-:R0:W-:Y:S04]  /*36880*/  STL [R1+0x1058], R8 ;  /* 0x0010580801007387 */ /* 0x0101e80000100800 */
[----:B0-----:R-:W4:Y:S04]  /*36890*/  LDL.LU R8, [R1+0x1dc] ;  /* 0x0001dc0001087983 */ /* 0x001f280000300800 */
[----:B------:R-:W5:Y:S04]  /*368a0*/  LDL.LU R9, [R1+0x220] ;  /* 0x0002200001097983 */ /* 0x000f680000300800 */
[----:B-----5:R0:W-:Y:S04]  /*368b0*/  STL [R1+0x1050], R9 ;  /* 0x0010500901007387 */ /* 0x0201e80000100800 */
[----:B0-----:R-:W5:Y:S01]  /*368c0*/  LDL.LU R9, [R1+0x1e4] ;  /* 0x0001e40001097983 */ /* 0x001f620000300800 */
[----:B------:R-:W-:-:S03]  /*368d0*/  F2FP.PACK_AB R23, R10, R11 ;  /* 0x0000000b0a17723e */ /* 0x000fc600000000ff */
[----:B-----5:R0:W-:Y:S04]  /*368e0*/  STL [R1+0x1054], R9 ;  /* 0x0010540901007387 */ /* 0x0201e80000100800 */
[----:B0-----:R-:W5:Y:S04]  /*368f0*/  LDL.LU R9, [R1+0x21c] ;  /* 0x00021c0001097983 */ /* 0x001f680000300800 */
[----:B------:R-:W2:Y:S04]  /*36900*/  LDL.LU R10, [R1+0x228] ;  /* 0x00022800010a7983 */ /* 0x000ea80000300800 */
[----:B--2---:R0:W-:Y:S04]  /*36910*/  STL [R1+0x1048], R10 ;  /* 0x0010480a01007387 */ /* 0x0041e80000100800 */
[----:B0-----:R-:W2:Y:S04]  /*36920*/  LDL.LU R10, [R1+0x1ec] ;  /* 0x0001ec00010a7983 */ /* 0x001ea80000300800 */
        /* <DEDUP_REMOVED lines=8> */
[----:B---3--:R-:W-:-:S02]  /*369b0*/  F2FP.PACK_AB R21, R29, R21 ;  /* 0x000000151d15723e */ /* 0x008fc400000000ff */
[----:B------:R-:W-:Y:S01]  /*369c0*/  F2FP.PACK_AB R27, R28, R27 ;  /* 0x0000001b1c1b723e */ /* 0x000fe200000000ff */
[----:B--2---:R0:W-:Y:S04]  /*369d0*/  STL [R1+0x103c], R0 ;  /* 0x00103c0001007387 */ /* 0x0041e80000100800 */
[----:B0-----:R-:W2:Y:S04]  /*369e0*/  LDL.LU R0, [R1+0x234] ;  /* 0x0002340001007983 */ /* 0x001ea80000300800 */
[----:B------:R-:W3:Y:S04]  /*369f0*/  LDL.LU R2, [R1+0x284] ;  /* 0x0002840001027983 */ /* 0x000ee80000300800 */
[----:B------:R-:W2:Y:S04]  /*36a00*/  LDL.LU R3, [R1+0x264] ;  /* 0x0002640001037983 */ /* 0x000ea80000300800 */
[----:B------:R-:W2:Y:S04]  /*36a10*/  LDL.LU R29, [R1+0x28c] ;  /* 0x00028c00011d7983 */ /* 0x000ea80000300800 */
[----:B------:R-:W2:Y:S04]  /*36a20*/  LDL.LU R28, [R1+0x105c] ;  /* 0x00105c00011c7983 */ /* 0x000ea80000300800 */
[----:B--2---:R0:W-:Y:S04]  /*36a30*/  STS.128 [R28+0x180], R4 ;  /* 0x000180041c007388 */ /* 0x0041e80000000c00 */
[----:B0-----:R-:W4:Y:S04]  /*36a40*/  LDL.LU R4, [R1+0x1d8] ;  /* 0x0001d80001047983 */ /* 0x001f280000300800 */
[----:B------:R-:W2:Y:S04]  /*36a50*/  LDL.LU R5, [R1+0x1e0] ;  /* 0x0001e00001057983 */ /* 0x000ea80000300800 */
[----:B------:R-:W2:Y:S04]  /*36a60*/  LDL.LU R6, [R1+0x1e8] ;  /* 0x0001e80001067983 */ /* 0x000ea80000300800 */
[----:B------:R-:W2:Y:S04]  /*36a70*/  LDL.LU R7, [R1+0x1f0] ;  /* 0x0001f00001077983 */ /* 0x000ea80000300800 */
[----:B------:R0:W-:Y:S04]  /*36a80*/  STS.128 [R28+0x200], R12 ;  /* 0x0002000c1c007388 */ /* 0x0001e80000000c00 */
[----:B------:R1:W-:Y:S04]  /*36a90*/  STS.128 [R28+0x280], R16 ;  /* 0x000280101c007388 */ /* 0x0003e80000000c00 */
[----:B------:R1:W-:Y:S04]  /*36aa0*/  STS.128 [R28+0x300], R20 ;  /* 0x000300141c007388 */ /* 0x0003e80000000c00 */
[----:B0-----:R-:W2:Y:S04]  /*36ab0*/  LDL.LU R12, [R1+0x258] ;  /* 0x00025800010c7983 */ /* 0x001ea80000300800 */
[----:B------:R-:W2:Y:S04]  /*36ac0*/  LDL.LU R13, [R1+0x260] ;  /* 0x00026000010d7983 */ /* 0x000ea80000300800 */
[----:B------:R-:W2:Y:S04]  /*36ad0*/  LDL.LU R14, [R1+0x268] ;  /* 0x00026800010e7983 */ /* 0x000ea80000300800 */
[----:B------:R-:W2:Y:S04]  /*36ae0*/  LDL.LU R15, [R1+0x270] ;  /* 0x00027000010f7983 */ /* 0x000ea80000300800 */
[----:B-1----:R-:W3:Y:S04]  /*36af0*/  LDL.LU R16, [R1+0x280] ;  /* 0x0002800001107983 */ /* 0x002ee80000300800 */
[----:B------:R-:W2:Y:S04]  /*36b00*/  LDL.LU R17, [R1+0x288] ;  /* 0x0002880001117983 */ /* 0x000ea80000300800 */
[----:B------:R-:W2:Y:S04]  /*36b10*/  LDL.LU R18, [R1+0x290] ;  /* 0x0002900001127983 */ /* 0x000ea80000300800 */
[----:B------:R-:W2:Y:S04]  /*36b20*/  LDL.LU R19, [R1+0x298] ;  /* 0x0002980001137983 */ /* 0x000ea80000300800 */
[----:B------:R-:W2:Y:S04]  /*36b30*/  LDL.LU R20, [R1+0x2b4] ;  /* 0x0002b40001147983 */ /* 0x000ea80000300800 */
[----:B------:R-:W2:Y:S04]  /*36b40*/  LDL.LU R21, [R1+0x2b0] ;  /* 0x0002b00001157983 */ /* 0x000ea80000300800 */
[----:B------:R-:W2:Y:S04]  /*36b50*/  LDL.LU R22, [R1+0x2bc] ;  /* 0x0002bc0001167983 */ /* 0x000ea80000300800 */
[----:B------:R-:W2:Y:S04]  /*36b60*/  LDL.LU R23, [R1+0x2b8] ;  /* 0x0002b80001177983 */ /* 0x000ea80000300800 */
[----:B------:R0:W-:Y:S04]  /*36b70*/  STS.128 [R28+0x380], R24 ;  /* 0x000380181c007388 */ /* 0x0001e80000000c00 */
[----:B0-----:R-:W2:Y:S04]  /*36b80*/  LDL.LU R24, [R1+0x26c] ;  /* 0x00026c0001187983 */ /* 0x001ea80000300800 */
[----:B------:R-:W2:Y:S04]  /*36b90*/  LDL.LU R25, [R1+0x294] ;  /* 0x0002940001197983 */ /* 0x000ea80000300800 */
[----:B------:R-:W2:Y:S04]  /*36ba0*/  LDL.LU R26, [R1+0x274] ;  /* 0x00027400011a7983 */ /* 0x000ea80000300800 */
[----:B------:R-:W2:Y:S01]  /*36bb0*/  LDL.LU R27, [R1+0x29c] ;  /* 0x00029c00011b7983 */ /* 0x000ea20000300800 */
[----:B----4-:R-:W-:-:S03]  /*36bc0*/  F2FP.PACK_AB R4, R8, R4 ;  /* 0x000000040804723e */ /* 0x010fc600000000ff */
[----:B------:R-:W5:Y:S02]  /*36bd0*/  LDL.LU R8, [R1+0x1058] ;  /* 0x0010580001087983 */ /* 0x000f640000300800 */
[----:B-----5:R-:W-:Y:S02]  /*36be0*/  F2FP.PACK_AB R8, R9, R8 ;  /* 0x000000080908723e */ /* 0x020fe400000000ff */
        /* <DEDUP_REMOVED lines=12> */
[----:B------:R-:W2:Y:S01]  /*36cb0*/  LDL.LU R0, [R1+0x103c] ;  /* 0x00103c0001007983 */ /* 0x000ea20000300800 */
[----:B---3--:R-:W-:Y:S02]  /*36cc0*/  F2FP.PACK_AB R16, R2, R16 ;  /* 0x000000100210723e */ /* 0x008fe400000000ff */
[----:B------:R-:W-:Y:S02]  /*36cd0*/  F2FP.PACK_AB R13, R3, R13 ;  /* 0x0000000d030d723e */ /* 0x000fe400000000ff */
[----:B------:R-:W-:Y:S02]  /*36ce0*/  F2FP.PACK_AB R17, R29, R17 ;  /* 0x000000111d11723e */ /* 0x000fe400000000ff */
[----:B------:R-:W-:-:S02]  /*36cf0*/  F2FP.PACK_AB R14, R24, R14 ;  /* 0x0000000e180e723e */ /* 0x000fc400000000ff */
[----:B--2---:R-:W-:Y:S02]  /*36d00*/  F2FP.PACK_AB R12, R0, R12 ;  /* 0x0000000c000c723e */ /* 0x004fe400000000ff */
[----:B------:R-:W2:Y:S04]  /*36d10*/  LDL.LU R0, [R1+0x1038] ;  /* 0x0010380001007983 */ /* 0x000ea80000300800 */
[----:B------:R-:W2:Y:S04]  /*36d20*/  LDL.LU R2, [R1+0x1034] ;  /* 0x0010340001027983 */ /* 0x000ea80000300800 */
[----:B------:R-:W3:Y:S04]  /*36d30*/  LDL.LU R3, [R1+0x1030] ;  /* 0x0010300001037983 */ /* 0x000ee80000300800 */
[----:B------:R-:W3:Y:S04]  /*36d40*/  LDL.LU R29, [R1+0x102c] ;  /* 0x00102c00011d7983 */ /* 0x000ee80000300800 */
[----:B------:R-:W4:Y:S01]  /*36d50*/  LDL.LU R24, [R1+0x2d0] ;  /* 0x0002d00001187983 */ /* 0x000f220000300800 */
[----:B------:R-:W-:-:S03]  /*36d60*/  F2FP.PACK_AB R18, R25, R18 ;  /* 0x000000121912723e */ /* 0x000fc600000000ff */
[----:B----4-:R0:W-:Y:S04]  /*36d70*/  STL [R1+0x1028], R24 ;  /* 0x0010281801007387 */ /* 0x0101e80000100800 */
[----:B0-----:R-:W4:Y:S04]  /*36d80*/  LDL R24, [R1+0x730] ;  /* 0x0007300001187983 */ /* 0x001f280000100800 */
[----:B------:R-:W5:Y:S01]  /*36d90*/  LDL.LU R25, [R1+0x2d8] ;  /* 0x0002d80001197983 */ /* 0x000f620000300800 */
[----:B------:R-:W-:-:S03]  /*36da0*/  F2FP.PACK_AB R15, R26, R15 ;  /* 0x0000000f1a0f723e */ /* 0x000fc600000000ff */
[----:B-----5:R0:W-:Y:S04]  /*36db0*/  STL [R1+0x1024], R25 ;  /* 0x0010241901007387 */ /* 0x0201e80000100800 */
[----:B0-----:R-:W5:Y:S04]  /*36dc0*/  LDL.LU R25, [R1+0x2d4] ;  /* 0x0002d40001197983 */ /* 0x001f680000300800 */
[----:B------:R-:W2:Y:S01]  /*36dd0*/  LDL.LU R26, [R1+0x2f0] ;  /* 0x0002f000011a7983 */ /* 0x000ea20000300800 */
[----:B------:R-:W-:-:S03]  /*36de0*/  F2FP.PACK_AB R19, R27, R19 ;  /* 0x000000131b13723e */ /* 0x000fc600000000ff */
[----:B--2---:R0:W-:Y:S04]  /*36df0*/  STL [R1+0x1020], R26 ;  /* 0x0010201a01007387 */ /* 0x0041e80000100800 */
[----:B0-----:R-:W2:Y:S04]  /*36e00*/  LDL.LU R26, [R1+0x2dc] ;  /* 0x0002dc00011a7983 */ /* 0x001ea80000300800 */
[----:B------:R-:W2:Y:S01]  /*36e10*/  LDL.LU R27, [R1+0x2f8] ;  /* 0x0002f800011b7983 */ /* 0x000ea20000300800 */
[----:B------:R-:W-:Y:S02]  /*36e20*/  F2FP.PACK_AB R20, R20, R21 ;  /* 0x000000151414723e */ /* 0x000fe400000000ff */
[----:B------:R-:W-:-:S02]  /*36e30*/  F2FP.PACK_AB R21, R22, R23 ;  /* 0x000000171615723e */ /* 0x000fc400000000ff */
[----:B---3--:R-:W-:Y:S01]  /*36e40*/  F2FP.PACK_AB R22, R29, R3 ;  /* 0x000000031d16723e */ /* 0x008fe200000000ff */
[----:B--2---:R0:W-:Y:S04]  /*36e50*/  STL [R1+0x101c], R27 ;  /* 0x00101c1b01007387 */ /* 0x0041e80000100800 */
[----:B0-----:R-:W2:Y:S04]  /*36e60*/  LDL.LU R27, [R1+0x2f4] ;  /* 0x0002f400011b7983 */ /* 0x001ea80000300800 */
[----:B------:R-:W3:Y:S04]  /*36e70*/  LDL.LU R29, [R1+0x374] ;  /* 0x00037400011d7983 */ /* 0x000ee80000300800 */
[----:B---3--:R0:W-:Y:S04]  /*36e80*/  STL [R1+0x1008], R29 ;  /* 0x0010081d01007387 */ /* 0x0081e80000100800 */
[----:B0-----:R-:W3:Y:S04]  /*36e90*/  LDL.LU R29, [R1+0x750] ;  /* 0x00075000011d7983 */ /* 0x001ee80000300800 */
[----:B---3--:R0:W-:Y:S04]  /*36ea0*/  STL [R1+0x100c], R29 ;  /* 0x00100c1d01007387 */ /* 0x0081e80000100800 */
[----:B0-----:R-:W3:Y:S04]  /*36eb0*/  LDL.LU R29, [R1+0x32c] ;  /* 0x00032c00011d7983 */ /* 0x001ee80000300800 */
[----:B---3--:R0:W-:Y:S04]  /*36ec0*/  STL [R1+0x1010], R29 ;  /* 0x0010101d01007387 */ /* 0x0081e80000100800 */
[----:B0-----:R-:W3:Y:S04]  /*36ed0*/  LDL.LU R29, [R1+0x748] ;  /* 0x00074800011d7983 */ /* 0x001ee80000300800 */
[----:B---3--:R0:W-:Y:S04]  /*36ee0*/  STL [R1+0x1014], R29 ;  /* 0x0010141d01007387 */ /* 0x0081e80000100800 */
[----:B0-----:R-:W3:Y:S01]  /*36ef0*/  LDL.LU R29, [R1+0x324] ;  /* 0x00032400011d7983 */ /* 0x001ee20000300800 */
[----:B------:R-:W-:-:S03]  /*36f00*/  F2FP.PACK_AB R23, R2, R0 ;  /* 0x000000000217723e */ /* 0x000fc600000000ff */
[----:B------:R-:W-:Y:S04]  /*36f10*/  STS.128 [R28+0x400], R4 ;  /* 0x000400041c007388 */ /* 0x000fe80000000c00 */
[----:B------:R-:W-:Y:S04]  /*36f20*/  STS.128 [R28+0x480], R8 ;  /* 0x000480081c007388 */ /* 0x000fe80000000c00 */
[----:B------:R-:W-:Y:S04]  /*36f30*/  STS.128 [R28+0x500], R12 ;  /* 0x0005000c1c007388 */ /* 0x000fe80000000c00 */
[----:B------:R-:W-:Y:S04]  /*36f40*/  STS.128 [R28+0x580], R16 ;  /* 0x000580101c007388 */ /* 0x000fe80000000c00 */
[----:B------:R-:W-:Y:S01]  /*36f50*/  STS.128 [R28+0x600], R20 ;  /* 0x000600141c007388 */ /* 0x000fe20000000c00 */
[----:B----4-:R-:W-:-:S03]  /*36f60*/  ISETP.GE.U32.AND P0, PT, R24, 0x7f800000, PT ;  /* 0x7f8000001800780c */ /* 0x010fc60003f06070 */
[----:B---3--:R0:W-:Y:S04]  /*36f70*/  STL [R1+0x1018], R29 ;  /* 0x0010181d01007387 */ /* 0x0081e80000100800 */
[----:B0-----:R-:W3:Y:S04]  /*36f80*/  LDL.LU R29, [R1+0x2fc] ;  /* 0x0002fc00011d7983 */ /* 0x001ee80000300800 */
[----:B------:R-:W4:Y:S04]  /*36f90*/  LDL.LU R3, [R1+0x758] ;  /* 0x0007580001037983 */ /* 0x000f280000300800 */
        /* <DEDUP_REMOVED lines=12> */
[----:B------:R-:W4:Y:S04]  /*37060*/  LDL.LU R14, [R1+0x754] ;  /* 0x00075400010e7983 */ /* 0x000f280000300800 */
[----:B------:R-:W2:Y:S04]  /*37070*/  LDL.LU R15, [R1+0x760] ;  /* 0x00076000010f7983 */ /* 0x000ea80000300800 */
[----:B------:R-:W2:Y:S04]  /*37080*/  LDL.LU R16, [R1+0x8] ;  /* 0x0000080001107983 */ /* 0x000ea80000300800 */
[----:B------:R-:W2:Y:S04]  /*37090*/  LDL.LU R17, [R1+0x54] ;  /* 0x0000540001117983 */ /* 0x000ea80000300800 */
[----:B------:R-:W2:Y:S04]  /*370a0*/  LDL.LU R18, [R1+0x50] ;  /* 0x0000500001127983 */ /* 0x000ea80000300800 */
[----:B------:R-:W2:Y:S04]  /*370b0*/  LDL.LU R19, [R1+0x28] ;  /* 0x0000280001137983 */ /* 0x000ea80000300800 */
[----:B------:R-:W2:Y:S04]  /*370c0*/  LDL.LU R20, [R1+0x768] ;  /* 0x0007680001147983 */ /* 0x000ea80000300800 */
[----:B------:R-:W2:Y:S04]  /*370d0*/  LDL.LU R21, [R1] ;  /* 0x0000000001157983 */ /* 0x000ea80000300800 */
[----:B------:R-:W2:Y:S04]  /*370e0*/  LDL.LU R22, [R1+0x44] ;  /* 0x0000440001167983 */ /* 0x000ea80000300800 */
[----:B------:R-:W2:Y:S04]  /*370f0*/  LDL.LU R23, [R1+0x40] ;  /* 0x0000400001177983 */ /* 0x000ea80000300800 */
[----:B------:R-:W5:Y:S02]  /*37100*/  LDL.LU R24, [R1+0x1028] ;  /* 0x0010280001187983 */ /* 0x000f640000300800 */
[----:B-----5:R-:W-:-:S02]  /*37110*/  F2FP.PACK_AB R24, R25, R24 ;  /* 0x000000181918723e */ /* 0x020fc400000000ff */
[----:B------:R-:W5:Y:S02]  /*37120*/  LDL.LU R25, [R1+0x1024] ;  /* 0x0010240001197983 */ /* 0x000f640000300800 */
[----:B-----5:R-:W-:Y:S02]  /*37130*/  F2FP.PACK_AB R25, R26, R25 ;  /* 0x000000191a19723e */ /* 0x020fe400000000ff */
[----:B------:R-:W2:Y:S02]  /*37140*/  LDL.LU R26, [R1+0x1020] ;  /* 0x00102000011a7983 */ /* 0x000ea40000300800 */
[----:B--2---:R-:W-:Y:S02]  /*37150*/  F2FP.PACK_AB R26, R27, R26 ;  /* 0x0000001a1b1a723e */ /* 0x004fe400000000ff */
[----:B------:R-:W3:Y:S02]  /*37160*/  LDL.LU R27, [R1+0x101c] ;  /* 0x00101c00011b7983 */ /* 0x000ee40000300800 */
[----:B---3--:R-:W-:-:S02]  /*37170*/  F2FP.PACK_AB R27, R29, R27 ;  /* 0x0000001b1d1b723e */ /* 0x008fc400000000ff */
        /* <DEDUP_REMOVED lines=9> */
[----:B----4-:R-:W-:Y:S01]  /*37210*/  F2FP.PACK_AB R14, R3, R14 ;  /* 0x0000000e030e723e */ /* 0x010fe200000000ff */
[----:B------:R-:W-:Y:S01]  /*37220*/  FADD R20, R20, R0 ;  /* 0x0000000014147221 */ /* 0x000fe20000000000 */
[----:B------:R-:W-:Y:S01]  /*37230*/  F2FP.PACK_AB R11, R2, R11 ;  /* 0x0000000b020b723e */ /* 0x000fe200000000ff */
[----:B------:R0:W-:Y:S01]  /*37240*/  STS.128 [R28+0x680], R24 ;  /* 0x000680181c007388 */ /* 0x0001e20000000c00 */
[----:B--2---:R-:W-:-:S03]  /*37250*/  F2FP.PACK_AB R10, R29, R10 ;  /* 0x0000000a1d0a723e */ /* 0x004fc600000000ff */
[----:B------:R-:W2:Y:S04]  /*37260*/  LDL.LU R29, [R1+0x1004] ;  /* 0x00100400011d7983 */ /* 0x000ea80000300800 */
[----:B------:R-:W3:Y:S04]  /*37270*/  LDL.LU R3, [R1+0x1000] ;  /* 0x0010000001037983 */ /* 0x000ee80000300800 */
[----:B------:R-:W4:Y:S04]  /*37280*/  LDL.LU R2, [R1+0xffc] ;  /* 0x000ffc0001027983 */ /* 0x000f280000300800 */
[----:B------:R-:W4:Y:S04]  /*37290*/  LDL.LU R0, [R1+0xff8] ;  /* 0x000ff80001007983 */ /* 0x000f280000300800 */
[----:B0-----:R-:W5:Y:S01]  /*372a0*/  LDL R27, [R1+0x730] ;  /* 0x00073000011b7983 */ /* 0x001f620000100800 */
[----:B------:R-:W-:-:S02]  /*372b0*/  F2FP.PACK_AB R15, R15, R4 ;  /* 0x000000040f0f723e */ /* 0x000fc400000000ff */
[----:B------:R-:W-:Y:S01]  /*372c0*/  @P0 MOV R4, 0x7f800000 ;  /* 0x7f80000000040802 */ /* 0x000fe20000000f00 */
[----:B------:R-:W-:Y:S04]  /*372d0*/  STS.128 [R28+0x700], R8 ;  /* 0x000700081c007388 */ /* 0x000fe80000000c00 */
[----:B------:R-:W-:Y:S01]  /*372e0*/  STS.128 [R28+0x780], R12 ;  /* 0x0007800c1c007388 */ /* 0x000fe20000000c00 */
[----:B------:R-:W-:Y:S02]  /*372f0*/  F2FP.PACK_AB R7, R19, R7 ;  /* 0x000000071307723e */ /* 0x000fe400000000ff */
[----:B------:R-:W-:Y:S01]  /*37300*/  F2FP.PACK_AB R5, R16, R5 ;  /* 0x000000051005723e */ /* 0x000fe200000000ff */
[----:B------:R-:W-:Y:S01]  /*37310*/  BAR.SYNC.DEFER_BLOCKING 0x0 ;  /* 0x0000000000007b1d */ /* 0x000fe20000010000 */
[----:B-----5:R-:W-:Y:S01]  /*37320*/  @P0 FFMA.FTZ R20, R27, R4, +INF ;  /* 0x7f8000001b140423 */ /* 0x020fe20000010004 */
[----:B--2---:R-:W-:-:S02]  /*37330*/  F2FP.PACK_AB R4, R21, R29 ;  /* 0x0000001d1504723e */ /* 0x004fc400000000ff */
[----:B----4-:R-:W-:Y:S02]  /*37340*/  F2FP.PACK_AB R21, R0, R2 ;  /* 0x000000020015723e */ /* 0x010fe400000000ff */
[----:B------:R0:W-:Y:S04]  /*37350*/  STL [R1+0x3d0], R20 ;  /* 0x0003d01401007387 */ /* 0x0001e80000100800 */
[----:B------:R-:W2:Y:S04]  /*37360*/  LDL.LU R0, [R1+0xff4] ;  /* 0x000ff40001007983 */ /* 0x000ea80000300800 */
[----:B------:R-:W2:Y:S01]  /*37370*/  LDL.LU R2, [R1+0xff0] ;  /* 0x000ff00001027983 */ /* 0x000ea20000300800 */
[----:B---3--:R-:W-:-:S03]  /*37380*/  F2FP.PACK_AB R6, R6, R3 ;  /* 0x000000030606723e */ /* 0x008fc600000000ff */
[----:B------:R-:W1:Y:S02]  /*37390*/  S2R R3, SR_TID.X ;  /* 0x0000000000037919 */ /* 0x000e640000002100 */
[C---:B-1----:R-:W-:Y:S01]  /*373a0*/  LOP3.LUT R19, R3.reuse, 0x7f, RZ, 0xc0, !PT ;  /* 0x0000007f03137812 */ /* 0x042fe200078ec0ff */
[----:B------:R-:W-:-:S05]  /*373b0*/  IMAD.SHL.U32 R3, R3, 0x1000, RZ ;  /* 0x0000100003037824 */ /* 0x000fca00078e00ff */
[----:B------:R-:W-:-:S04]  /*373c0*/  LOP3.LUT R3, R3, 0x6000, RZ, 0xc0, !PT ;  /* 0x0000600003037812 */ /* 0x000fc800078ec0ff */
[----:B------:R-:W-:-:S05]  /*373d0*/  LEA R3, R19, R3, 0x4 ;  /* 0x0000000313037211 */ /* 0x000fca00078e20ff */
[----:B------:R-:W1:Y:S01]  /*373e0*/  LDS.128 R8, [R3] ;  /* 0x0000000003087984 */ /* 0x000e620000000c00 */
[----:B0-----:R-:W-:Y:S02]  /*373f0*/  F2FP.PACK_AB R20, R22, R23 ;  /* 0x000000171614723e */ /* 0x001fe400000000ff */
[----:B------:R-:W-:Y:S01]  /*37400*/  F2FP.PACK_AB R22, R17, R18 ;  /* 0x000000121116723e */ /* 0x000fe200000000ff */
[----:B------:R-:W-:Y:S04]  /*37410*/  STL.64 [R1+0xfd8], R6 ;  /* 0x000fd80601007387 */ /* 0x000fe80000100a00 */
[----:B------:R0:W-:Y:S04]  /*37420*/  STL.64 [R1+0xfd0], R4 ;  /* 0x000fd00401007387 */ /* 0x0001e80000100a00 */
[----:B------:R-:W3:Y:S04]  /*37430*/  LDS.128 R12, [R3+0x800] ;  /* 0x00080000030c7984 */ /* 0x000ee80000000c00 */
[----:B------:R-:W4:Y:S01]  /*37440*/  LDS.128 R16, [R3+0x1000] ;  /* 0x0010000003107984 */ /* 0x000f220000000c00 */
[----:B0-----:R-:W-:-:S02]  /*37450*/  LOP3.LUT R5, R3, 0x40, RZ, 0x3c, !PT ;  /* 0x0000004003057812 */ /* 0x001fc400078e3cff */
[----:B--2---:R-:W-:-:S05]  /*37460*/  F2FP.PACK_AB R23, R2, R0 ;  /* 0x000000000217723e */ /* 0x004fca00000000ff */
[----:B------:R-:W-:Y:S04]  /*37470*/  STL.64 [R1+0xfe8], R22 ;  /* 0x000fe81601007387 */ /* 0x000fe80000100a00 */
[----:B------:R-:W-:Y:S04]  /*37480*/  STL.64 [R1+0xfe0], R20 ;  /* 0x000fe01401007387 */ /* 0x000fe80000100a00 */
[----:B-1----:R-:W-:Y:S04]  /*37490*/  STL.64 [R1+0x30], R8 ;  /* 0x0000300801007387 */ /* 0x002fe80000100a00 */
[----:B------:R-:W-:Y:S04]  /*374a0*/  STL.64 [R1+0x38], R10 ;  /* 0x0000380a01007387 */ /* 0x000fe80000100a00 */
[----:B------:R-:W0:Y:S01]  /*374b0*/  LDS.128 R8, [R3+0x1800] ;  /* 0x0018000003087984 */ /* 0x000e220000000c00 */
[----:B------:R-:W-:-:S03]  /*374c0*/  LOP3.LUT R0, R3, 0x20, RZ, 0x3c, !PT ;  /* 0x0000002003007812 */ /* 0x000fc600078e3cff */
[----:B---3--:R-:W-:Y:S04]  /*374d0*/  STL.64 [R1+0x40], R12 ;  /* 0x0000400c01007387 */ /* 0x008fe80000100a00 */
[----:B------:R-:W-:Y:S04]  /*374e0*/  STL.64 [R1+0x48], R14 ;  /* 0x0000480e01007387 */ /* 0x000fe80000100a00 */
[----:B------:R-:W1:Y:S04]  /*374f0*/  LDS.128 R12, [R0] ;  /* 0x00000000000c7984 */ /* 0x000e680000000c00 */
[----:B----4-:R-:W-:Y:S04]  /*37500*/  STL.64 [R1+0x80], R16 ;  /* 0x0000801001007387 */ /* 0x010fe80000100a00 */
[----:B------:R-:W-:Y:S04]  /*37510*/  STL.64 [R1+0x88], R18 ;  /* 0x0000881201007387 */ /* 0x000fe80000100a00 */
[----:B------:R-:W2:Y:S04]  /*37520*/  LDS.128 R16, [R0+0x800] ;  /* 0x0008000000107984 */ /* 0x000ea80000000c00 */
[----:B------:R-:W-:Y:S04]  /*37530*/  LDS.128 R20, [R5+0x1800] ;  /* 0x0018000005147984 */ /* 0x000fe80000000c00 */
[----:B0-----:R-:W-:Y:S04]  /*37540*/  STL.64 [R1+0xc0], R8 ;  /* 0x0000c00801007387 */ /* 0x001fe80000100a00 */
[----:B------:R-:W-:Y:S04]  /*37550*/  STL.64 [R1+0xc8], R10 ;  /* 0x0000c80a01007387 */ /* 0x000fe80000100a00 */
[----:B------:R-:W0:Y:S04]  /*37560*/  LDS.128 R8, [R0+0x1000] ;  /* 0x0010000000087984 */ /* 0x000e280000000c00 */
[----:B-1----:R-:W-:Y:S04]  /*37570*/  STL.64 [R1+0x20], R12 ;  /* 0x0000200c01007387 */ /* 0x002fe80000100a00 */
[----:B------:R-:W-:Y:S04]  /*37580*/  STL.64 [R1+0x28], R14 ;  /* 0x0000280e01007387 */ /* 0x000fe80000100a00 */
[----:B------:R-:W1:Y:S04]  /*37590*/  LDS.128 R12, [R0+0x1800] ;  /* 0x00180000000c7984 */ /* 0x000e680000000c00 */
[----:B--2---:R-:W-:Y:S04]  /*375a0*/  STL.64 [R1+0x50], R16 ;  /* 0x0000501001007387 */ /* 0x004fe80000100a00 */
[----:B------:R-:W-:Y:S04]  /*375b0*/  STL.64 [R1+0x58], R18 ;  /* 0x0000581201007387 */ /* 0x000fe80000100a00 */
[----:B------:R-:W-:Y:S04]  /*375c0*/  STL [R1+0xf40], R0 ;  /* 0x000f400001007387 */ /* 0x000fe80000100800 */
[----:B------:R-:W-:Y:S04]  /*375d0*/  LDS.128 R16, [R5+0x800] ;  /* 0x0008000005107984 */ /* 0x000fe80000000c00 */
[----:B0-----:R-:W-:Y:S04]  /*375e0*/  STL.64 [R1+0x90], R8 ;  /* 0x0000900801007387 */ /* 0x001fe80000100a00 */
[----:B------:R-:W-:Y:S04]  /*375f0*/  STL.64 [R1+0x98], R10 ;  /* 0x0000980a01007387 */ /* 0x000fe80000100a00 */
[----:B------:R-:W0:Y:S04]  /*37600*/  LDS.128 R8, [R5] ;  /* 0x0000000005087984 */ /* 0x000e280000000c00 */
[----:B-1----:R-:W-:Y:S04]  /*37610*/  STL.64 [R1+0xd0], R12 ;  /* 0x0000d00c01007387 */ /* 0x002fe80000100a00 */
[----:B------:R-:W-:Y:S04]  /*37620*/  STL.64 [R1+0xd8], R14 ;  /* 0x0000d80e01007387 */ /* 0x000fe80000100a00 */
[----:B------:R-:W1:Y:S04]  /*37630*/  LDS.128 R12, [R5+0x1000] ;  /* 0x00100000050c7984 */ /* 0x000e680000000c00 */
[----:B0-----:R0:W-:Y:S04]  /*37640*/  STL.64 [R1+0x10], R8 ;  /* 0x0000100801007387 */ /* 0x0011e80000100a00 */
[----:B------:R-:W-:Y:S04]  /*37650*/  STL.64 [R1+0x18], R10 ;  /* 0x0000180a01007387 */ /* 0x000fe80000100a00 */
[----:B0-----:R-:W2:Y:S04]  /*37660*/  LDL.LU R8, [R1+0x100] ;  /* 0x0001000001087983 */ /* 0x001ea80000300800 */
[----:B------:R-:W-:Y:S04]  /*37670*/  STL.64 [R1+0x60], R16 ;  /* 0x0000601001007387 */ /* 0x000fe80000100a00 */
[----:B------:R-:W-:Y:S04]  /*37680*/  STL.64 [R1+0x68], R18 ;  /* 0x0000681201007387 */ /* 0x000fe80000100a00 */
[----:B------:R-:W3:Y:S04]  /*37690*/  LDL.LU R2, [R1+0x14c] ;  /* 0x00014c0001027983 */ /* 0x000ee80000300800 */
[----:B-1----:R-:W-:Y:S04]  /*376a0*/  STL.64 [R1+0xa0], R12 ;  /* 0x0000a00c01007387 */ /* 0x002fe80000100a00 */
[----:B------:R-:W-:Y:S01]  /*376b0*/  STL.64 [R1+0xa8], R14 ;  /* 0x0000a80e01007387 */ /* 0x000fe20000100a00 */
[----:B------:R-:W-:-:S03]  /*376c0*/  LOP3.LUT R4, R3, 0x60, RZ, 0x3c, !PT ;  /* 0x0000006003047812 */ /* 0x000fc600078e3cff */
[----:B---3--:R0:W-:Y:S04]  /*376d0*/  STL [R1+0xfc8], R2 ;  /* 0x000fc80201007387 */ /* 0x0081e80000100800 */
[----:B0-----:R-:W2:Y:S04]  /*376e0*/  LDL.LU R2, [R1+0x104] ;  /* 0x0001040001027983 */ /* 0x001ea80000300800 */
[----:B------:R-:W3:Y:S04]  /*376f0*/  LDL.LU R12, [R1+0x148] ;  /* 0x00014800010c7983 */ /* 0x000ee80000300800 */
[----:B------:R-:W4:Y:S04]  /*37700*/  LDL.LU R9, [R1+0x108] ;  /* 0x0001080001097983 */ /* 0x000f280000300800 */
[----:B------:R-:W5:Y:S04]  /*37710*/  LDL.LU R3, [R1+0x154] ;  /* 0x0001540001037983 */ /* 0x000f680000300800 */
        /* <DEDUP_REMOVED lines=14> */
[----:B------:R-:W-:Y:S04]  /*37800*/  STL.64 [R1+0xe0], R20 ;  /* 0x0000e01401007387 */ /* 0x000fe80000100a00 */
[----:B------:R-:W-:Y:S04]  /*37810*/  STL.64 [R1+0xe8], R22 ;  /* 0x0000e81601007387 */ /* 0x000fe80000100a00 */
[----:B------:R-:W0:Y:S04]  /*37820*/  LDS.128 R20, [R4] ;  /* 0x0000000004147984 */ /* 0x000e280000000c00 */
[----:B0-----:R-:W-:Y:S04]  /*37830*/  STL.64 [R1], R20 ;  /* 0x0000001401007387 */ /* 0x001fe80000100a00 */
[----:B------:R-:W-:Y:S04]  /*37840*/  STL.64 [R1+0x8], R22 ;  /* 0x0000081601007387 */ /* 0x000fe80000100a00 */
[----:B------:R-:W0:Y:S04]  /*37850*/  LDS.128 R20, [R4+0x800] ;  /* 0x0008000004147984 */ /* 0x000e280000000c00 */
[----:B0-----:R-:W-:Y:S04]  /*37860*/  STL.64 [R1+0x70], R20 ;  /* 0x0000701401007387 */ /* 0x001fe80000100a00 */
[----:B------:R-:W-:Y:S04]  /*37870*/  STL.64 [R1+0x78], R22 ;  /* 0x0000781601007387 */ /* 0x000fe80000100a00 */
[----:B------:R-:W0:Y:S04]  /*37880*/  LDS.128 R20, [R4+0x1000] ;  /* 0x0010000004147984 */ /* 0x000e280000000c00 */
[----:B------:R-:W1:Y:S01]  /*37890*/  LDS.128 R4, [R4+0x1800] ;  /* 0x0018000004047984 */ /* 0x000e620000000c00 */
[----:B0-----:R-:W-:-:S03]  /*378a0*/  MOV R0, R23 ;  /* 0x0000001700007202 */ /* 0x001fc60000000f00 */
[----:B------:R-:W-:Y:S04]  /*378b0*/  STL.64 [R1+0xb0], R20 ;  /* 0x0000b01401007387 */ /* 0x000fe80000100a00 */
[----:B------:R0:W-:Y:S04]  /*378c0*/  STL [R1+0xb8], R22 ;  /* 0x0000b81601007387 */ /* 0x0001e80000100800 */
[----:B0-----:R-:W3:Y:S04]  /*378d0*/  LDL.LU.64 R22, [R1+0xfe8] ;  /* 0x000fe80001167983 */ /* 0x001ee80000300a00 */
[----:B------:R-:W3:Y:S04]  /*378e0*/  LDL.LU.64 R20, [R1+0xfe0] ;  /* 0x000fe00001147983 */ /* 0x000ee80000300a00 */
[----:B------:R0:W-:Y:S04]  /*378f0*/  STL [R1+0xf64], R0 ;  /* 0x000f640001007387 */ /* 0x0001e80000100800 */
[----:B------:R-:W-:Y:S06]  /*37900*/  BAR.SYNC.DEFER_BLOCKING 0x0 ;  /* 0x0000000000007b1d */ /* 0x000fec0000010000 */
[----:B0-----:R-:W4:Y:S04]  /*37910*/  LDL.LU R0, [R1+0x1cc] ;  /* 0x0001cc0001007983 */ /* 0x001f280000300800 */
[----:B-1----:R-:W-:Y:S04]  /*37920*/  STL.64 [R1+0xf0], R4 ;  /* 0x0000f00401007387 */ /* 0x002fe80000100a00 */
[----:B------:R0:W-:Y:S04]  /*37930*/  STL.64 [R1+0xf8], R6 ;  /* 0x0000f80601007387 */ /* 0x0001e80000100a00 */
[----:B0-----:R-:W4:Y:S04]  /*37940*/  LDL.LU.64 R6, [R1+0xfd8] ;  /* 0x000fd80001067983 */ /* 0x001f280000300a00 */
[----:B------:R-:W4:Y:S01]  /*37950*/  LDL.LU.64 R4, [R1+0xfd0] ;  /* 0x000fd00001047983 */ /* 0x000f220000300a00 */
[----:B--2---:R-:W-:-:S03]  /*37960*/  F2FP.PACK_AB R8, R2, R8 ;  /* 0x000000080208723e */ /* 0x004fc600000000ff */
[----:B---3--:R-:W-:Y:S04]  /*37970*/  STS.128 [R28+0x80], R20 ;  /* 0x000080141c007388 */ /* 0x008fe80000000c00 */
[----:B----4-:R0:W-:Y:S04]  /*37980*/  STS.128 [R28], R4 ;  /* 0x000000041c007388 */ /* 0x0101e80000000c00 */
[----:B0-----:R-:W2:Y:S04]  /*37990*/  LDL.LU R4, [R1+0x1c4] ;  /* 0x0001c40001047983 */ /* 0x001ea80000300800 */
[----:B------:R-:W3:Y:S04]  /*379a0*/  LDL.LU R5, [R1+0x1d0] ;  /* 0x0001d00001057983 */ /* 0x000ee80000300800 */
[----:B------:R-:W4:Y:S04]  /*379b0*/  LDL.LU R6, [R1+0x1fc] ;  /* 0x0001fc0001067983 */ /* 0x000f280000300800 */
[----:B------:R-:W4:Y:S04]  /*379c0*/  LDL.LU R7, [R1+0x1f8] ;  /* 0x0001f80001077983 */ /* 0x000f280000300800 */
[----:B------:R-:W2:Y:S04]  /*379d0*/  LDL.LU R20, [R1+0x17c] ;  /* 0x00017c0001147983 */ /* 0x000ea80000300800 */
[----:B------:R-:W2:Y:S04]  /*379e0*/  LDL.LU R21, [R1+0x1bc] ;  /* 0x0001bc0001157983 */ /* 0x000ea80000300800 */
[----:B------:R-:W2:Y:S04]  /*379f0*/  LDL.LU R22, [R1+0x184] ;  /* 0x0001840001167983 */ /* 0x000ea80000300800 */
[----:B------:R-:W3:Y:S04]  /*37a00*/  LDL.LU R23, [R1+0x1d4] ;  /* 0x0001d40001177983 */ /* 0x000ee80000300800 */
[----:B------:R-:W2:Y:S02]  /*37a10*/  LDL.LU R2, [R1+0xfc8] ;  /* 0x000fc80001027983 */ /* 0x000ea40000300800 */
[----:B--2---:R-:W-:-:S02]  /*37a20*/  F2FP.PACK_AB R12, R2, R12 ;  /* 0x0000000c020c723e */ /* 0x004fc400000000ff */
[----:B------:R-:W2:Y:S02]  /*37a30*/  LDL.LU R2, [R1+0xfc4] ;  /* 0x000fc40001027983 */ /* 0x000ea40000300800 */
[----:B--2---:R-:W-:Y:S02]  /*37a40*/  F2FP.PACK_AB R9, R2, R9 ;  /* 0x000000090209723e */ /* 0x004fe400000000ff */
[----:B------:R-:W2:Y:S01]  /*37a50*/  LDL.LU R2, [R1+0xfc0] ;  /* 0x000fc00001027983 */ /* 0x000ea20000300800 */
[----:B-----5:R-:W-:-:S03]  /*37a60*/  F2FP.PACK_AB R13, R3, R13 ;  /* 0x0000000d030d723e */ /* 0x020fc600000000ff */
[----:B------:R-:W5:Y:S01]  /*37a70*/  LDL.LU R3, [R1+0xfbc] ;  /* 0x000fbc0001037983 */ /* 0x000f620000300800 */
[----:B--2---:R-:W-:-:S03]  /*37a80*/  F2FP.PACK_AB R10, R2, R10 ;  /* 0x0000000a020a723e */ /* 0x004fc600000000ff */
[----:B------:R-:W2:Y:S01]  /*37a90*/  LDL.LU R2, [R1+0xfb8] ;  /* 0x000fb80001027983 */ /* 0x000ea20000300800 */
[----:B-----5:R-:W-:Y:S02]  /*37aa0*/  F2FP.PACK_AB R11, R3, R11 ;  /* 0x0000000b030b723e */ /* 0x020fe400000000ff */
[----:B--2---:R-:W-:Y:S02]  /*37ab0*/  F2FP.PACK_AB R14, R2, R14 ;  /* 0x0000000e020e723e */ /* 0x004fe400000000ff */
[----:B------:R-:W2:Y:S04]  /*37ac0*/  LDL.LU R2, [R1+0xfb4] ;  /* 0x000fb40001027983 */ /* 0x000ea80000300800 */
[----:B------:R-:W5:Y:S01]  /*37ad0*/  LDL.LU R3, [R1+0xfb0] ;  /* 0x000fb00001037983 */ /* 0x000f620000300800 */
[----:B--2---:R-:W-:-:S03]  /*37ae0*/  F2FP.PACK_AB R15, R2, R15 ;  /* 0x0000000f020f723e */ /* 0x004fc600000000ff */
[----:B------:R-:W2:Y:S01]  /*37af0*/  LDL.LU R2, [R1+0xfac] ;  /* 0x000fac0001027983 */ /* 0x000ea20000300800 */
[----:B-----5:R-:W-:-:S03]  /*37b00*/  F2FP.PACK_AB R16, R3, R16 ;  /* 0x000000100310723e */ /* 0x020fc600000000ff */
[----:B------:R-:W5:Y:S02]  /*37b10*/  LDL.LU R3, [R1+0xfa8] ;  /* 0x000fa80001037983 */ /* 0x000f640000300800 */
[----:B-----5:R-:W-:Y:S02]  /*37b20*/  F2FP.PACK_AB R24, R3, R24 ;  /* 0x000000180318723e */ /* 0x020fe400000000ff */
[----:B------:R-:W5:Y:S01]  /*37b30*/  LDL.LU R3, [R1+0xfa4] ;  /* 0x000fa40001037983 */ /* 0x000f620000300800 */
[----:B--2---:R-:W-:-:S03]  /*37b40*/  F2FP.PACK_AB R17, R17, R2 ;  /* 0x000000021111723e */ /* 0x004fc600000000ff */
[----:B------:R-:W2:Y:S01]  /*37b50*/  LDL.LU R2, [R1+0xfa0] ;  /* 0x000fa00001027983 */ /* 0x000ea20000300800 */
[----:B-----5:R-:W-:-:S03]  /*37b60*/  F2FP.PACK_AB R25, R3, R25 ;  /* 0x000000190319723e */ /* 0x020fc600000000ff */
[----:B------:R-:W2:Y:S01]  /*37b70*/  LDL.LU R3, [R1+0xf9c] ;  /* 0x000f9c0001037983 */ /* 0x000ea20000300800 */
[----:B------:R-:W-:Y:S02]  /*37b80*/  F2FP.PACK_AB R27, R4, R27 ;  /* 0x0000001b041b723e */ /* 0x000fe400000000ff */
[----:B------:R-:W-:Y:S02]  /*37b90*/  F2FP.PACK_AB R4, R0, R29 ;  /* 0x0000001d0004723e */ /* 0x000fe400000000ff */
[----:B------:R-:W5:Y:S01]  /*37ba0*/  LDL.LU R0, [R1+0x330] ;  /* 0x0003300001007983 */ /* 0x000f620000300800 */
[----:B----4-:R-:W-:Y:S02]  /*37bb0*/  F2FP.PACK_AB R6, R6, R7 ;  /* 0x000000070606723e */ /* 0x010fe400000000ff */
[----:B------:R-:W-:Y:S01]  /*37bc0*/  F2FP.PACK_AB R18, R20, R18 ;  /* 0x000000121412723e */ /* 0x000fe200000000ff */
[----:B------:R-:W5:Y:S01]  /*37bd0*/  LDL.LU R29, [R1+0x31c] ;  /* 0x00031c00011d7983 */ /* 0x000f620000300800 */
[----:B------:R-:W-:-:S02]  /*37be0*/  F2FP.PACK_AB R26, R21, R26 ;  /* 0x0000001a151a723e */ /* 0x000fc400000000ff */
[----:B------:R-:W-:Y:S02]  /*37bf0*/  F2FP.PACK_AB R19, R22, R19 ;  /* 0x000000131613723e */ /* 0x000fe400000000ff */
[----:B---3--:R-:W-:Y:S01]  /*37c00*/  F2FP.PACK_AB R5, R23, R5 ;  /* 0x000000051705723e */ /* 0x008fe200000000ff */
[----:B------:R0:W-:Y:S04]  /*37c10*/  STS.128 [R28+0x100], R8 ;  /* 0x000100081c007388 */ /* 0x0001e80000000c00 */
[----:B------:R1:W-:Y:S04]  /*37c20*/  STS.128 [R28+0x180], R12 ;  /* 0x0001800c1c007388 */ /* 0x0003e80000000c00 */
[----:B------:R3:W-:Y:S01]  /*37c30*/  STS.128 [R28+0x200], R16 ;  /* 0x000200101c007388 */ /* 0x0007e20000000c00 */
[----:B--2---:R-:W-:-:S03]  /*37c40*/  F2FP.PACK_AB R7, R3, R2 ;  /* 0x000000020307723e */ /* 0x004fc600000000ff */
[----:B------:R-:W2:Y:S04]  /*37c50*/  LDL.LU R3, [R1+0xf98] ;  /* 0x000f980001037983 */ /* 0x000ea80000300800 */
[----:B------:R-:W2:Y:S04]  /*37c60*/  LDL.LU R20, [R1+0x208] ;  /* 0x0002080001147983 */ /* 0x000ea80000300800 */
        /* <DEDUP_REMOVED lines=9> */
[----:B------:R-:W4:Y:S04]  /*37d00*/  LDL.LU R13, [R1+0x310] ;  /* 0x00031000010d7983 */ /* 0x000f280000300800 */
[----:B------:R-:W4:Y:S04]  /*37d10*/  LDL.LU R14, [R1+0x364] ;  /* 0x00036400010e7983 */ /* 0x000f280000300800 */
[----:B------:R-:W4:Y:S04]  /*37d20*/  LDL.LU R15, [R1+0x334] ;  /* 0x00033400010f7983 */ /* 0x000f280000300800 */
[----:B---3--:R-:W3:Y:S04]  /*37d30*/  LDL.LU R16, [R1+0x35c] ;  /* 0x00035c0001107983 */ /* 0x008ee80000300800 */
[----:B------:R-:W3:Y:S04]  /*37d40*/  LDL.LU R17, [R1+0x314] ;  /* 0x0003140001117983 */ /* 0x000ee80000300800 */
[----:B------:R-:W3:Y:S04]  /*37d50*/  LDL.LU R18, [R1+0x368] ;  /* 0x0003680001127983 */ /* 0x000ee80000300800 */
[----:B------:R-:W3:Y:S04]  /*37d60*/  LDL.LU R19, [R1+0x384] ;  /* 0x0003840001137983 */ /* 0x000ee80000300800 */
[----:B------:R-:W-:Y:S04]  /*37d70*/  STS.128 [R28+0x280], R24 ;  /* 0x000280181c007388 */ /* 0x000fe80000000c00 */
[----:B------:R-:W-:Y:S01]  /*37d80*/  STS.128 [R28+0x300], R4 ;  /* 0x000300041c007388 */ /* 0x000fe20000000c00 */
[----:B--2---:R-:W-:-:S03]  /*37d90*/  F2FP.PACK_AB R20, R3, R20 ;  /* 0x000000140314723e */ /* 0x004fc600000000ff */
[----:B---3--:R0:W-:Y:S04]  /*37da0*/  STL [R1+0xf6c], R19 ;  /* 0x000f6c1301007387 */ /* 0x0081e80000100800 */
[----:B0-----:R-:W2:Y:S04]  /*37db0*/  LDL.LU R19, [R1+0x338] ;  /* 0x0003380001137983 */ /* 0x001ea80000300800 */
[----:B------:R-:W3:Y:S04]  /*37dc0*/  LDL.LU R24, [R1+0x2a0] ;  /* 0x0002a00001187983 */ /* 0x000ee80000300800 */
[----:B------:R-:W2:Y:S04]  /*37dd0*/  LDL.LU R25, [R1+0x304] ;  /* 0x0003040001197983 */ /* 0x000ea80000300800 */
[----:B------:R-:W2:Y:S04]  /*37de0*/  LDL.LU R26, [R1+0x30c] ;  /* 0x00030c00011a7983 */ /* 0x000ea80000300800 */
[----:B------:R-:W2:Y:S04]  /*37df0*/  LDL.LU R27, [R1+0x360] ;  /* 0x00036000011b7983 */ /* 0x000ea80000300800 */
[----:B------:R-:W2:Y:S04]  /*37e00*/  LDL.LU R4, [R1+0x248] ;  /* 0x0002480001047983 */ /* 0x000ea80000300800 */
[----:B------:R-:W2:Y:S04]  /*37e10*/  LDL.LU R5, [R1+0x250] ;  /* 0x0002500001057983 */ /* 0x000ea80000300800 */
[----:B------:R-:W2:Y:S04]  /*37e20*/  LDL.LU R6, [R1+0x27c] ;  /* 0x00027c0001067983 */ /* 0x000ea80000300800 */
[----:B------:R-:W3:Y:S04]  /*37e30*/  LDL.LU R7, [R1+0x2a4] ;  /* 0x0002a40001077983 */ /* 0x000ee80000300800 */
[----:B------:R0:W-:Y:S04]  /*37e40*/  STL [R1+0xf68], R28 ;  /* 0x000f681c01007387 */ /* 0x0001e80000100800 */
[----:B0-----:R-:W2:Y:S04]  /*37e50*/  LDL.LU R28, [R1+0x388] ;  /* 0x00038800011c7983 */ /* 0x001ea80000300800 */
[----:B------:R-:W4:Y:S02]  /*37e60*/  LDL.LU R3, [R1+0xf94] ;  /* 0x000f940001037983 */ /* 0x000f240000300800 */
[----:B----4-:R-:W-:-:S02]  /*37e70*/  F2FP.PACK_AB R21, R3, R21 ;  /* 0x000000150315723e */ /* 0x010fc400000000ff */
[----:B------:R-:W4:Y:S02]  /*37e80*/  LDL.LU R3, [R1+0xf90] ;  /* 0x000f900001037983 */ /* 0x000f240000300800 */
[----:B----4-:R-:W-:Y:S02]  /*37e90*/  F2FP.PACK_AB R22, R3, R22 ;  /* 0x000000160316723e */ /* 0x010fe400000000ff */
[----:B------:R-:W4:Y:S02]  /*37ea0*/  LDL.LU R3, [R1+0xf8c] ;  /* 0x000f8c0001037983 */ /* 0x000f240000300800 */
[----:B----4-:R-:W-:Y:S02]  /*37eb0*/  F2FP.PACK_AB R23, R3, R23 ;  /* 0x000000170317723e */ /* 0x010fe400000000ff */
[----:B------:R-:W2:Y:S02]  /*37ec0*/  LDL.LU R3, [R1+0xf88] ;  /* 0x000f880001037983 */ /* 0x000ea40000300800 */
[----:B--2---:R-:W-:-:S02]  /*37ed0*/  F2FP.PACK_AB R4, R3, R4 ;  /* 0x000000040304723e */ /* 0x004fc400000000ff */
[----:B------:R-:W2:Y:S01]  /*37ee0*/  LDL.LU R3, [R1+0xf84] ;  /* 0x000f840001037983 */ /* 0x000ea20000300800 */
[----:B------:R-:W-:-:S03]  /*37ef0*/  F2FP.PACK_AB R8, R2, R8 ;  /* 0x000000080208723e */ /* 0x000fc600000000ff */
[----:B------:R-:W4:Y:S01]  /*37f00*/  LDL.LU R2, [R1+0xf80] ;  /* 0x000f800001027983 */ /* 0x000f220000300800 */
[----:B--2---:R-:W-:-:S03]  /*37f10*/  F2FP.PACK_AB R5, R3, R5 ;  /* 0x000000050305723e */ /* 0x004fc600000000ff */
[----:B------:R-:W2:Y:S02]  /*37f20*/  LDL.LU R3, [R1+0xf7c] ;  /* 0x000f7c0001037983 */ /* 0x000ea40000300800 */
[----:B--2---:R-:W-:Y:S02]  /*37f30*/  F2FP.PACK_AB R9, R3, R9 ;  /* 0x000000090309723e */ /* 0x004fe400000000ff */
[----:B------:R-:W2:Y:S01]  /*37f40*/  LDL.LU R3, [R1+0xf78] ;  /* 0x000f780001037983 */ /* 0x000ea20000300800 */
[----:B----4-:R-:W-:-:S03]  /*37f50*/  F2FP.PACK_AB R6, R6, R2 ;  /* 0x000000020606723e */ /* 0x010fc600000000ff */
[----:B------:R-:W4:Y:S01]  /*37f60*/  LDL.LU R2, [R1+0xf74] ;  /* 0x000f740001027983 */ /* 0x000f220000300800 */
[----:B--2---:R-:W-:-:S03]  /*37f70*/  F2FP.PACK_AB R10, R3, R10 ;  /* 0x0000000a030a723e */ /* 0x004fc600000000ff */
[----:B------:R-:W4:Y:S01]  /*37f80*/  LDL.LU R3, [R1+0xf70] ;  /* 0x000f700001037983 */ /* 0x000f220000300800 */
[----:B------:R-:W-:Y:S02]  /*37f90*/  F2FP.PACK_AB R13, R17, R13 ;  /* 0x0000000d110d723e */ /* 0x000fe400000000ff */
[----:B------:R-:W-:Y:S02]  /*37fa0*/  F2FP.PACK_AB R17, R18, R14 ;  /* 0x0000000e1211723e */ /* 0x000fe400000000ff */
[----:B-----5:R-:W-:Y:S02]  /*37fb0*/  F2FP.PACK_AB R14, R0, R29 ;  /* 0x0000001d000e723e */ /* 0x020fe400000000ff */
[----:B------:R-:W2:Y:S01]  /*37fc0*/  LDL.LU R29, [R1+0x76c] ;  /* 0x00076c00011d7983 */ /* 0x000ea20000300800 */
[----:B---3--:R-:W-:-:S03]  /*37fd0*/  F2FP.PACK_AB R7, R7, R24 ;  /* 0x000000180707723e */ /* 0x008fc600000000ff */
[----:B------:R-:W3:Y:S01]  /*37fe0*/  LDL.LU R0, [R1+0x390] ;  /* 0x0003900001007983 */ /* 0x000ee20000300800 */
[----:B------:R-:W-:-:S03]  /*37ff0*/  F2FP.PACK_AB R11, R25, R11 ;  /* 0x0000000b190b723e */ /* 0x000fc600000000ff */
[----:B------:R-:W3:Y:S01]  /*38000*/  LDL.LU R24, [R1+0x38c] ;  /* 0x00038c0001187983 */ /* 0x000ee20000300800 */
[----:B------:R-:W-:Y:S02]  /*38010*/  F2FP.PACK_AB R12, R26, R12 ;  /* 0x0000000c1a0c723e */ /* 0x000fe400000000ff */
[----:B------:R-:W-:Y:S02]  /*38020*/  F2FP.PACK_AB R16, R27, R16 ;  /* 0x000000101b10723e */ /* 0x000fe400000000ff */
[----:B------:R-:W-:Y:S02]  /*38030*/  F2FP.PACK_AB R15, R19, R15 ;  /* 0x0000000f130f723e */ /* 0x000fe400000000ff */
[----:B----4-:R-:W-:Y:S02]  /*38040*/  F2FP.PACK_AB R18, R3, R2 ;  /* 0x000000020312723e */ /* 0x010fe400000000ff */
[----:B------:R-:W4:Y:S04]  /*38050*/  LDL.LU R2, [R1+0x3b0] ;  /* 0x0003b00001027983 */ /* 0x000f280000300800 */
[----:B------:R-:W5:Y:S04]  /*38060*/  LDL.LU R25, [R1+0x394] ;  /* 0x0003940001197983 */ /* 0x000f680000300800 */
[----:B------:R-:W2:Y:S04]  /*38070*/  LDL.LU R3, [R1+0x3b8] ;  /* 0x0003b80001037983 */ /* 0x000ea80000300800 */
[----:B------:R-:W2:Y:S04]  /*38080*/  LDL.LU R26, [R1+0x39c] ;  /* 0x00039c00011a7983 */ /* 0x000ea80000300800 */
[----:B------:R-:W2:Y:S04]  /*38090*/  LDL.LU R27, [R1+0x3a4] ;  /* 0x0003a400011b7983 */ /* 0x000ea80000300800 */
[----:B------:R-:W2:Y:S02]  /*380a0*/  LDL.LU R19, [R1+0xf6c] ;  /* 0x000f6c0001137983 */ /* 0x000ea40000300800 */
[----:B--2---:R-:W-:-:S02]  /*380b0*/  F2FP.PACK_AB R19, R28, R19 ;  /* 0x000000131c13723e */ /* 0x004fc400000000ff */
[----:B------:R-:W2:Y:S04]  /*380c0*/  LDL.LU R28, [R1+0xf68] ;  /* 0x000f6800011c7983 */ /* 0x000ea80000300800 */
[----:B--2---:R0:W-:Y:S04]  /*380d0*/  STS.128 [R28+0x380], R20 ;  /* 0x000380141c007388 */ /* 0x0041e80000000c00 */
[----:B------:R1:W-:Y:S04]  /*380e0*/  STS.128 [R28+0x400], R4 ;  /* 0x000400041c007388 */ /* 0x0003e80000000c00 */
[----:B0-----:R-:W2:Y:S04]  /*380f0*/  LDL.LU R22, [R1+0x34] ;  /* 0x0000340001167983 */ /* 0x001ea80000300800 */
[----:B------:R-:W2:Y:S04]  /*38100*/  LDL.LU R23, [R1+0x3bc] ;  /* 0x0003bc0001177983 */ /* 0x000ea80000300800 */
[----:B------:R-:W2:Y:S04]  /*38110*/  LDL.LU R21, [R1+0x784] ;  /* 0x0007840001157983 */ /* 0x000ea80000300800 */
[----:B------:R-:W2:Y:S04]  /*38120*/  LDL.LU R20, [R1+0x30] ;  /* 0x0000300001147983 */ /* 0x000ea80000300800 */
[----:B-1----:R-:W4:Y:S04]  /*38130*/  LDL.LU R4, [R1+0x3ac] ;  /* 0x0003ac0001047983 */ /* 0x002f280000300800 */
        /* <DEDUP_REMOVED lines=10> */
[----:B-1----:R-:W2:Y:S04]  /*381e0*/  LDL.LU R12, [R1+0x3d4] ;  /* 0x0003d400010c7983 */ /* 0x002ea80000300800 */
[----:B------:R-:W2:Y:S04]  /*381f0*/  LDL.LU R13, [R1+0x774] ;  /* 0x00077400010d7983 */ /* 0x000ea80000300800 */
[----:B------:R-:W2:Y:S04]  /*38200*/  LDL.LU R14, [R1+0x77c] ;  /* 0x00077c00010e7983 */ /* 0x000ea80000300800 */
[----:B------:R-:W2:Y:S01]  /*38210*/  LDL.LU R15, [R1+0x788] ;  /* 0x00078800010f7983 */ /* 0x000ea20000300800 */
[----:B---3--:R-:W-:-:S03]  /*38220*/  F2FP.PACK_AB R24, R0, R24 ;  /* 0x000000180018723e */ /* 0x008fc600000000ff */
[----:B------:R-:W3:Y:S04]  /*38230*/  LDL.LU R16, [R1+0x778] ;  /* 0x0007780001107983 */ /* 0x000ee80000300800 */
[----:B------:R-:W2:Y:S04]  /*38240*/  LDL.LU R17, [R1+0x3e4] ;  /* 0x0003e40001117983 */ /* 0x000ea80000300800 */
[----:B------:R-:W2:Y:S04]  /*38250*/  LDL.LU R18, [R1+0x780] ;  /* 0x0007800001127983 */ /* 0x000ea80000300800 */
[----:B------:R-:W2:Y:S04]  /*38260*/  LDL.LU R19, [R1+0x3ec] ;  /* 0x0003ec0001137983 */ /* 0x000ea80000300800 */
[----:B------:R-:W2:Y:S01]  /*38270*/  LDL.LU R0, [R1+0xf64] ;  /* 0x000f640001007983 */ /* 0x000ea20000300800 */
[----:B----4-:R-:W-:-:S03]  /*38280*/  F2FP.PACK_AB R4, R2, R4 ;  /* 0x000000040204723e */ /* 0x010fc600000000ff */
[----:B------:R-:W5:Y:S02]  /*38290*/  LDL.LU R2, [R1+0xf60] ;  /* 0x000f600001027983 */ /* 0x000f640000300800 */
[----:B-----5:R-:W-:Y:S02]  /*382a0*/  F2FP.PACK_AB R25, R2, R25 ;  /* 0x000000190219723e */ /* 0x020fe400000000ff */
[----:B------:R-:W4:Y:S01]  /*382b0*/  LDL.LU R2, [R1+0xf5c] ;  /* 0x000f5c0001027983 */ /* 0x000f220000300800 */
[----:B--2---:R-:W-:-:S03]  /*382c0*/  F2FP.PACK_AB R5, R3, R5 ;  /* 0x000000050305723e */ /* 0x004fc600000000ff */
[----:B------:R-:W2:Y:S01]  /*382d0*/  LDL.LU R3, [R1+0xf58] ;  /* 0x000f580001037983 */ /* 0x000ea20000300800 */
[----:B----4-:R-:W-:-:S03]  /*382e0*/  F2FP.PACK_AB R26, R2, R26 ;  /* 0x0000001a021a723e */ /* 0x010fc600000000ff */
[----:B------:R-:W4:Y:S01]  /*382f0*/  LDL.LU R2, [R1+0xf54] ;  /* 0x000f540001027983 */ /* 0x000f220000300800 */
[----:B------:R-:W-:Y:S02]  /*38300*/  F2FP.PACK_AB R6, R6, R23 ;  /* 0x000000170606723e */ /* 0x000fe400000000ff */
[----:B--2---:R-:W-:Y:S01]  /*38310*/  F2FP.PACK_AB R27, R3, R27 ;  /* 0x0000001b031b723e */ /* 0x004fe200000000ff */
[----:B------:R-:W2:Y:S04]  /*38320*/  LDL.LU R23, [R1+0x20] ;  /* 0x0000200001177983 */ /* 0x000ea80000300800 */
[----:B------:R-:W5:Y:S01]  /*38330*/  LDL.LU R3, [R1+0xf50] ;  /* 0x000f500001037983 */ /* 0x000f620000300800 */
[----:B----4-:R-:W-:-:S03]  /*38340*/  F2FP.PACK_AB R7, R2, R7 ;  /* 0x000000070207723e */ /* 0x010fc600000000ff */
[----:B------:R-:W5:Y:S01]  /*38350*/  LDL.LU R2, [R1+0xf4c] ;  /* 0x000f4c0001027983 */ /* 0x000f620000300800 */
[----:B------:R-:W-:Y:S02]  /*38360*/  F2FP.PACK_AB R8, R12, R8 ;  /* 0x000000080c08723e */ /* 0x000fe400000000ff */
[----:B------:R-:W-:Y:S02]  /*38370*/  F2FP.PACK_AB R12, R9, R29 ;  /* 0x0000001d090c723e */ /* 0x000fe400000000ff */
[----:B---3--:R-:W-:Y:S02]  /*38380*/  F2FP.PACK_AB R13, R16, R13 ;  /* 0x0000000d100d723e */ /* 0x008fe400000000ff */
[----:B------:R-:W-:Y:S02]  /*38390*/  F2FP.PACK_AB R10, R17, R10 ;  /* 0x0000000a110a723e */ /* 0x000fe400000000ff */
[----:B------:R-:W-:Y:S02]  /*383a0*/  F2FP.PACK_AB R14, R18, R14 ;  /* 0x0000000e120e723e */ /* 0x000fe400000000ff */
[----:B------:R-:W-:-:S02]  /*383b0*/  F2FP.PACK_AB R11, R19, R11 ;  /* 0x0000000b130b723e */ /* 0x000fc400000000ff */
[----:B------:R-:W-:Y:S02]  /*383c0*/  F2FP.PACK_AB R15, R15, R21 ;  /* 0x000000150f0f723e */ /* 0x000fe400000000ff */
[----:B-----5:R-:W-:Y:S02]  /*383d0*/  F2FP.PACK_AB R9, R2, R3 ;  /* 0x000000030209723e */ /* 0x020fe400000000ff */
[----:B------:R-:W3:Y:S04]  /*383e0*/  LDL.LU R2, [R1+0xf48] ;  /* 0x000f480001027983 */ /* 0x000ee80000300800 */
[----:B------:R-:W4:Y:S04]  /*383f0*/  LDL.LU R3, [R1+0xf44] ;  /* 0x000f440001037983 */ /* 0x000f280000300800 */
[----:B------:R-:W-:Y:S04]  /*38400*/  STS.128 [R28+0x600], R24 ;  /* 0x000600181c007388 */ /* 0x000fe80000000c00 */
[----:B------:R0:W-:Y:S04]  /*38410*/  STS.128 [R28+0x680], R4 ;  /* 0x000680041c007388 */ /* 0x0001e80000000c00 */
[----:B------:R-:W-:Y:S04]  /*38420*/  STS.128 [R28+0x700], R8 ;  /* 0x000700081c007388 */ /* 0x000fe80000000c00 */
[----:B------:R-:W-:Y:S01]  /*38430*/  STS.128 [R28+0x780], R12 ;  /* 0x0007800c1c007388 */ /* 0x000fe20000000c00 */
[----:B------:R-:W-:-:S03]  /*38440*/  IMAD.MOV.U32 R29, RZ, RZ, c[0x0][0x1c8] ;  /* 0x00007200ff1d7624 */ /* 0x000fc600078e00ff */
[----:B------:R-:W-:Y:S02]  /*38450*/  BAR.SYNC.DEFER_BLOCKING 0x0 ;  /* 0x0000000000007b1d */ /* 0x000fe40000010000 */
[----:B------:R-:W-:-:S04]  /*38460*/  SHF.L.U32 R18, R29, 0x1, RZ ;  /* 0x000000011d127819 */ /* 0x000fc800000006ff */
[----:B------:R-:W5:Y:S01]  /*38470*/  LDL.LU R21, [R1+0x10] ;  /* 0x0000100001157983 */ /* 0x000f620000300800 */
[----:B0-----:R-:W-:-:S03]  /*38480*/  PRMT R6, R20, 0x7632, R6 ;  /* 0x0000763214067816 */ /* 0x001fc60000000006 */
[----:B------:R-:W5:Y:S01]  /*38490*/  LDL.LU R19, [R1] ;  /* 0x0000000001137983 */ /* 0x000f620000300800 */
[----:B---3--:R-:W-:-:S04]  /*384a0*/  IADD3 R16, P0, R18, R2, RZ ;  /* 0x0000000212107210 */ /* 0x008fc80007f1e0ff */
[CC--:B----4-:R-:W-:Y:S02]  /*384b0*/  LEA.HI.X.SX32 R17, R29.reuse, R3.reuse, 0x1, P0 ;  /* 0x000000031d117211 */ /* 0x0d0fe400000f0eff */
[----:B------:R-:W-:Y:S01]  /*384c0*/  LEA R4, P0, R29, R2, 0x2 ;  /* 0x000000021d047211 */ /* 0x000fe200078010ff */
[----:B------:R-:W-:Y:S03]  /*384d0*/  STG.E.U16 [R2.64], R20 ;  /* 0x0000001402007986 */ /* 0x000fe6000c101506 */
[----:B------:R-:W-:Y:S01]  /*384e0*/  LEA.HI.X.SX32 R5, R18, R3, 0x1, P0 ;  /* 0x0000000312057211 */ /* 0x000fe200000f0eff */
[----:B------:R-:W-:Y:S04]  /*384f0*/  STG.E.U16 [R16.64], R6 ;  /* 0x0000000610007986 */ /* 0x000fe8000c101506 */
[----:B--2---:R0:W-:Y:S02]  /*38500*/  STG.E.U16 [R4.64], R23 ;  /* 0x0000001704007986 */ /* 0x0041e4000c101506 */
[----:B0-----:R-:W-:-:S02]  /*38510*/  PRMT R5, R23, 0x7632, R5 ;  /* 0x0000763217057816 */ /* 0x001fc40000000005 */
[----:B------:R-:W2:Y:S01]  /*38520*/  LDL.LU R23, [R1+0x40] ;  /* 0x0000400001177983 */ /* 0x000ea20000300800 */
[C---:B------:R-:W-:Y:S02]  /*38530*/  IMAD R10, R29.reuse, 0x6, RZ ;  /* 0x000000061d0a7824 */ /* 0x040fe400078e02ff */
[C---:B------:R-:W-:Y:S01]  /*38540*/  IMAD R6, R29.reuse, 0x3, RZ ;  /* 0x000000031d067824 */ /* 0x040fe200078e02ff */
[C---:B------:R-:W-:Y:S01]  /*38550*/  SHF.L.U32 R4, R29.reuse, 0x2, RZ ;  /* 0x000000021d047819 */ /* 0x040fe200000006ff */
[C---:B------:R-:W-:Y:S01]  /*38560*/  IMAD R12, R29.reuse, 0xa, RZ ;  /* 0x0000000a1d0c7824 */ /* 0x040fe200078e02ff */
[----:B------:R-:W-:Y:S01]  /*38570*/  IADD3 R8, P0, R10, R2, RZ ;  /* 0x000000020a087210 */ /* 0x000fe20007f1e0ff */
[----:B------:R-:W-:Y:S01]  /*38580*/  IMAD R11, R29, 0x5, RZ ;  /* 0x000000051d0b7824 */ /* 0x000fe200078e02ff */
[----:B------:R-:W3:Y:S02]  /*38590*/  LDL.LU R20, [R1+0x50] ;  /* 0x0000500001147983 */ /* 0x000ee40000300800 */
[----:B------:R-:W-:-:S02]  /*385a0*/  LEA.HI.X.SX32 R9, R6, R3, 0x1, P0 ;  /* 0x0000000306097211 */ /* 0x000fc400000f0eff */
[C---:B------:R-:W-:Y:S01]  /*385b0*/  LEA R6, P0, R29.reuse, R2, 0x3 ;  /* 0x000000021d067211 */ /* 0x040fe200078018ff */
[----:B------:R-:W-:-:S03]  /*385c0*/  IMAD R13, R29, 0xc, RZ ;  /* 0x0000000c1d0d7824 */ /* 0x000fc600078e02ff */
[----:B------:R-:W-:Y:S02]  /*385d0*/  LEA.HI.X.SX32 R7, R4, R3, 0x1, P0 ;  /* 0x0000000304077211 */ /* 0x000fe400000f0eff */
[----:B------:R-:W-:Y:S01]  /*385e0*/  IADD3 R4, P0, R12, R2, RZ ;  /* 0x000000020c047210 */ /* 0x000fe20007f1e0ff */
[----:B------:R0:W-:Y:S01]  /*385f0*/  STG.E.U16 [R8.64], R5 ;  /* 0x0000000508007986 */ /* 0x0001e2000c101506 */
[----:B------:R-:W-:-:S03]  /*38600*/  IMAD R14, R29, 0xe, RZ ;  /* 0x0000000e1d0e7824 */ /* 0x000fc600078e02ff */
[----:B-----5:R1:W-:Y:S01]  /*38610*/  STG.E.U16 [R6.64], R21 ;  /* 0x0000001506007986 */ /* 0x0203e2000c101506 */
[-C--:B0-----:R-:W-:Y:S02]  /*38620*/  LEA.HI.X.SX32 R5, R11, R3.reuse, 0x1, P0 ;  /* 0x000000030b057211 */ /* 0x081fe400000f0eff */
[-C--:B------:R-:W-:Y:S02]  /*38630*/  IADD3 R8, P0, R13, R2.reuse, RZ ;  /* 0x000000020d087210 */ /* 0x080fe40007f1e0ff */
[----:B-1----:R-:W-:Y:S01]  /*38640*/  PRMT R6, R21, 0x7632, R6 ;  /* 0x0000763215067816 */ /* 0x002fe20000000006 */
[----:B------:R-:W-:Y:S01]  /*38650*/  IMAD R7, R29, 0x7, RZ ;  /* 0x000000071d077824 */ /* 0x000fe200078e02ff */
[-C--:B------:R-:W-:Y:S02]  /*38660*/  LEA.HI.X.SX32 R9, R10, R3.reuse, 0x1, P0 ;  /* 0x000000030a097211 */ /* 0x080fe400000f0eff */
[----:B------:R-:W-:Y:S01]  /*38670*/  IADD3 R10, P0, R14, R2, RZ ;  /* 0x000000020e0a7210 */ /* 0x000fe20007f1e0ff */
[----:B------:R-:W-:Y:S01]  /*38680*/  IMAD.MOV.U32 R21, RZ, RZ, R22 ;  /* 0x000000ffff157224 */ /* 0x000fe200078e0016 */
[----:B------:R0:W-:Y:S02]  /*38690*/  STG.E.U16 [R4.64], R6 ;  /* 0x0000000604007986 */ /* 0x0001e4000c101506 */
[----:B------:R-:W-:-:S02]  /*386a0*/  LEA.HI.X.SX32 R11, R7, R3, 0x1, P0 ;  /* 0x00000003070b7211 */ /* 0x000fc400000f0eff */
[----:B------:R-:W4:Y:S01]  /*386b0*/  LDL.LU R22, [R1+0x60] ;  /* 0x0000600001167983 */ /* 0x000f220000300800 */
[C---:B0-----:R-:W-:Y:S02]  /*386c0*/  SHF.L.U32 R4, R29.reuse, 0x3, RZ ;  /* 0x000000031d047819 */ /* 0x041fe400000006ff */
[----:B------:R-:W-:Y:S02]  /*386d0*/  LEA R6, P0, R29, R2, 0x4 ;  /* 0x000000021d067211 */ /* 0x000fe400078020ff */
[----:B------:R-:W-:Y:S02]  /*386e0*/  PRMT R5, R19, 0x7632, R5 ;  /* 0x0000763213057816 */ /* 0x000fe40000000005 */
[----:B------:R-:W-:Y:S01]  /*386f0*/  LEA.HI.X.SX32 R7, R4, R3, 0x1, P0 ;  /* 0x0000000304077211 */ /* 0x000fe200000f0eff */
[----:B------:R-:W-:Y:S04]  /*38700*/  STG.E.U16 [R8.64], R19 ;  /* 0x0000001308007986 */ /* 0x000fe8000c101506 */
[----:B------:R2:W-:Y:S02]  /*38710*/  STG.E.U16 [R10.64], R5 ;  /* 0x000000050a007986 */ /* 0x0005e4000c101506 */
[----:B--2---:R-:W-:-:S02]  /*38720*/  PRMT R10, R23, 0x7632, R10 ;  /* 0x00007632170a7816 */ /* 0x004fc4000000000a */
[----:B------:R0:W-:Y:S04]  /*38730*/  STG.E.U16 [R6.64], R23 ;  /* 0x0000001706007986 */ /* 0x0001e8000c101506 */
[----:B0-----:R-:W2:Y:S04]  /*38740*/  LDL.LU R23, [R1+0x70] ;  /* 0x0000700001177983 */ /* 0x001ea80000300800 */
[----:B------:R-:W5:Y:S04]  /*38750*/  LDL.LU R24, [R1+0x80] ;  /* 0x0000800001187983 */ /* 0x000f680000300800 */
[----:B------:R-:W5:Y:S04]  /*38760*/  LDL.LU R27, [R1+0x90] ;  /* 0x00009000011b7983 */ /* 0x000f680000300800 */
[----:B------:R-:W5:Y:S01]  /*38770*/  LDL.LU R26, [R1+0xa0] ;  /* 0x0000a000011a7983 */ /* 0x000f620000300800 */
[----:B------:R-:W-:-:S02]  /*38780*/  IMAD R15, R29, 0x12, RZ ;  /* 0x000000121d0f7824 */ /* 0x000fc400078e02ff */
[C---:B------:R-:W-:Y:S02]  /*38790*/  IMAD R16, R29.reuse, 0x9, RZ ;  /* 0x000000091d107824 */ /* 0x040fe400078e02ff */
[----:B------:R-:W-:Y:S01]  /*387a0*/  IMAD R17, R29, 0x14, RZ ;  /* 0x000000141d117824 */ /* 0x000fe200078e02ff */
[----:B------:R-:W-:-:S04]  /*387b0*/  IADD3 R4, P0, R15, R2, RZ ;  /* 0x000000020f047210 */ /* 0x000fc80007f1e0ff */
[----:B------:R-:W-:Y:S01]  /*387c0*/  LEA.HI.X.SX32 R5, R16, R3, 0x1, P0 ;  /* 0x0000000310057211 */ /* 0x000fe200000f0eff */
[----:B------:R-:W-:Y:S01]  /*387d0*/  IMAD R16, R29, 0x16, RZ ;  /* 0x000000161d107824 */ /* 0x000fe200078e02ff */
[----:B------:R-:W-:-:S03]  /*387e0*/  IADD3 R8, P0, R17, R2, RZ ;  /* 0x0000000211087210 */ /* 0x000fc60007f1e0ff */
[----:B------:R0:W-:Y:S01]  /*387f0*/  STG.E.U16 [R4.64], R10 ;  /* 0x0000000a04007986 */ /* 0x0001e2000c101506 */
[-C--:B------:R-:W-:Y:S01]  /*38800*/  LEA.HI.X.SX32 R9, R12, R3.reuse, 0x1, P0 ;  /* 0x000000030c097211 */ /* 0x080fe200000f0eff */
[C---:B------:R-:W-:Y:S02]  /*38810*/  IMAD R12, R29.reuse, 0x18, RZ ;  /* 0x000000181d0c7824 */ /* 0x040fe400078e02ff */
[C---:B------:R-:W-:Y:S02]  /*38820*/  IMAD R18, R29.reuse, 0x1a, RZ ;  /* 0x0000001a1d127824 */ /* 0x040fe400078e02ff */
[----:B0-----:R-:W-:Y:S01]  /*38830*/  IMAD R5, R29, 0xb, RZ ;  /* 0x0000000b1d057824 */ /* 0x001fe200078e02ff */
[----:B------:R-:W-:Y:S01]  /*38840*/  IADD3 R4, P0, R16, R2, RZ ;  /* 0x0000000210047210 */ /* 0x000fe20007f1e0ff */
[----:B---3--:R0:W-:Y:S03]  /*38850*/  STG.E.U16 [R8.64], R20 ;  /* 0x0000001408007986 */ /* 0x0081e6000c101506 */
[----:B------:R-:W-:-:S02]  /*38860*/  LEA.HI.X.SX32 R5, R5, R3, 0x1, P0 ;  /* 0x0000000305057211 */ /* 0x000fc400000f0eff */
[-C--:B------:R-:W-:Y:S01]  /*38870*/  IADD3 R6, P0, R12, R2.reuse, RZ ;  /* 0x000000020c067210 */ /* 0x080fe20007f1e0ff */
[C---:B------:R-:W-:Y:S02]  /*38880*/  IMAD R10, R29.reuse, 0xd, RZ ;  /* 0x0000000d1d0a7824 */ /* 0x040fe400078e02ff */
[----:B------:R-:W-:Y:S01]  /*38890*/  IMAD R19, R29, 0x1c, RZ ;  /* 0x0000001c1d137824 */ /* 0x000fe200078e02ff */
[-C--:B------:R-:W-:Y:S02]  /*388a0*/  LEA.HI.X.SX32 R7, R13, R3.reuse, 0x1, P0 ;  /* 0x000000030d077211 */ /* 0x080fe400000f0eff */
[----:B0-----:R-:W-:Y:S02]  /*388b0*/  PRMT R9, R20, 0x7632, R9 ;  /* 0x0000763214097816 */ /* 0x001fe40000000009 */
[----:B------:R-:W-:Y:S01]  /*388c0*/  IADD3 R8, P0, R18, R2, RZ ;  /* 0x0000000212087210 */ /* 0x000fe20007f1e0ff */
[----:B------:R-:W-:Y:S02]  /*388d0*/  IMAD R13, R29, 0x1e, RZ ;  /* 0x0000001e1d0d7824 */ /* 0x000fe400078e02ff */
[----:B------:R0:W-:Y:S04]  /*388e0*/  STG.E.U16 [R4.64], R9 ;  /* 0x0000000904007986 */ /* 0x0001e8000c101506 */
[----:B----4-:R1:W-:Y:S01]  /*388f0*/  STG.E.U16 [R6.64], R22 ;  /* 0x0000001606007986 */ /* 0x0103e2000c101506 */
[----:B0-----:R-:W-:-:S02]  /*38900*/  LEA.HI.X.SX32 R9, R10, R3, 0x1, P0 ;  /* 0x000000030a097211 */ /* 0x001fc400000f0eff */
[-C--:B------:R-:W-:Y:S01]  /*38910*/  IADD3 R4, P0, R19, R2.reuse, RZ ;  /* 0x0000000213047210 */ /* 0x080fe20007f1e0ff */
[----:B------:R-:W-:Y:S01]  /*38920*/  IMAD R10, R29, 0xf, RZ ;  /* 0x0000000f1d0a7824 */ /* 0x000fe200078e02ff */
[----:B-1----:R-:W-:Y:S02]  /*38930*/  PRMT R7, R22, 0x7632, R7 ;  /* 0x0000763216077816 */ /* 0x002fe40000000007 */
[----:B------:R-:W-:Y:S02]  /*38940*/  LEA.HI.X.SX32 R5, R14, R3, 0x1, P0 ;  /* 0x000000030e057211 */ /* 0x000fe400000f0eff */
[----:B------:R-:W-:Y:S01]  /*38950*/  IADD3 R6, P0, R13, R2, RZ ;  /* 0x000000020d067210 */ /* 0x000fe20007f1e0ff */
[----:B------:R0:W-:Y:S01]  /*38960*/  STG.E.U16 [R8.64], R7 ;  /* 0x0000000708007986 */ /* 0x0001e2000c101506 */
[C---:B------:R-:W-:Y:S01]  /*38970*/  IMAD R14, R29.reuse, 0x22, RZ ;  /* 0x000000221d0e7824 */ /* 0x040fe200078e02ff */
[----:B------:R-:W-:Y:S01]  /*38980*/  MOV R25, R21 ;  /* 0x0000001500197202 */ /* 0x000fe20000000f00 */
[----:B------:R-:W-:-:S02]  /*38990*/  IMAD R20, R29, 0x11, RZ ;  /* 0x000000111d147824 */ /* 0x000fc400078e02ff */
[C---:B------:R-:W-:Y:S02]  /*389a0*/  IMAD R21, R29.reuse, 0x24, RZ ;  /* 0x000000241d157824 */ /* 0x040fe400078e02ff */
[C---:B0-----:R-:W-:Y:S01]  /*389b0*/  IMAD.SHL.U32 R9, R29.reuse, 0x10, RZ ;  /* 0x000000101d097824 */ /* 0x041fe200078e00ff */
[----:B------:R-:W-:Y:S02]  /*389c0*/  LEA.HI.X.SX32 R7, R10, R3, 0x1, P0 ;  /* 0x000000030a077211 */ /* 0x000fe400000f0eff */
[----:B------:R-:W-:-:S04]  /*389d0*/  LEA R8, P0, R29, R2, 0x5 ;  /* 0x000000021d087211 */ /* 0x000fc800078028ff */
[----:B------:R-:W-:Y:S02]  /*389e0*/  LEA.HI.X.SX32 R9, R9, R3, 0x1, P0 ;  /* 0x0000000309097211 */ /* 0x000fe400000f0eff */
[-C--:B------:R-:W-:Y:S01]  /*389f0*/  IADD3 R10, P0, R14, R2.reuse, RZ ;  /* 0x000000020e0a7210 */ /* 0x080fe20007f1e0ff */
[C---:B------:R-:W-:Y:S01]  /*38a00*/  IMAD R22, R29.reuse, 0x28, RZ ;  /* 0x000000281d167824 */ /* 0x040fe200078e02ff */
[----:B------:R-:W-:Y:S01]  /*38a10*/  MOV R14, R25 ;  /* 0x00000019000e7202 */ /* 0x000fe20000000f00 */
[----:B------:R-:W-:Y:S01]  /*38a20*/  IMAD R25, R29, 0x17, RZ ;  /* 0x000000171d197824 */ /* 0x000fe200078e02ff */
[----:B--2---:R-:W-:Y:S01]  /*38a30*/  PRMT R11, R23, 0x7632, R11 ;  /* 0x00007632170b7816 */ /* 0x004fe2000000000b */
[----:B------:R-:W-:Y:S04]  /*38a40*/  STG.E.U16 [R4.64], R23 ;  /* 0x0000001704007986 */ /* 0x000fe8000c101506 */
[----:B------:R0:W-:Y:S04]  /*38a50*/  STG.E.U16 [R6.64], R11 ;  /* 0x0000000b06007986 */ /* 0x0001e8000c101506 */
[----:B-----5:R1:W-:Y:S01]  /*38a60*/  STG.E.U16 [R8.64], R24 ;  /* 0x0000001808007986 */ /* 0x0203e2000c101506 */
[----:B0-----:R-:W-:Y:S01]  /*38a70*/  LEA.HI.X.SX32 R11, R20, R3, 0x1, P0 ;  /* 0x00000003140b7211 */ /* 0x001fe200000f0eff */
[----:B------:R-:W-:Y:S01]  /*38a80*/  IMAD R20, R29, 0x26, RZ ;  /* 0x000000261d147824 */ /* 0x000fe200078e02ff */
[----:B------:R-:W-:Y:S01]  /*38a90*/  IADD3 R4, P0, R21, R2, RZ ;  /* 0x0000000215047210 */ /* 0x000fe20007f1e0ff */
[----:B------:R-:W-:Y:S01]  /*38aa0*/  IMAD R23, R29, 0x13, RZ ;  /* 0x000000131d177824 */ /* 0x000fe200078e02ff */
[----:B------:R-:W-:-:S02]  /*38ab0*/  PRMT R7, R24, 0x7632, R7 ;  /* 0x0000763218077816 */ /* 0x000fc40000000007 */
[-C--:B------:R-:W-:Y:S02]  /*38ac0*/  LEA.HI.X.SX32 R5, R15, R3.reuse, 0x1, P0 ;  /* 0x000000030f057211 */ /* 0x080fe400000f0eff */
[-C--:B------:R-:W-:Y:S01]  /*38ad0*/  IADD3 R6, P0, R20, R2.reuse, RZ ;  /* 0x0000000214067210 */ /* 0x080fe20007f1e0ff */
[----:B------:R0:W-:Y:S01]  /*38ae0*/  STG.E.U16 [R10.64], R7 ;  /* 0x000000070a007986 */ /* 0x0001e2000c101506 */
[----:B------:R-:W-:Y:S01]  /*38af0*/  IMAD R15, R29, 0x2a, RZ ;  /* 0x0000002a1d0f7824 */ /* 0x000fe200078e02ff */
[----:B-1----:R-:W-:Y:S01]  /*38b00*/  PRMT R9, R27, 0x7632, R9 ;  /* 0x000076321b097816 */ /* 0x002fe20000000009 */
[----:B------:R-:W-:Y:S01]  /*38b10*/  IMAD R24, R29, 0x15, RZ ;  /* 0x000000151d187824 */ /* 0x000fe200078e02ff */
[----:B------:R1:W-:Y:S01]  /*38b20*/  STG.E.U16 [R4.64], R27 ;  /* 0x0000001b04007986 */ /* 0x0003e2000c101506 */
[-C--:B0-----:R-:W-:Y:S02]  /*38b30*/  LEA.HI.X.SX32 R7, R23, R3.reuse, 0x1, P0 ;  /* 0x0000000317077211 */ /* 0x081fe400000f0eff */
[----:B------:R-:W-:Y:S01]  /*38b40*/  IADD3 R10, P0, R22, R2, RZ ;  /* 0x00000002160a7210 */ /* 0x000fe20007f1e0ff */
[----:B------:R-:W-:Y:S01]  /*38b50*/  IMAD R23, R29, 0x2c, RZ ;  /* 0x0000002c1d177824 */ /* 0x000fe200078e02ff */
[----:B-1----:R-:W-:Y:S01]  /*38b60*/  PRMT R5, R26, 0x7632, R5 ;  /* 0x000076321a057816 */ /* 0x002fe20000000005 */
[----:B------:R0:W-:Y:S01]  /*38b70*/  STG.E.U16 [R6.64], R9 ;  /* 0x0000000906007986 */ /* 0x0001e2000c101506 */
[----:B------:R-:W-:-:S02]  /*38b80*/  LEA.HI.X.SX32 R11, R17, R3, 0x1, P0 ;  /* 0x00000003110b7211 */ /* 0x000fc400000f0eff */
[----:B------:R-:W-:Y:S01]  /*38b90*/  IADD3 R8, P0, R15, R2, RZ ;  /* 0x000000020f087210 */ /* 0x000fe20007f1e0ff */
[----:B------:R-:W-:Y:S01]  /*38ba0*/  IMAD R17, R29, 0x2e, RZ ;  /* 0x0000002e1d117824 */ /* 0x000fe200078e02ff */
[----:B------:R-:W2:Y:S04]  /*38bb0*/  LDL.LU R22, [R1+0xc0] ;  /* 0x0000c00001167983 */ /* 0x000ea80000300800 */
[----:B------:R-:W-:Y:S01]  /*38bc0*/  STG.E.U16 [R10.64], R26 ;  /* 0x0000001a0a007986 */ /* 0x000fe2000c101506 */
[----:B0-----:R-:W-:-:S03]  /*38bd0*/  LEA.HI.X.SX32 R9, R24, R3, 0x1, P0 ;  /* 0x0000000318097211 */ /* 0x001fc600000f0eff */
[----:B------:R-:W3:Y:S01]  /*38be0*/  LDL.LU R27, [R1+0xd0] ;  /* 0x0000d000011b7983 */ /* 0x000ee20000300800 */
[-C--:B------:R-:W-:Y:S01]  /*38bf0*/  IADD3 R6, P0, R23, R2.reuse, RZ ;  /* 0x0000000217067210 */ /* 0x080fe20007f1e0ff */
[----:B------:R-:W-:Y:S02]  /*38c00*/  IMAD R24, R29, 0x30, RZ ;  /* 0x000000301d187824 */ /* 0x000fe400078e02ff */
[----:B------:R0:W-:Y:S01]  /*38c10*/  STG.E.U16 [R8.64], R5 ;  /* 0x0000000508007986 */ /* 0x0001e2000c101506 */
[-C--:B------:R-:W-:Y:S02]  /*38c20*/  LEA.HI.X.SX32 R7, R16, R3.reuse, 0x1, P0 ;  /* 0x0000000310077211 */ /* 0x080fe400000f0eff */
[----:B------:R-:W-:Y:S01]  /*38c30*/  IADD3 R4, P0, R17, R2, RZ ;  /* 0x0000000211047210 */ /* 0x000fe20007f1e0ff */
[----:B------:R-:W4:Y:S03]  /*38c40*/  LDL.LU R28, [R1+0xe0] ;  /* 0x0000e000011c7983 */ /* 0x000f260000300800 */
[----:B0-----:R-:W-:-:S02]  /*38c50*/  LEA.HI.X.SX32 R5, R25, R3, 0x1, P0 ;  /* 0x0000000319057211 */ /* 0x001fc400000f0eff */
[----:B------:R-:W-:-:S04]  /*38c60*/  IADD3 R10, P0, R24, R2, RZ ;  /* 0x00000002180a7210 */ /* 0x000fc80007f1e0ff */
[----:B------:R-:W-:Y:S02]  /*38c70*/  LEA.HI.X.SX32 R11, R12, R3, 0x1, P0 ;  /* 0x000000030c0b7211 */ /* 0x000fe400000f0eff */
[----:B------:R-:W5:Y:S01]  /*38c80*/  LDL.LU R12, [R1+0xb0] ;  /* 0x0000b000010c7983 */ /* 0x000f620000300800 */
[C---:B------:R-:W-:Y:S02]  /*38c90*/  IMAD R16, R29.reuse, 0x32, RZ ;  /* 0x000000321d107824 */ /* 0x040fe400078e02ff */
[C---:B------:R-:W-:Y:S02]  /*38ca0*/  IMAD R26, R29.reuse, 0x19, RZ ;  /* 0x000000191d1a7824 */ /* 0x040fe400078e02ff */
[----:B------:R-:W-:Y:S01]  /*38cb0*/  IMAD R25, R29, 0x34, RZ ;  /* 0x000000341d197824 */ /* 0x000fe200078e02ff */
[----:B------:R-:W-:Y:S02]  /*38cc0*/  IADD3 R8, P0, R16, R2, RZ ;  /* 0x0000000210087210 */ /* 0x000fe40007f1e0ff */
[----:B-----5:R-:W-:Y:S01]  /*38cd0*/  PRMT R9, R12, 0x7632, R9 ;  /* 0x000076320c097816 */ /* 0x020fe20000000009 */
[----:B------:R0:W-:Y:S04]  /*38ce0*/  STG.E.U16 [R6.64], R12 ;  /* 0x0000000c06007986 */ /* 0x0001e8000c101506 */
[----:B------:R-:W-:Y:S04]  /*38cf0*/  STG.E.U16 [R4.64], R9 ;  /* 0x0000000904007986 */ /* 0x000fe8000c101506 */
[----:B--2---:R1:W-:Y:S01]  /*38d00*/  STG.E.U16 [R10.64], R22 ;  /* 0x000000160a007986 */ /* 0x0043e2000c101506 */
[----:B0-----:R-:W-:-:S02]  /*38d10*/  PRMT R6, R22, 0x7632, R6 ;  /* 0x0000763216067816 */ /* 0x001fc40000000006 */
[----:B-1----:R-:W-:Y:S02]  /*38d20*/  MOV R22, R14 ;  /* 0x0000000e00167202 */ /* 0x002fe40000000f00 */
[----:B------:R-:W2:Y:S01]  /*38d30*/  LDL.LU R14, [R1+0xf0] ;  /* 0x0000f000010e7983 */ /* 0x000ea20000300800 */
[-C--:B------:R-:W-:Y:S01]  /*38d40*/  LEA.HI.X.SX32 R9, R26, R3.reuse, 0x1, P0 ;  /* 0x000000031a097211 */ /* 0x080fe200000f0eff */
[----:B------:R-:W-:Y:S01]  /*38d50*/  IMAD R12, R29, 0x36, RZ ;  /* 0x000000361d0c7824 */ /* 0x000fe200078e02ff */
[----:B------:R-:W-:Y:S01]  /*38d60*/  IADD3 R4, P0, R25, R2, RZ ;  /* 0x0000000219047210 */ /* 0x000fe20007f1e0ff */
[C---:B------:R-:W-:Y:S02]  /*38d70*/  IMAD R7, R29.reuse, 0x1b, RZ ;  /* 0x0000001b1d077824 */ /* 0x040fe400078e02ff */
[----:B------:R0:W-:Y:S01]  /*38d80*/  STG.E.U16 [R8.64], R6 ;  /* 0x0000000608007986 */ /* 0x0001e2000c101506 */
[----:B------:R-:W-:Y:S01]  /*38d90*/  LEA.HI.X.SX32 R5, R18, R3, 0x1, P0 ;  /* 0x0000000312057211 */ /* 0x000fe200000f0eff */
[----:B------:R-:W-:-:S02]  /*38da0*/  IMAD R18, R29, 0x38, RZ ;  /* 0x000000381d127824 */ /* 0x000fc400078e02ff */
[----:B------:R-:W-:Y:S01]  /*38db0*/  IMAD R26, R29, 0x3a, RZ ;  /* 0x0000003a1d1a7824 */ /* 0x000fe200078e02ff */
[----:B0-----:R-:W-:-:S04]  /*38dc0*/  IADD3 R6, P0, R12, R2, RZ ;  /* 0x000000020c067210 */ /* 0x001fc80007f1e0ff */
[-C--:B------:R-:W-:Y:S02]  /*38dd0*/  LEA.HI.X.SX32 R7, R7, R3.reuse, 0x1, P0 ;  /* 0x0000000307077211 */ /* 0x080fe400000f0eff */
[-C--:B------:R-:W-:Y:S01]  /*38de0*/  IADD3 R10, P0, R18, R2.reuse, RZ ;  /* 0x00000002120a7210 */ /* 0x080fe20007f1e0ff */
[----:B---3--:R0:W-:Y:S03]  /*38df0*/  STG.E.U16 [R4.64], R27 ;  /* 0x0000001b04007986 */ /* 0x0081e6000c101506 */
[----:B------:R-:W-:Y:S02]  /*38e00*/  LEA.HI.X.SX32 R11, R19, R3, 0x1, P0 ;  /* 0x00000003130b7211 */ /* 0x000fe400000f0eff */
[----:B------:R-:W-:Y:S01]  /*38e10*/  IADD3 R8, P0, R26, R2, RZ ;  /* 0x000000021a087210 */ /* 0x000fe20007f1e0ff */
[----:B------:R-:W-:Y:S01]  /*38e20*/  IMAD R19, R29, 0x3e, RZ ;  /* 0x0000003e1d137824 */ /* 0x000fe200078e02ff */
[----:B0-----:R-:W-:Y:S01]  /*38e30*/  PRMT R4, R27, 0x7632, R4 ;  /* 0x000076321b047816 */ /* 0x001fe20000000004 */
[----:B------:R-:W-:-:S02]  /*38e40*/  IMAD R5, R29, 0x1d, RZ ;  /* 0x0000001d1d057824 */ /* 0x000fc400078e02ff */
[----:B------:R-:W-:Y:S02]  /*38e50*/  IMAD R27, R29, 0x3c, RZ ;  /* 0x0000003c1d1b7824 */ /* 0x000fe400078e02ff */
[----:B------:R0:W-:Y:S01]  /*38e60*/  STG.E.U16 [R6.64], R4 ;  /* 0x0000000406007986 */ /* 0x0001e2000c101506 */
[----:B------:R-:W-:-:S03]  /*38e70*/  LEA.HI.X.SX32 R9, R5, R3, 0x1, P0 ;  /* 0x0000000305097211 */ /* 0x000fc600000f0eff */
[----:B----4-:R1:W-:Y:S01]  /*38e80*/  STG.E.U16 [R10.64], R28 ;  /* 0x0000001c0a007986 */ /* 0x0103e2000c101506 */
[-C--:B0-----:R-:W-:Y:S02]  /*38e90*/  IADD3 R4, P0, R27, R2.reuse, RZ ;  /* 0x000000021b047210 */ /* 0x081fe40007f1e0ff */
[----:B------:R-:W-:Y:S01]  /*38ea0*/  PRMT R7, R28, 0x7632, R7 ;  /* 0x000076321c077816 */ /* 0x000fe20000000007 */
[----:B-1----:R-:W-:Y:S01]  /*38eb0*/  IMAD R10, R29, 0x1f, RZ ;  /* 0x0000001f1d0a7824 */ /* 0x002fe200078e02ff */
[----:B------:R-:W-:Y:S02]  /*38ec0*/  LEA.HI.X.SX32 R5, R13, R3, 0x1, P0 ;  /* 0x000000030d057211 */ /* 0x000fe400000f0eff */
[----:B------:R-:W-:Y:S01]  /*38ed0*/  IADD3 R6, P0, R19, R2, RZ ;  /* 0x0000000213067210 */ /* 0x000fe20007f1e0ff */
[----:B------:R0:W-:Y:S01]  /*38ee0*/  STG.E.U16 [R8.64], R7 ;  /* 0x0000000708007986 */ /* 0x0001e2000c101506 */
[C---:B------:R-:W-:Y:S02]  /*38ef0*/  IMAD R28, R29.reuse, 0x42, RZ ;  /* 0x000000421d1c7824 */ /* 0x040fe400078e02ff */
[----:B------:R-:W-:-:S02]  /*38f00*/  IMAD R13, R29, 0x21, RZ ;  /* 0x000000211d0d7824 */ /* 0x000fc400078e02ff */
[C---:B0-----:R-:W-:Y:S01]  /*38f10*/  IMAD.SHL.U32 R9, R29.reuse, 0x20, RZ ;  /* 0x000000201d097824 */ /* 0x041fe200078e00ff */
[----:B------:R-:W-:Y:S02]  /*38f20*/  LEA.HI.X.SX32 R7, R10, R3, 0x1, P0 ;  /* 0x000000030a077211 */ /* 0x000fe400000f0eff */
[C---:B------:R-:W-:Y:S01]  /*38f30*/  LEA R8, P0, R29.reuse, R2, 0x6 ;  /* 0x000000021d087211 */ /* 0x040fe200078030ff */
[----:B------:R-:W-:-:S03]  /*38f40*/  IMAD R29, R29, 0x44, RZ ;  /* 0x000000441d1d7824 */ /* 0x000fc600078e02ff */
[----:B------:R-:W-:Y:S02]  /*38f50*/  LEA.HI.X.SX32 R9, R9, R3, 0x1, P0 ;  /* 0x0000000309097211 */ /* 0x000fe400000f0eff */
[----:B------:R-:W-:Y:S01]  /*38f60*/  IADD3 R10, P0, R28, R2, RZ ;  /* 0x000000021c0a7210 */ /* 0x000fe20007f1e0ff */
[----:B------:R-:W-:Y:S01]  /*38f70*/  IMAD.MOV.U32 R28, RZ, RZ, c[0x0][0x1c8] ;  /* 0x00007200ff1c7624 */ /* 0x000fe200078e00ff */
[----:B--2---:R-:W-:Y:S01]  /*38f80*/  PRMT R11, R14, 0x7632, R11 ;  /* 0x000076320e0b7816 */ /* 0x004fe2000000000b */
[----:B------:R0:W-:Y:S04]  /*38f90*/  STG.E.U16 [R4.64], R14 ;  /* 0x0000000e04007986 */ /* 0x0001e8000c101506 */
[----:B------:R1:W-:Y:S01]  /*38fa0*/  STG.E.U16 [R6.64], R11 ;  /* 0x0000000b06007986 */ /* 0x0003e2000c101506 */
[----:B0-----:R-:W-:-:S02]  /*38fb0*/  MOV R14, c[0x0][0x1c8] ;  /* 0x00007200000e7a02 */ /* 0x001fc40000000f00 */
[----:B------:R-:W-:Y:S02]  /*38fc0*/  MOV R5, R22 ;  /* 0x0000001600057202 */ /* 0x000fe40000000f00 */
[----:B-1----:R-:W-:Y:S01]  /*38fd0*/  LEA.HI.X.SX32 R11, R13, R3, 0x1, P0 ;  /* 0x000000030d0b7211 */ /* 0x002fe200000f0eff */
[----:B------:R-:W-:Y:S01]  /*38fe0*/  IMAD R14, R14, 0x22, RZ ;  /* 0x000000220e0e7824 */ /* 0x000fe200078e02ff */
[----:B------:R-:W-:Y:S01]  /*38ff0*/  IADD3 R4, P0, R29, R2, RZ ;  /* 0x000000021d047210 */ /* 0x000fe20007f1e0ff */
[----:B------:R-:W2:Y:S01]  /*39000*/  LDL.LU R22, [R1+0x14] ;  /* 0x0000140001167983 */ /* 0x000ea20000300800 */
[----:B------:R-:W-:Y:S01]  /*39010*/  MOV R6, R5 ;  /* 0x0000000500067202 */ /* 0x000fe20000000f00 */
[----:B------:R-:W-:Y:S01]  /*39020*/  IMAD R29, R28, 0x46, RZ ;  /* 0x000000461c1d7824 */ /* 0x000fe200078e02ff */
[----:B------:R-:W-:Y:S02]  /*39030*/  LEA.HI.X.SX32 R5, R14, R3, 0x1, P0 ;  /* 0x000000030e057211 */ /* 0x000fe400000f0eff */
[----:B------:R-:W-:-:S02]  /*39040*/  MOV R14, R6 ;  /* 0x00000006000e7202 */ /* 0x000fc40000000f00 */
[----:B------:R-:W-:Y:S01]  /*39050*/  IADD3 R6, P0, R29, R2, RZ ;  /* 0x000000021d067210 */ /* 0x000fe20007f1e0ff */
[----:B------:R-:W-:Y:S01]  /*39060*/  IMAD R13, R28, 0x23, RZ ;  /* 0x000000231c0d7824 */ /* 0x000fe200078e02ff */
[----:B------:R-:W-:Y:S01]  /*39070*/  PRMT R7, R14, 0x7632, R7 ;  /* 0x000076320e077816 */ /* 0x000fe20000000007 */
[----:B------:R-:W-:Y:S02]  /*39080*/  IMAD.MOV.U32 R29, RZ, RZ, R14 ;  /* 0x000000ffff1d7224 */ /* 0x000fe400078e000e */
[----:B------:R-:W-:-:S03]  /*39090*/  IMAD R14, R28, 0x48, RZ ;  /* 0x000000481c0e7824 */ /* 0x000fc600078e02ff */
[----:B------:R0:W-:Y:S04]  /*390a0*/  STG.E.U16 [R8.64], R29 ;  /* 0x0000001d08007986 */ /* 0x0001e8000c101506 */
[----:B------:R1:W-:Y:S04]  /*390b0*/  STG.E.U16 [R10.64], R7 ;  /* 0x000000070a007986 */ /* 0x0003e8000c101506 */
[----:B0-----:R-:W3:Y:S01]  /*390c0*/  LDL.LU R29, [R1+0x44] ;  /* 0x00004400011d7983 */ /* 0x001ee20000300800 */
[----:B-1----:R-:W-:Y:S02]  /*390d0*/  LEA.HI.X.SX32 R7, R13, R3, 0x1, P0 ;  /* 0x000000030d077211 */ /* 0x002fe400000f0eff */
[----:B------:R-:W-:-:S04]  /*390e0*/  IADD3 R8, P0, R14, R2, RZ ;  /* 0x000000020e087210 */ /* 0x000fc80007f1e0ff */
[----:B------:R-:W-:Y:S02]  /*390f0*/  LEA.HI.X.SX32 R9, R21, R3, 0x1, P0 ;  /* 0x0000000315097211 */ /* 0x000fe400000f0eff */
[----:B------:R-:W4:Y:S01]  /*39100*/  LDL.LU R21, [R1+0x24] ;  /* 0x0000240001157983 */ /* 0x000f220000300800 */
[C---:B------:R-:W-:Y:S02]  /*39110*/  IMAD R14, R28.reuse, 0x4a, RZ ;  /* 0x0000004a1c0e7824 */ /* 0x040fe400078e02ff */
[C---:B------:R-:W-:Y:S02]  /*39120*/  IMAD R13, R28.reuse, 0x25, RZ ;  /* 0x000000251c0d7824 */ /* 0x040fe400078e02ff */
[----:B------:R-:W-:Y:S01]  /*39130*/  IMAD R28, R28, 0x4c, RZ ;  /* 0x0000004c1c1c7824 */ /* 0x000fe200078e02ff */
[----:B------:R-:W-:Y:S02]  /*39140*/  IADD3 R10, P0, R14, R2, RZ ;  /* 0x000000020e0a7210 */ /* 0x000fe40007f1e0ff */
[----:B------:R-:W-:-:S02]  /*39150*/  MOV R14, c[0x0][0x1c8] ;  /* 0x00007200000e7a02 */ /* 0x000fc40000000f00 */
[----:B----4-:R-:W-:Y:S01]  /*39160*/  PRMT R11, R21, 0x7632, R11 ;  /* 0x00007632150b7816 */ /* 0x010fe2000000000b */
[----:B------:R0:W-:Y:S04]  /*39170*/  STG.E.U16 [R4.64], R21 ;  /* 0x0000001504007986 */ /* 0x0001e8000c101506 */
[----:B------:R1:W-:Y:S04]  /*39180*/  STG.E.U16 [R6.64], R11 ;  /* 0x0000000b06007986 */ /* 0x0003e8000c101506 */
[----:B--2---:R2:W-:Y:S01]  /*39190*/  STG.E.U16 [R8.64], R22 ;  /* 0x0000001608007986 */ /* 0x0045e2000c101506 */
[----:B0-----:R-:W-:Y:S01]  /*391a0*/  IMAD R21, R14, 0x4e, RZ ;  /* 0x0000004e0e157824 */ /* 0x001fe200078e02ff */
[----:B-1----:R-:W-:-:S02]  /*391b0*/  LEA.HI.X.SX32 R11, R13, R3, 0x1, P0 ;  /* 0x000000030d0b7211 */ /* 0x002fc400000f0eff */
[-C--:B------:R-:W-:Y:S01]  /*391c0*/  IADD3 R4, P0, R28, R2.reuse, RZ ;  /* 0x000000021c047210 */ /* 0x080fe20007f1e0ff */
[----:B------:R-:W-:Y:S01]  /*391d0*/  IMAD R13, R14, 0x27, RZ ;  /* 0x000000270e0d7824 */ /* 0x000fe200078e02ff */
[----:B------:R-:W-:Y:S01]  /*391e0*/  PRMT R7, R22, 0x7632, R7 ;  /* 0x0000763216077816 */ /* 0x000fe20000000007 */
[----:B------:R-:W4:Y:S01]  /*391f0*/  LDL.LU R28, [R1+0x54] ;  /* 0x00005400011c7983 */ /* 0x000f220000300800 */
[-C--:B------:R-:W-:Y:S01]  /*39200*/  LEA.HI.X.SX32 R5, R20, R3.reuse, 0x1, P0 ;  /* 0x0000000314057211 */ /* 0x080fe200000f0eff */
[----:B------:R-:W-:Y:S01]  /*39210*/  IMAD R20, R14, 0x50, RZ ;  /* 0x000000500e147824 */ /* 0x000fe200078e02ff */
[----:B--2---:R-:W-:Y:S02]  /*39220*/  MOV R22, c[0x0][0x1c8] ;  /* 0x0000720000167a02 */ /* 0x004fe40000000f00 */
[----:B------:R-:W-:Y:S01]  /*39230*/  IADD3 R6, P0, R21, R2, RZ ;  /* 0x0000000215067210 */ /* 0x000fe20007f1e0ff */
[----:B------:R0:W-:Y:S02]  /*39240*/  STG.E.U16 [R10.64], R7 ;  /* 0x000000070a007986 */ /* 0x0001e4000c101506 */
[----:B------:R-:W-:Y:S01]  /*39250*/  IMAD R22, R22, 0x28, RZ ;  /* 0x0000002816167824 */ /* 0x000fe200078e02ff */
[----:B0-----:R-:W-:-:S02]  /*39260*/  LEA.HI.X.SX32 R7, R13, R3, 0x1, P0 ;  /* 0x000000030d077211 */ /* 0x001fc400000f0eff */
[----:B------:R-:W-:-:S04]  /*39270*/  IADD3 R8, P0, R20, R2, RZ ;  /* 0x0000000214087210 */ /* 0x000fc80007f1e0ff */
[-C--:B------:R-:W-:Y:S02]  /*39280*/  LEA.HI.X.SX32 R9, R22, R3.reuse, 0x1, P0 ;  /* 0x0000000316097211 */ /* 0x080fe400000f0eff */
[----:B------:R-:W2:Y:S01]  /*39290*/  LDL.LU R22, [R1+0x4] ;  /* 0x0000040001167983 */ /* 0x000ea20000300800 */
[C---:B------:R-:W-:Y:S02]  /*392a0*/  IMAD R20, R14.reuse, 0x52, RZ ;  /* 0x000000520e147824 */ /* 0x040fe400078e02ff */
[C---:B------:R-:W-:Y:S02]  /*392b0*/  IMAD R13, R14.reuse, 0x29, RZ ;  /* 0x000000290e0d7824 */ /* 0x040fe400078e02ff */
[----:B------:R-:W-:Y:S01]  /*392c0*/  IMAD R14, R14, 0x54, RZ ;  /* 0x000000540e0e7824 */ /* 0x000fe200078e02ff */
[----:B------:R-:W-:Y:S01]  /*392d0*/  IADD3 R10, P0, R20, R2, RZ ;  /* 0x00000002140a7210 */ /* 0x000fe20007f1e0ff */
[----:B------:R-:W-:Y:S01]  /*392e0*/  IMAD.MOV.U32 R20, RZ, RZ, c[0x0][0x1c8] ;  /* 0x00007200ff147624 */ /* 0x000fe200078e00ff */
[----:B--2---:R-:W-:Y:S01]  /*392f0*/  PRMT R11, R22, 0x7632, R11 ;  /* 0x00007632160b7816 */ /* 0x004fe2000000000b */
[----:B------:R0:W-:Y:S04]  /*39300*/  STG.E.U16 [R4.64], R22 ;  /* 0x0000001604007986 */ /* 0x0001e8000c101506 */
[----:B------:R1:W-:Y:S01]  /*39310*/  STG.E.U16 [R6.64], R11 ;  /* 0x0000000b06007986 */ /* 0x0003e2000c101506 */
[----:B0-----:R-:W-:Y:S01]  /*39320*/  IMAD R22, R20, 0x56, RZ ;  /* 0x0000005614167824 */ /* 0x001fe200078e02ff */
[----:B-1----:R-:W-:-:S02]  /*39330*/  LEA.HI.X.SX32 R11, R13, R3, 0x1, P0 ;  /* 0x000000030d0b7211 */ /* 0x002fc400000f0eff */
[-C--:B------:R-:W-:Y:S01]  /*39340*/  IADD3 R6, P0, R14, R2.reuse, RZ ;  /* 0x000000020e067210 */ /* 0x080fe20007f1e0ff */
[C---:B------:R-:W-:Y:S01]  /*39350*/  IMAD R13, R20.reuse, 0x2b, RZ ;  /* 0x0000002b140d7824 */ /* 0x040fe200078e02ff */
[----:B---3--:R-:W-:Y:S01]  /*39360*/  PRMT R5, R29, 0x7632, R5 ;  /* 0x000076321d057816 */ /* 0x008fe20000000005 */
[----:B------:R-:W-:Y:S01]  /*39370*/  IMAD R14, R20, 0x58, RZ ;  /* 0x00000058140e7824 */ /* 0x000fe200078e02ff */
[----:B------:R-:W-:Y:S02]  /*39380*/  LEA.HI.X.SX32 R7, R15, R3, 0x1, P0 ;  /* 0x000000030f077211 */ /* 0x000fe400000f0eff */
[----:B------:R-:W-:Y:S01]  /*39390*/  IADD3 R4, P0, R22, R2, RZ ;  /* 0x0000000216047210 */ /* 0x000fe20007f1e0ff */
[----:B------:R0:W-:Y:S01]  /*393a0*/  STG.E.U16 [R8.64], R29 ;  /* 0x0000001d08007986 */ /* 0x0001e2000c101506 */
[----:B------:R-:W-:-:S03]  /*393b0*/  IMAD R15, R20, 0x5a, RZ ;  /* 0x0000005a140f7824 */ /* 0x000fc600078e02ff */
[----:B------:R1:W-:Y:S04]  /*393c0*/  STG.E.U16 [R10.64], R5 ;  /* 0x000000050a007986 */ /* 0x0003e8000c101506 */
[----:B0-----:R-:W2:Y:S01]  /*393d0*/  LDL.LU R29, [R1+0x74] ;  /* 0x00007400011d7983 */ /* 0x001ea20000300800 */
[----:B-1----:R-:W-:Y:S02]  /*393e0*/  LEA.HI.X.SX32 R5, R13, R3, 0x1, P0 ;  /* 0x000000030d057211 */ /* 0x002fe400000f0eff */
[----:B------:R-:W-:-:S04]  /*393f0*/  IADD3 R10, P0, R14, R2, RZ ;  /* 0x000000020e0a7210 */ /* 0x000fc80007f1e0ff */
[----:B------:R-:W-:Y:S02]  /*39400*/  LEA.HI.X.SX32 R11, R23, R3, 0x1, P0 ;  /* 0x00000003170b7211 */ /* 0x000fe400000f0eff */
[----:B------:R-:W-:Y:S02]  /*39410*/  IADD3 R8, P0, R15, R2, RZ ;  /* 0x000000020f087210 */ /* 0x000fe40007f1e0ff */
[----:B------:R-:W3:Y:S01]  /*39420*/  LDL.LU R15, [R1+0x64] ;  /* 0x00006400010f7983 */ /* 0x000ee20000300800 */
[----:B----4-:R-:W-:-:S03]  /*39430*/  PRMT R9, R28, 0x7632, R9 ;  /* 0x000076321c097816 */ /* 0x010fc60000000009 */
[----:B------:R0:W-:Y:S04]  /*39440*/  STG.E.U16 [R6.64], R28 ;  /* 0x0000001c06007986 */ /* 0x0001e8000c101506 */
[----:B0-----:R-:W4:Y:S01]  /*39450*/  LDL.LU R28, [R1+0x84] ;  /* 0x00008400011c7983 */ /* 0x001f220000300800 */
[----:B------:R-:W-:-:S03]  /*39460*/  IMAD R13, R20, 0x2d, RZ ;  /* 0x0000002d140d7824 */ /* 0x000fc600078e02ff */
[----:B------:R0:W-:Y:S01]  /*39470*/  STG.E.U16 [R4.64], R9 ;  /* 0x0000000904007986 */ /* 0x0001e2000c101506 */
[C---:B------:R-:W-:Y:S02]  /*39480*/  IMAD R14, R20.reuse, 0x5c, RZ ;  /* 0x0000005c140e7824 */ /* 0x040fe400078e02ff */
[----:B------:R-:W-:Y:S01]  /*39490*/  IMAD R23, R20, 0x5e, RZ ;  /* 0x0000005e14177824 */ /* 0x000fe200078e02ff */
[----:B0-----:R-:W-:Y:S02]  /*394a0*/  LEA.HI.X.SX32 R9, R13, R3, 0x1, P0 ;  /* 0x000000030d097211 */ /* 0x001fe400000f0eff */
[----:B------:R-:W-:-:S04]  /*394b0*/  IADD3 R6, P0, R14, R2, RZ ;  /* 0x000000020e067210 */ /* 0x000fc80007f1e0ff */
[----:B------:R-:W-:Y:S01]  /*394c0*/  LEA.HI.X.SX32 R7, R17, R3, 0x1, P0 ;  /* 0x0000000311077211 */ /* 0x000fe200000f0eff */
[C---:B------:R-:W-:Y:S01]  /*394d0*/  IMAD R13, R20.reuse, 0x2f, RZ ;  /* 0x0000002f140d7824 */ /* 0x040fe200078e02ff */
[----:B------:R-:W-:Y:S01]  /*394e0*/  IADD3 R4, P0, R23, R2, RZ ;  /* 0x0000000217047210 */ /* 0x000fe20007f1e0ff */
[----:B------:R-:W-:Y:S01]  /*394f0*/  IMAD R14, R20, 0x60, RZ ;  /* 0x00000060140e7824 */ /* 0x000fe200078e02ff */
[----:B------:R-:W-:-:S05]  /*39500*/  MOV R23, c[0x0][0x1c8] ;  /* 0x0000720000177a02 */ /* 0x000fca0000000f00 */
[----:B------:R-:W-:Y:S01]  /*39510*/  IMAD R17, R23, 0x62, RZ ;  /* 0x0000006217117824 */ /* 0x000fe200078e02ff */
[----:B---3--:R-:W-:Y:S01]  /*39520*/  PRMT R5, R15, 0x7632, R5 ;  /* 0x000076320f057816 */ /* 0x008fe20000000005 */
[----:B------:R0:W-:Y:S04]  /*39530*/  STG.E.U16 [R10.64], R15 ;  /* 0x0000000f0a007986 */ /* 0x0001e8000c101506 */
[----:B0-----:R-:W3:Y:S04]  /*39540*/  LDL.LU R15, [R1+0x94] ;  /* 0x00009400010f7983 */ /* 0x001ee80000300800 */
[----:B------:R0:W-:Y:S04]  /*39550*/  STG.E.U16 [R8.64], R5 ;  /* 0x0000000508007986 */ /* 0x0001e8000c101506 */
[----:B--2---:R1:W-:Y:S01]  /*39560*/  STG.E.U16 [R6.64], R29 ;  /* 0x0000001d06007986 */ /* 0x0043e2000c101506 */
[----:B0-----:R-:W-:-:S03]  /*39570*/  PRMT R9, R29, 0x7632, R9 ;  /* 0x000076321d097816 */ /* 0x001fc60000000009 */
[----:B-1----:R-:W2:Y:S01]  /*39580*/  LDL.LU R29, [R1+0xa4] ;  /* 0x0000a400011d7983 */ /* 0x002ea20000300800 */
[----:B------:R-:W-:Y:S02]  /*39590*/  LEA.HI.X.SX32 R5, R13, R3, 0x1, P0 ;  /* 0x000000030d057211 */ /* 0x000fe400000f0eff */
[----:B------:R-:W-:-:S04]  /*395a0*/  IADD3 R10, P0, R14, R2, RZ ;  /* 0x000000020e0a7210 */ /* 0x000fc80007f1e0ff */
[----:B------:R-:W-:Y:S02]  /*395b0*/  LEA.HI.X.SX32 R11, R24, R3, 0x1, P0 ;  /* 0x00000003180b7211 */ /* 0x000fe400000f0eff */
[----:B------:R-:W-:Y:S02]  /*395c0*/  IADD3 R8, P0, R17, R2, RZ ;  /* 0x0000000211087210 */ /* 0x000fe40007f1e0ff */
[----:B------:R-:W5:Y:S04]  /*395d0*/  LDL.LU R17, [R1+0xb4] ;  /* 0x0000b40001117983 */ /* 0x000f680000300800 */
[----:B------:R0:W-:Y:S04]  /*395e0*/  STG.E.U16 [R4.64], R9 ;  /* 0x0000000904007986 */ /* 0x0001e8000c101506 */
[----:B----4-:R1:W-:Y:S01]  /*395f0*/  STG.E.U16 [R10.64], R28 ;  /* 0x0000001c0a007986 */ /* 0x0103e2000c101506 */
[----:B0-----:R-:W-:-:S03]  /*39600*/  PRMT R5, R28, 0x7632, R5 ;  /* 0x000076321c057816 */ /* 0x001fc60000000005 */
[----:B-1----:R-:W4:Y:S01]  /*39610*/  LDL.LU R28, [R1+0xc4] ;  /* 0x0000c400011c7983 */ /* 0x002f220000300800 */
[C---:B------:R-:W-:Y:S02]  /*39620*/  IMAD R13, R23.reuse, 0x31, RZ ;  /* 0x00000031170d7824 */ /* 0x040fe400078e02ff */
[C---:B------:R-:W-:Y:S02]  /*39630*/  IMAD R14, R23.reuse, 0x64, RZ ;  /* 0x00000064170e7824 */ /* 0x040fe400078e02ff */
[----:B------:R-:W-:Y:S01]  /*39640*/  IMAD R24, R23, 0x66, RZ ;  /* 0x0000006617187824 */ /* 0x000fe200078e02ff */
[-C--:B------:R-:W-:Y:S02]  /*39650*/  LEA.HI.X.SX32 R9, R13, R3.reuse, 0x1, P0 ;  /* 0x000000030d097211 */ /* 0x080fe400000f0eff */
[----:B------:R-:W-:Y:S01]  /*39660*/  IADD3 R6, P0, R14, R2, RZ ;  /* 0x000000020e067210 */ /* 0x000fe20007f1e0ff */
[C---:B------:R-:W-:Y:S02]  /*39670*/  IMAD R13, R23.reuse, 0x33, RZ ;  /* 0x00000033170d7824 */ /* 0x040fe400078e02ff */
[----:B------:R-:W-:Y:S01]  /*39680*/  IMAD R14, R23, 0x68, RZ ;  /* 0x00000068170e7824 */ /* 0x000fe200078e02ff */
[----:B------:R-:W-:-:S02]  /*39690*/  LEA.HI.X.SX32 R7, R16, R3, 0x1, P0 ;  /* 0x0000000310077211 */ /* 0x000fc400000f0eff */
[-C--:B------:R-:W-:Y:S01]  /*396a0*/  IADD3 R4, P0, R24, R2.reuse, RZ ;  /* 0x0000000218047210 */ /* 0x080fe20007f1e0ff */
[----:B------:R0:W-:Y:S01]  /*396b0*/  STG.E.U16 [R8.64], R5 ;  /* 0x0000000508007986 */ /* 0x0001e2000c101506 */
[----:B------:R-:W-:Y:S02]  /*396c0*/  IMAD R16, R23, 0x6a, RZ ;  /* 0x0000006a17107824 */ /* 0x000fe400078e02ff */
[-C--:B0-----:R-:W-:Y:S02]  /*396d0*/  LEA.HI.X.SX32 R5, R13, R3.reuse, 0x1, P0 ;  /* 0x000000030d057211 */ /* 0x081fe400000f0eff */
[----:B------:R-:W-:Y:S01]  /*396e0*/  IADD3 R10, P0, R14, R2, RZ ;  /* 0x000000020e0a7210 */ /* 0x000fe20007f1e0ff */
[C---:B------:R-:W-:Y:S02]  /*396f0*/  IMAD R13, R23.reuse, 0x35, RZ ;  /* 0x00000035170d7824 */ /* 0x040fe400078e02ff */
[----:B------:R-:W-:Y:S01]  /*39700*/  IMAD R14, R23, 0x6c, RZ ;  /* 0x0000006c170e7824 */ /* 0x000fe200078e02ff */
[----:B------:R-:W-:-:S02]  /*39710*/  LEA.HI.X.SX32 R11, R25, R3, 0x1, P0 ;  /* 0x00000003190b7211 */ /* 0x000fc400000f0eff */
[-C--:B------:R-:W-:Y:S01]  /*39720*/  IADD3 R8, P0, R16, R2.reuse, RZ ;  /* 0x0000000210087210 */ /* 0x080fe20007f1e0ff */
[----:B------:R-:W-:Y:S01]  /*39730*/  IMAD R25, R23, 0x6e, RZ ;  /* 0x0000006e17197824 */ /* 0x000fe200078e02ff */
[----:B---3--:R-:W-:Y:S01]  /*39740*/  PRMT R9, R15, 0x7632, R9 ;  /* 0x000076320f097816 */ /* 0x008fe20000000009 */
[----:B------:R-:W-:Y:S04]  /*39750*/  STG.E.U16 [R6.64], R15 ;  /* 0x0000000f06007986 */ /* 0x000fe8000c101506 */
[----:B------:R0:W-:Y:S02]  /*39760*/  STG.E.U16 [R4.64], R9 ;  /* 0x0000000904007986 */ /* 0x0001e4000c101506 */
[----:B0-----:R-:W-:Y:S02]  /*39770*/  LEA.HI.X.SX32 R9, R13, R3, 0x1, P0 ;  /* 0x000000030d097211 */ /* 0x001fe400000f0eff */
[----:B------:R-:W-:-:S02]  /*39780*/  IADD3 R6, P0, R14, R2, RZ ;  /* 0x000000020e067210 */ /* 0x000fc40007f1e0ff */
[----:B------:R-:W3:Y:S01]  /*39790*/  LDL.LU R14, [R1+0xd4] ;  /* 0x0000d400010e7983 */ /* 0x000ee20000300800 */
[----:B--2---:R-:W-:Y:S01]  /*397a0*/  PRMT R5, R29, 0x7632, R5 ;  /* 0x000076321d057816 */ /* 0x004fe20000000005 */
[C---:B------:R-:W-:Y:S01]  /*397b0*/  IMAD R13, R23.reuse, 0x37, RZ ;  /* 0x00000037170d7824 */ /* 0x040fe200078e02ff */
[-C--:B------:R-:W-:Y:S01]  /*397c0*/  LEA.HI.X.SX32 R7, R12, R3.reuse, 0x1, P0 ;  /* 0x000000030c077211 */ /* 0x080fe200000f0eff */
[----:B------:R-:W-:Y:S01]  /*397d0*/  IMAD R15, R23, 0x70, RZ ;  /* 0x00000070170f7824 */ /* 0x000fe200078e02ff */
[----:B------:R-:W-:Y:S01]  /*397e0*/  IADD3 R4, P0, R25, R2, RZ ;  /* 0x0000000219047210 */ /* 0x000fe20007f1e0ff */
[----:B------:R0:W-:Y:S04]  /*397f0*/  STG.E.U16 [R10.64], R29 ;  /* 0x0000001d0a007986 */ /* 0x0001e8000c101506 */
[----:B------:R1:W-:Y:S04]  /*39800*/  STG.E.U16 [R8.64], R5 ;  /* 0x0000000508007986 */ /* 0x0003e8000c101506 */
[----:B0-----:R-:W2:Y:S01]  /*39810*/  LDL.LU R29, [R1+0xe4] ;  /* 0x0000e400011d7983 */ /* 0x001ea20000300800 */
[----:B-1----:R-:W-:-:S02]  /*39820*/  LEA.HI.X.SX32 R5, R13, R3, 0x1, P0 ;  /* 0x000000030d057211 */ /* 0x002fc400000f0eff */
[----:B------:R-:W-:Y:S02]  /*39830*/  IADD3 R10, P0, R15, R2, RZ ;  /* 0x000000020f0a7210 */ /* 0x000fe40007f1e0ff */
[----:B-----5:R-:W-:Y:S02]  /*39840*/  PRMT R9, R17, 0x7632, R9 ;  /* 0x0000763211097816 */ /* 0x020fe40000000009 */
[----:B------:R-:W-:Y:S01]  /*39850*/  LEA.HI.X.SX32 R11, R18, R3, 0x1, P0 ;  /* 0x00000003120b7211 */ /* 0x000fe200000f0eff */
[----:B------:R0:W-:Y:S04]  /*39860*/  STG.E.U16 [R6.64], R17 ;  /* 0x0000001106007986 */ /* 0x0001e8000c101506 */
[----:B------:R-:W-:Y:S04]  /*39870*/  STG.E.U16 [R4.64], R9 ;  /* 0x0000000904007986 */ /* 0x000fe8000c101506 */
[----:B----4-:R1:W-:Y:S01]  /*39880*/  STG.E.U16 [R10.64], R28 ;  /* 0x0000001c0a007986 */ /* 0x0103e2000c101506 */
[----:B0-----:R-:W-:-:S03]  /*39890*/  PRMT R6, R28, 0x7632, R6 ;  /* 0x000076321c067816 */ /* 0x001fc60000000006 */
[----:B-1----:R-:W4:Y:S01]  /*398a0*/  LDL.LU R28, [R1+0xf4] ;  /* 0x0000f400011c7983 */ /* 0x002f220000300800 */
[C---:B------:R-:W-:Y:S02]  /*398b0*/  IMAD R13, R23.reuse, 0x72, RZ ;  /* 0x00000072170d7824 */ /* 0x040fe400078e02ff */
[C---:B------:R-:W-:Y:S02]  /*398c0*/  IMAD R12, R23.reuse, 0x39, RZ ;  /* 0x00000039170c7824 */ /* 0x040fe400078e02ff */
[----:B------:R-:W-:Y:S01]  /*398d0*/  IMAD R15, R23, 0x74, RZ ;  /* 0x00000074170f7824 */ /* 0x000fe200078e02ff */
[----:B------:R-:W-:Y:S01]  /*398e0*/  IADD3 R8, P0, R13, R2, RZ ;  /* 0x000000020d087210 */ /* 0x000fe20007f1e0ff */
[----:B------:R-:W-:-:S03]  /*398f0*/  IMAD R18, R23, 0x76, RZ ;  /* 0x0000007617127824 */ /* 0x000fc600078e02ff */
[----:B------:R-:W-:Y:S02]  /*39900*/  LEA.HI.X.SX32 R9, R12, R3, 0x1, P0 ;  /* 0x000000030c097211 */ /* 0x000fe400000f0eff */
[----:B------:R-:W-:Y:S01]  /*39910*/  IADD3 R4, P0, R15, R2, RZ ;  /* 0x000000020f047210 */ /* 0x000fe20007f1e0ff */
[----:B------:R-:W-:-:S03]  /*39920*/  IMAD R7, R23, 0x3b, RZ ;  /* 0x0000003b17077824 */ /* 0x000fc600078e02ff */
[----:B------:R-:W-:Y:S01]  /*39930*/  LEA.HI.X.SX32 R5, R26, R3, 0x1, P0 ;  /* 0x000000031a057211 */ /* 0x000fe200000f0eff */
[----:B------:R0:W-:Y:S01]  /*39940*/  STG.E.U16 [R8.64], R6 ;  /* 0x0000000608007986 */ /* 0x0001e2000c101506 */
[C---:B------:R-:W-:Y:S02]  /*39950*/  IMAD R26, R23.reuse, 0x78, RZ ;  /* 0x00000078171a7824 */ /* 0x040fe400078e02ff */
[----:B------:R-:W-:Y:S01]  /*39960*/  IMAD R12, R23, 0x7a, RZ ;  /* 0x0000007a170c7824 */ /* 0x000fe200078e02ff */
[----:B0-----:R-:W-:-:S04]  /*39970*/  IADD3 R6, P0, R18, R2, RZ ;  /* 0x0000000212067210 */ /* 0x001fc80007f1e0ff */
[-C--:B------:R-:W-:Y:S02]  /*39980*/  LEA.HI.X.SX32 R7, R7, R3.reuse, 0x1, P0 ;  /* 0x0000000307077211 */ /* 0x080fe400000f0eff */
[----:B------:R-:W-:Y:S01]  /*39990*/  IADD3 R10, P0, R26, R2, RZ ;  /* 0x000000021a0a7210 */ /* 0x000fe20007f1e0ff */
[C---:B------:R-:W-:Y:S02]  /*399a0*/  IMAD R8, R23.reuse, 0x3d, RZ ;  /* 0x0000003d17087824 */ /* 0x040fe400078e02ff */
[----:B------:R-:W-:Y:S01]  /*399b0*/  IMAD R9, R23, 0x7c, RZ ;  /* 0x0000007c17097824 */ /* 0x000fe200078e02ff */
[----:B------:R-:W-:Y:S01]  /*399c0*/  LEA.HI.X.SX32 R11, R27, R3, 0x1, P0 ;  /* 0x000000031b0b7211 */ /* 0x000fe200000f0eff */
[C---:B------:R-:W-:Y:S02]  /*399d0*/  IMAD R27, R23.reuse, 0x7e, RZ ;  /* 0x0000007e171b7824 */ /* 0x040fe400078e02ff */
[----:B------:R-:W-:Y:S01]  /*399e0*/  IMAD R17, R23, 0x84, RZ ;  /* 0x0000008417117824 */ /* 0x000fe200078e02ff */
[----:B---3--:R0:W-:Y:S02]  /*399f0*/  STG.E.U16 [R4.64], R14 ;  /* 0x0000000e04007986 */ /* 0x0081e4000c101506 */
[----:B0-----:R-:W-:-:S02]  /*39a00*/  PRMT R5, R14, 0x7632, R5 ;  /* 0x000076320e057816 */ /* 0x001fc40000000005 */
[----:B------:R-:W3:Y:S01]  /*39a10*/  LDL.LU R14, [R1+0x38] ;  /* 0x00003800010e7983 */ /* 0x000ee20000300800 */
[----:B------:R-:W-:-:S03]  /*39a20*/  IADD3 R4, P0, R12, R2, RZ ;  /* 0x000000020c047210 */ /* 0x000fc60007f1e0ff */
[----:B------:R0:W-:Y:S04]  /*39a30*/  STG.E.U16 [R6.64], R5 ;  /* 0x0000000506007986 */ /* 0x0001e8000c101506 */
[----:B--2---:R1:W-:Y:S01]  /*39a40*/  STG.E.U16 [R10.64], R29 ;  /* 0x0000001d0a007986 */ /* 0x0043e2000c101506 */
[-C--:B0-----:R-:W-:Y:S02]  /*39a50*/  LEA.HI.X.SX32 R5, R8, R3.reuse, 0x1, P0 ;  /* 0x0000000308057211 */ /* 0x081fe400000f0eff */
[-C--:B------:R-:W-:Y:S01]  /*39a60*/  IADD3 R8, P0, R9, R2.reuse, RZ ;  /* 0x0000000209087210 */ /* 0x080fe20007f1e0ff */
[----:B------:R-:W-:Y:S01]  /*39a70*/  IMAD R7, R23, 0x3f, RZ ;  /* 0x0000003f17077824 */ /* 0x000fe200078e02ff */
[----:B------:R-:W-:Y:S02]  /*39a80*/  PRMT R6, R29, 0x7632, R6 ;  /* 0x000076321d067816 */ /* 0x000fe40000000006 */
[----:B------:R-:W-:Y:S01]  /*39a90*/  LEA.HI.X.SX32 R9, R19, R3, 0x1, P0 ;  /* 0x0000000313097211 */ /* 0x000fe200000f0eff */
[----:B-1----:R-:W2:Y:S01]  /*39aa0*/  LDL.LU R29, [R1+0x28] ;  /* 0x00002800011d7983 */ /* 0x002ea20000300800 */
[----:B------:R-:W-:Y:S01]  /*39ab0*/  IADD3 R10, P0, R27, R2, RZ ;  /* 0x000000021b0a7210 */ /* 0x000fe20007f1e0ff */
[----:B------:R-:W-:-:S02]  /*39ac0*/  IMAD R19, R23, 0x82, RZ ;  /* 0x0000008217137824 */ /* 0x000fc400078e02ff */
[----:B------:R0:W-:Y:S01]  /*39ad0*/  STG.E.U16 [R4.64], R6 ;  /* 0x0000000604007986 */ /* 0x0001e2000c101506 */
[-C--:B------:R-:W-:Y:S01]  /*39ae0*/  LEA.HI.X.SX32 R11, R7, R3.reuse, 0x1, P0 ;  /* 0x00000003070b7211 */ /* 0x080fe200000f0eff */
[C---:B------:R-:W-:Y:S02]  /*39af0*/  IMAD R12, R23.reuse, 0x41, RZ ;  /* 0x00000041170c7824 */ /* 0x040fe400078e02ff */
[----:B------:R-:W5:Y:S01]  /*39b00*/  LDL.LU R15, [R1+0x18] ;  /* 0x00001800010f7983 */ /* 0x000f620000300800 */
[----:B----4-:R-:W-:Y:S02]  /*39b10*/  PRMT R7, R28, 0x7632, R7 ;  /* 0x000076321c077816 */ /* 0x010fe40000000007 */
[C---:B0-----:R-:W-:Y:S02]  /*39b20*/  SHF.L.U32 R5, R23.reuse, 0x6, RZ ;  /* 0x0000000617057819 */ /* 0x041fe400000006ff */
[----:B------:R-:W-:Y:S01]  /*39b30*/  LEA R4, P0, R23, R2, 0x7 ;  /* 0x0000000217047211 */ /* 0x000fe200078038ff */
[----:B------:R-:W-:Y:S03]  /*39b40*/  STG.E.U16 [R8.64], R28 ;  /* 0x0000001c08007986 */ /* 0x000fe6000c101506 */
[----:B------:R-:W-:-:S02]  /*39b50*/  LEA.HI.X.SX32 R5, R5, R3, 0x1, P0 ;  /* 0x0000000305057211 */ /* 0x000fc400000f0eff */
[-C--:B------:R-:W-:Y:S01]  /*39b60*/  IADD3 R6, P0, R19, R2.reuse, RZ ;  /* 0x0000000213067210 */ /* 0x080fe20007f1e0ff */
[----:B------:R0:W-:Y:S03]  /*39b70*/  STG.E.U16 [R10.64], R7 ;  /* 0x000000070a007986 */ /* 0x0001e6000c101506 */
[----:B0-----:R-:W-:Y:S02]  /*39b80*/  LEA.HI.X.SX32 R7, R12, R3, 0x1, P0 ;  /* 0x000000030c077211 */ /* 0x001fe400000f0eff */
[----:B------:R-:W-:Y:S02]  /*39b90*/  IADD3 R8, P0, R17, R2, RZ ;  /* 0x0000000211087210 */ /* 0x000fe40007f1e0ff */
[----:B------:R-:W4:Y:S01]  /*39ba0*/  LDL.LU R17, [R1+0x8] ;  /* 0x0000080001117983 */ /* 0x000f220000300800 */
[----:B------:R-:W-:Y:S02]  /*39bb0*/  IMAD.MOV.U32 R28, RZ, RZ, c[0x0][0x1c8] ;  /* 0x00007200ff1c7624 */ /* 0x000fe400078e00ff */
[----:B------:R-:W-:-:S02]  /*39bc0*/  IMAD R10, R23, 0x86, RZ ;  /* 0x00000086170a7824 */ /* 0x000fc400078e02ff */
[----:B------:R-:W-:Y:S02]  /*39bd0*/  IMAD R28, R28, 0x42, RZ ;  /* 0x000000421c1c7824 */ /* 0x000fe400078e02ff */
[----:B------:R-:W-:-:S03]  /*39be0*/  IMAD R12, R23, 0x43, RZ ;  /* 0x00000043170c7824 */ /* 0x000fc600078e02ff */
[-C--:B------:R-:W-:Y:S01]  /*39bf0*/  LEA.HI.X.SX32 R9, R28, R3.reuse, 0x1, P0 ;  /* 0x000000031c097211 */ /* 0x080fe200000f0eff */
[----:B------:R-:W-:Y:S01]  /*39c00*/  IMAD R28, R23, 0x88, RZ ;  /* 0x00000088171c7824 */ /* 0x000fe200078e02ff */
[----:B------:R-:W-:Y:S01]  /*39c10*/  IADD3 R10, P0, R10, R2, RZ ;  /* 0x000000020a0a7210 */ /* 0x000fe20007f1e0ff */
[----:B------:R-:W-:Y:S01]  /*39c20*/  IMAD R20, R20, 0x44, RZ ;  /* 0x0000004414147824 */ /* 0x000fe200078e02ff */
[----:B---3--:R-:W-:Y:S01]  /*39c30*/  PRMT R11, R14, 0x7632, R11 ;  /* 0x000076320e0b7816 */ /* 0x008fe2000000000b */
[----:B------:R-:W-:Y:S04]  /*39c40*/  STG.E.U16 [R4.64], R14 ;  /* 0x0000000e04007986 */ /* 0x000fe8000c101506 */
[----:B------:R0:W-:Y:S02]  /*39c50*/  STG.E.U16 [R6.64], R11 ;  /* 0x0000000b06007986 */ /* 0x0001e4000c101506 */
[----:B0-----:R-:W-:-:S02]  /*39c60*/  LEA.HI.X.SX32 R11, R12, R3, 0x1, P0 ;  /* 0x000000030c0b7211 */ /* 0x001fc400000f0eff */
[----:B------:R-:W-:Y:S01]  /*39c70*/  IADD3 R4, P0, R28, R2, RZ ;  /* 0x000000021c047210 */ /* 0x000fe20007f1e0ff */
[----:B------:R-:W-:-:S03]  /*39c80*/  IMAD R28, R23, 0x8a, RZ ;  /* 0x0000008a171c7824 */ /* 0x000fc600078e02ff */
[----:B------:R-:W-:Y:S02]  /*39c90*/  LEA.HI.X.SX32 R5, R20, R3, 0x1, P0 ;  /* 0x0000000314057211 */ /* 0x000fe400000f0eff */
[----:B------:R-:W3:Y:S01]  /*39ca0*/  LDL.LU R20, [R1+0x48] ;  /* 0x0000480001147983 */ /* 0x000ee20000300800 */
[----:B--2---:R-:W-:Y:S01]  /*39cb0*/  PRMT R7, R29, 0x7632, R7 ;  /* 0x000076321d077816 */ /* 0x004fe20000000007 */
[----:B------:R-:W-:Y:S02]  /*39cc0*/  IMAD R12, R23, 0x45, RZ ;  /* 0x00000045170c7824 */ /* 0x000fe400078e02ff */
[----:B------:R0:W-:Y:S01]  /*39cd0*/  STG.E.U16 [R8.64], R29 ;  /* 0x0000001d08007986 */ /* 0x0001e2000c101506 */
[----:B------:R-:W-:-:S03]  /*39ce0*/  IADD3 R6, P0, R28, R2, RZ ;  /* 0x000000021c067210 */ /* 0x000fc60007f1e0ff */
[----:B------:R1:W-:Y:S01]  /*39cf0*/  STG.E.U16 [R10.64], R7 ;  /* 0x000000070a007986 */ /* 0x0003e2000c101506 */
[----:B0-----:R-:W-:Y:S01]  /*39d00*/  MOV R29, c[0x0][0x1c8] ;  /* 0x00007200001d7a02 */ /* 0x001fe20000000f00 */
[----:B------:R-:W-:Y:S01]  /*39d10*/  IMAD R9, R23, 0x8c, RZ ;  /* 0x0000008c17097824 */ /* 0x000fe200078e02ff */
[----:B-1----:R-:W-:-:S03]  /*39d20*/  LEA.HI.X.SX32 R7, R12, R3, 0x1, P0 ;  /* 0x000000030c077211 */ /* 0x002fc600000f0eff */
[----:B------:R-:W-:Y:S01]  /*39d30*/  IMAD R29, R29, 0x46, RZ ;  /* 0x000000461d1d7824 */ /* 0x000fe200078e02ff */
[----:B------:R-:W-:Y:S01]  /*39d40*/  IADD3 R8, P0, R9, R2, RZ ;  /* 0x0000000209087210 */ /* 0x000fe20007f1e0ff */
[----:B-----5:R0:W-:Y:S01]  /*39d50*/  STG.E.U16 [R4.64], R15 ;  /* 0x0000000f04007986 */ /* 0x0201e2000c101506 */
[----:B------:R-:W-:Y:S02]  /*39d60*/  PRMT R11, R15, 0x7632, R11 ;  /* 0x000076320f0b7816 */ /* 0x000fe4000000000b */
[----:B------:R-:W-:-:S03]  /*39d70*/  LEA.HI.X.SX32 R9, R29, R3, 0x1, P0 ;  /* 0x000000031d097211 */ /* 0x000fc600000f0eff */
[----:B------:R1:W-:Y:S04]  /*39d80*/  STG.E.U16 [R6.64], R11 ;  /* 0x0000000b06007986 */ /* 0x0003e8000c101506 */
[----:B0-----:R-:W2:Y:S04]  /*39d90*/  LDL.LU R15, [R1+0x58] ;  /* 0x00005800010f7983 */ /* 0x001ea80000300800 */
[----:B----4-:R0:W-:Y:S01]  /*39da0*/  STG.E.U16 [R8.64], R17 ;  /* 0x0000001108007986 */ /* 0x0101e2000c101506 */
[----:B-1----:R-:W-:-:S03]  /*39db0*/  PRMT R7, R17, 0x7632, R7 ;  /* 0x0000763211077816 */ /* 0x002fc60000000007 */
[----:B0-----:R-:W4:Y:S01]  /*39dc0*/  LDL.LU R17, [R1+0x68] ;  /* 0x0000680001117983 */ /* 0x001f220000300800 */
[C---:B------:R-:W-:Y:S02]  /*39dd0*/  IMAD R10, R23.reuse, 0x8e, RZ ;  /* 0x0000008e170a7824 */ /* 0x040fe400078e02ff */
[C---:B------:R-:W-:Y:S02]  /*39de0*/  IMAD R12, R23.reuse, 0x47, RZ ;  /* 0x00000047170c7824 */ /* 0x040fe400078e02ff */
[----:B------:R-:W-:Y:S01]  /*39df0*/  IMAD R5, R23, 0x90, RZ ;  /* 0x0000009017057824 */ /* 0x000fe200078e02ff */
[----:B------:R-:W-:Y:S01]  /*39e00*/  IADD3 R10, P0, R10, R2, RZ ;  /* 0x000000020a0a7210 */ /* 0x000fe20007f1e0ff */
[----:B------:R-:W-:-:S03]  /*39e10*/  IMAD.MOV.U32 R29, RZ, RZ, c[0x0][0x1c8] ;  /* 0x00007200ff1d7624 */ /* 0x000fc600078e00ff */
[-C--:B------:R-:W-:Y:S01]  /*39e20*/  LEA.HI.X.SX32 R11, R12, R3.reuse, 0x1, P0 ;  /* 0x000000030c0b7211 */ /* 0x080fe200000f0eff */
[----:B------:R-:W-:Y:S01]  /*39e30*/  IMAD R6, R29, 0x48, RZ ;  /* 0x000000481d067824 */ /* 0x000fe200078e02ff */
[-C--:B------:R-:W-:Y:S01]  /*39e40*/  IADD3 R4, P0, R5, R2.reuse, RZ ;  /* 0x0000000205047210 */ /* 0x080fe20007f1e0ff */
[C---:B------:R-:W-:Y:S01]  /*39e50*/  IMAD R29, R23.reuse, 0x92, RZ ;  /* 0x00000092171d7824 */ /* 0x040fe200078e02ff */
[----:B------:R-:W-:Y:S01]  /*39e60*/  MOV R14, c[0x0][0x1c8] ;  /* 0x00007200000e7a02 */ /* 0x000fe20000000f00 */
[C---:B------:R-:W-:Y:S01]  /*39e70*/  IMAD R12, R23.reuse, 0x49, RZ ;  /* 0x00000049170c7824 */ /* 0x040fe200078e02ff */
[----:B------:R-:W-:Y:S01]  /*39e80*/  LEA.HI.X.SX32 R5, R6, R3, 0x1, P0 ;  /* 0x0000000306057211 */ /* 0x000fe200000f0eff */
[----:B------:R-:W-:Y:S01]  /*39e90*/  IMAD R9, R23, 0x94, RZ ;  /* 0x0000009417097824 */ /* 0x000fe200078e02ff */
[----:B------:R-:W-:Y:S01]  /*39ea0*/  IADD3 R6, P0, R29, R2, RZ ;  /* 0x000000021d067210 */ /* 0x000fe20007f1e0ff */
[----:B------:R0:W-:Y:S01]  /*39eb0*/  STG.E.U16 [R10.64], R7 ;  /* 0x000000070a007986 */ /* 0x0001e2000c101506 */
[----:B------:R-:W-:-:S02]  /*39ec0*/  IMAD R14, R14, 0x4a, RZ ;  /* 0x0000004a0e0e7824 */ /* 0x000fc400078e02ff */
[----:B0-----:R-:W-:Y:S01]  /*39ed0*/  LEA.HI.X.SX32 R7, R12, R3, 0x1, P0 ;  /* 0x000000030c077211 */ /* 0x001fe200000f0eff */
[----:B------:R-:W-:Y:S01]  /*39ee0*/  IMAD R10, R23, 0x96, RZ ;  /* 0x00000096170a7824 */ /* 0x000fe200078e02ff */
[----:B------:R-:W-:Y:S01]  /*39ef0*/  IADD3 R8, P0, R9, R2, RZ ;  /* 0x0000000209087210 */ /* 0x000fe20007f1e0ff */
[----:B------:R-:W-:-:S03]  /*39f00*/  IMAD R12, R23, 0x4b, RZ ;  /* 0x0000004b170c7824 */ /* 0x000fc600078e02ff */
[----:B------:R-:W-:Y:S02]  /*39f10*/  LEA.HI.X.SX32 R9, R14, R3, 0x1, P0 ;  /* 0x000000030e097211 */ /* 0x000fe400000f0eff */
[----:B------:R-:W-:Y:S02]  /*39f20*/  IADD3 R10, P0, R10, R2, RZ ;  /* 0x000000020a0a7210 */ /* 0x000fe40007f1e0ff */
[----:B------:R-:W-:Y:S02]  /*39f30*/  MOV R14, c[0x0][0x1c8] ;  /* 0x00007200000e7a02 */ /* 0x000fe40000000f00 */
[----:B---3--:R-:W-:Y:S01]  /*39f40*/  PRMT R11, R20, 0x7632, R11 ;  /* 0x00007632140b7816 */ /* 0x008fe2000000000b */
[----:B------:R0:W-:Y:S04]  /*39f50*/  STG.E.U16 [R4.64], R20 ;  /* 0x0000001404007986 */ /* 0x0001e8000c101506 */
[----:B------:R1:W-:Y:S01]  /*39f60*/  STG.E.U16 [R6.64], R11 ;  /* 0x0000000b06007986 */ /* 0x0003e2000c101506 */
[----:B0-----:R-:W-:-:S03]  /*39f70*/  IMAD R5, R23, 0x98, RZ ;  /* 0x0000009817057824 */ /* 0x001fc600078e02ff */
[----:B------:R-:W3:Y:S01]  /*39f80*/  LDL.LU R20, [R1+0x78] ;  /* 0x0000780001147983 */ /* 0x000ee20000300800 */
[----:B-1----:R-:W-:Y:S02]  /*39f90*/  MOV R6, c[0x0][0x1c8] ;  /* 0x0000720000067a02 */ /* 0x002fe40000000f00 */
[-C--:B------:R-:W-:Y:S02]  /*39fa0*/  LEA.HI.X.SX32 R11, R12, R3.reuse, 0x1, P0 ;  /* 0x000000030c0b7211 */ /* 0x080fe400000f0eff */
[----:B------:R-:W-:Y:S01]  /*39fb0*/  IADD3 R4, P0, R5, R2, RZ ;  /* 0x0000000205047210 */ /* 0x000fe20007f1e0ff */
[----:B------:R-:W-:Y:S02]  /*39fc0*/  IMAD R5, R6, 0x4c, RZ ;  /* 0x0000004c06057824 */ /* 0x000fe400078e02ff */
[C---:B------:R-:W-:Y:S02]  /*39fd0*/  IMAD R6, R14.reuse, 0x9a, RZ ;  /* 0x0000009a0e067824 */ /* 0x040fe400078e02ff */
[----:B------:R-:W-:Y:S01]  /*39fe0*/  IMAD R12, R14, 0x4d, RZ ;  /* 0x0000004d0e0c7824 */ /* 0x000fe200078e02ff */
[----:B------:R-:W-:-:S02]  /*39ff0*/  LEA.HI.X.SX32 R5, R5, R3, 0x1, P0 ;  /* 0x0000000305057211 */ /* 0x000fc400000f0eff */
[----:B------:R-:W-:Y:S02]  /*3a000*/  IADD3 R6, P0, R6, R2, RZ ;  /* 0x0000000206067210 */ /* 0x000fe40007f1e0ff */
[----:B--2---:R-:W-:Y:S01]  /*3a010*/  PRMT R7, R15, 0x7632, R7 ;  /* 0x000076320f077816 */ /* 0x004fe20000000007 */
[----:B------:R0:W-:Y:S04]  /*3a020*/  STG.E.U16 [R8.64], R15 ;  /* 0x0000000f08007986 */ /* 0x0001e8000c101506 */
[----:B------:R1:W-:Y:S04]  /*3a030*/  STG.E.U16 [R10.64], R7 ;  /* 0x000000070a007986 */ /* 0x0003e8000c101506 */
[----:B0-----:R-:W2:Y:S01]  /*3a040*/  LDL.LU R15, [R1+0x88] ;  /* 0x00008800010f7983 */ /* 0x001ea20000300800 */
[----:B------:R-:W-:Y:S01]  /*3a050*/  IMAD R9, R14, 0x9c, RZ ;  /* 0x0000009c0e097824 */ /* 0x000fe200078e02ff */
[----:B-1----:R-:W-:-:S02]  /*3a060*/  LEA.HI.X.SX32 R7, R12, R3, 0x1, P0 ;  /* 0x000000030c077211 */ /* 0x002fc400000f0eff */
[----:B----4-:R0:W-:Y:S01]  /*3a070*/  STG.E.U16 [R4.64], R17 ;  /* 0x0000001104007986 */ /* 0x0101e2000c101506 */
[----:B------:R-:W-:Y:S01]  /*3a080*/  PRMT R11, R17, 0x7632, R11 ;  /* 0x00007632110b7816 */ /* 0x000fe2000000000b */
[C---:B------:R-:W-:Y:S01]  /*3a090*/  IMAD R10, R14.reuse, 0x9e, RZ ;  /* 0x0000009e0e0a7824 */ /* 0x040fe200078e02ff */
[----:B------:R-:W-:Y:S01]  /*3a0a0*/  IADD3 R8, P0, R9, R2, RZ ;  /* 0x0000000209087210 */ /* 0x000fe20007f1e0ff */
[----:B------:R-:W-:-:S03]  /*3a0b0*/  IMAD R12, R14, 0x4f, RZ ;  /* 0x0000004f0e0c7824 */ /* 0x000fc600078e02ff */
[-C--:B------:R-:W-:Y:S01]  /*3a0c0*/  LEA.HI.X.SX32 R9, R21, R3.reuse, 0x1, P0 ;  /* 0x0000000315097211 */ /* 0x080fe200000f0eff */
[----:B0-----:R-:W4:Y:S01]  /*3a0d0*/  LDL.LU R17, [R1+0x98] ;  /* 0x0000980001117983 */ /* 0x001f220000300800 */
[-C--:B------:R-:W-:Y:S01]  /*3a0e0*/  IADD3 R10, P0, R10, R2.reuse, RZ ;  /* 0x000000020a0a7210 */ /* 0x080fe20007f1e0ff */
[----:B------:R-:W-:Y:S02]  /*3a0f0*/  IMAD R5, R14, 0xa0, RZ ;  /* 0x000000a00e057824 */ /* 0x000fe400078e02ff */
[----:B------:R0:W-:Y:S01]  /*3a100*/  STG.E.U16 [R6.64], R11 ;  /* 0x0000000b06007986 */ /* 0x0001e2000c101506 */
[----:B------:R-:W-:Y:S01]  /*3a110*/  IMAD R23, R23, 0x50, RZ ;  /* 0x0000005017177824 */ /* 0x000fe200078e02ff */
[----:B0-----:R-:W-:Y:S02]  /*3a120*/  LEA.HI.X.SX32 R11, R12, R3, 0x1, P0 ;  /* 0x000000030c0b7211 */ /* 0x001fe400000f0eff */
[----:B------:R-:W-:-:S04]  /*3a130*/  IADD3 R4, P0, R5, R2, RZ ;  /* 0x0000000205047210 */ /* 0x000fc80007f1e0ff */
[----:B------:R-:W-:Y:S02]  /*3a140*/  LEA.HI.X.SX32 R5, R23, R3, 0x1, P0 ;  /* 0x0000000317057211 */ /* 0x000fe400000f0eff */
[----:B------:R-:W5:Y:S01]  /*3a150*/  LDL.LU R23, [R1+0xa8] ;  /* 0x0000a80001177983 */ /* 0x000f620000300800 */
[----:B------:R-:W-:-:S04]  /*3a160*/  IMAD.MOV.U32 R21, RZ, RZ, c[0x0][0x1c8] ;  /* 0x00007200ff157624 */ /* 0x000fc800078e00ff */
[C---:B------:R-:W-:Y:S02]  /*3a170*/  IMAD R6, R21.reuse, 0xa2, RZ ;  /* 0x000000a215067824 */ /* 0x040fe400078e02ff */
[----:B------:R-:W-:-:S03]  /*3a180*/  IMAD R12, R21, 0x51, RZ ;  /* 0x00000051150c7824 */ /* 0x000fc600078e02ff */
[----:B------:R-:W-:Y:S02]  /*3a190*/  IADD3 R6, P0, R6, R2, RZ ;  /* 0x0000000206067210 */ /* 0x000fe40007f1e0ff */
[----:B---3--:R-:W-:Y:S01]  /*3a1a0*/  PRMT R7, R20, 0x7632, R7 ;  /* 0x0000763214077816 */ /* 0x008fe20000000007 */
[----:B------:R0:W-:Y:S04]  /*3a1b0*/  STG.E.U16 [R8.64], R20 ;  /* 0x0000001408007986 */ /* 0x0001e8000c101506 */
[----:B------:R1:W-:Y:S01]  /*3a1c0*/  STG.E.U16 [R10.64], R7 ;  /* 0x000000070a007986 */ /* 0x0003e2000c101506 */
[----:B0-----:R-:W-:Y:S01]  /*3a1d0*/  MOV R20, c[0x0][0x1c8] ;  /* 0x0000720000147a02 */ /* 0x001fe20000000f00 */
[----:B------:R-:W-:Y:S01]  /*3a1e0*/  IMAD R9, R21, 0xa4, RZ ;  /* 0x000000a415097824 */ /* 0x000fe200078e02ff */
[----:B-1----:R-:W-:-:S03]  /*3a1f0*/  LEA.HI.X.SX32 R7, R12, R3, 0x1, P0 ;  /* 0x000000030c077211 */ /* 0x002fc600000f0eff */
[----:B------:R-:W-:Y:S01]  /*3a200*/  IMAD R20, R20, 0x52, RZ ;  /* 0x0000005214147824 */ /* 0x000fe200078e02ff */
[----:B------:R-:W-:Y:S01]  /*3a210*/  IADD3 R8, P0, R9, R2, RZ ;  /* 0x0000000209087210 */ /* 0x000fe20007f1e0ff */
[----:B------:R-:W-:-:S03]  /*3a220*/  IMAD R10, R21, 0xa6, RZ ;  /* 0x000000a6150a7824 */ /* 0x000fc600078e02ff */
[----:B------:R-:W-:Y:S01]  /*3a230*/  LEA.HI.X.SX32 R9, R20, R3, 0x1, P0 ;  /* 0x0000000314097211 */ /* 0x000fe200000f0eff */
[----:B------:R-:W-:Y:S01]  /*3a240*/  IMAD R12, R21, 0x53, RZ ;  /* 0x00000053150c7824 */ /* 0x000fe200078e02ff */
[----:B------:R-:W-:Y:S02]  /*3a250*/  IADD3 R10, P0, R10, R2, RZ ;  /* 0x000000020a0a7210 */ /* 0x000fe40007f1e0ff */
[----:B------:R-:W-:Y:S02]  /*3a260*/  MOV R20, c[0x0][0x1c8] ;  /* 0x0000720000147a02 */ /* 0x000fe40000000f00 */
[----:B--2---:R-:W-:Y:S01]  /*3a270*/  PRMT R11, R15, 0x7632, R11 ;  /* 0x000076320f0b7816 */ /* 0x004fe2000000000b */
[----:B------:R0:W-:Y:S04]  /*3a280*/  STG.E.U16 [R4.64], R15 ;  /* 0x0000000f04007986 */ /* 0x0001e8000c101506 */
[----:B------:R4:W-:Y:S04]  /*3a290*/  STG.E.U16 [R6.64], R11 ;  /* 0x0000000b06007986 */ /* 0x0009e8000c101506 */
[----:B0-----:R-:W2:Y:S01]  /*3a2a0*/  LDL.LU R15, [R1+0xb8] ;  /* 0x0000b800010f7983 */ /* 0x001ea20000300800 */
[----:B------:R-:W-:Y:S01]  /*3a2b0*/  IMAD R5, R21, 0xa8, RZ ;  /* 0x000000a815057824 */ /* 0x000fe200078e02ff */
[----:B----4-:R-:W-:-:S02]  /*3a2c0*/  PRMT R7, R17, 0x7632, R7 ;  /* 0x0000763211077816 */ /* 0x010fc40000000007 */
[----:B------:R0:W-:Y:S01]  /*3a2d0*/  STG.E.U16 [R8.64], R17 ;  /* 0x0000001108007986 */ /* 0x0001e2000c101506 */
[-C--:B------:R-:W-:Y:S02]  /*3a2e0*/  LEA.HI.X.SX32 R11, R12, R3.reuse, 0x1, P0 ;  /* 0x000000030c0b7211 */ /* 0x080fe400000f0eff */
[----:B------:R-:W-:Y:S01]  /*3a2f0*/  IADD3 R4, P0, R5, R2, RZ ;  /* 0x0000000205047210 */ /* 0x000fe20007f1e0ff */
[----:B------:R-:W-:Y:S01]  /*3a300*/  IMAD R5, R20, 0x54, RZ ;  /* 0x0000005414057824 */ /* 0x000fe200078e02ff */
[----:B0-----:R-:W3:Y:S04]  /*3a310*/  LDL.LU R17, [R1+0xc8] ;  /* 0x0000c80001117983 */ /* 0x001ee80000300800 */
[----:B------:R-:W-:Y:S01]  /*3a320*/  LEA.HI.X.SX32 R5, R5, R3, 0x1, P0 ;  /* 0x0000000305057211 */ /* 0x000fe200000f0eff */
[----:B------:R0:W-:Y:S04]  /*3a330*/  STG.E.U16 [R10.64], R7 ;  /* 0x000000070a007986 */ /* 0x0001e8000c101506 */
[----:B-----5:R1:W-:Y:S01]  /*3a340*/  STG.E.U16 [R4.64], R23 ;  /* 0x0000001704007986 */ /* 0x0203e2000c101506 */
[----:B0-----:R-:W-:-:S03]  /*3a350*/  PRMT R11, R23, 0x7632, R11 ;  /* 0x00007632170b7816 */ /* 0x001fc6000000000b */
[----:B-1----:R-:W4:Y:S01]  /*3a360*/  LDL.LU R23, [R1+0xd8] ;  /* 0x0000d80001177983 */ /* 0x002f220000300800 */
[C---:B------:R-:W-:Y:S02]  /*3a370*/  IMAD R6, R21.reuse, 0xaa, RZ ;  /* 0x000000aa15067824 */ /* 0x040fe400078e02ff */
[C---:B------:R-:W-:Y:S02]  /*3a380*/  IMAD R12, R21.reuse, 0x55, RZ ;  /* 0x00000055150c7824 */ /* 0x040fe400078e02ff */
[C---:B------:R-:W-:Y:S01]  /*3a390*/  IMAD R20, R21.reuse, 0xac, RZ ;  /* 0x000000ac15147824 */ /* 0x040fe200078e02ff */
[----:B------:R-:W-:Y:S01]  /*3a3a0*/  IADD3 R6, P0, R6, R2, RZ ;  /* 0x0000000206067210 */ /* 0x000fe20007f1e0ff */
[----:B------:R-:W-:-:S03]  /*3a3b0*/  IMAD R10, R21, 0xae, RZ ;  /* 0x000000ae150a7824 */ /* 0x000fc600078e02ff */
[-C--:B------:R-:W-:Y:S02]  /*3a3c0*/  LEA.HI.X.SX32 R7, R12, R3.reuse, 0x1, P0 ;  /* 0x000000030c077211 */ /* 0x080fe400000f0eff */
[-C--:B------:R-:W-:Y:S01]  /*3a3d0*/  IADD3 R8, P0, R20, R2.reuse, RZ ;  /* 0x0000000214087210 */ /* 0x080fe20007f1e0ff */
[C---:B------:R-:W-:Y:S01]  /*3a3e0*/  IMAD R12, R21.reuse, 0x57, RZ ;  /* 0x00000057150c7824 */ /* 0x040fe200078e02ff */
[----:B------:R-:W-:Y:S01]  /*3a3f0*/  MOV R20, c[0x0][0x1c8] ;  /* 0x0000720000147a02 */ /* 0x000fe20000000f00 */
[----:B------:R-:W-:Y:S01]  /*3a400*/  IMAD R5, R21, 0xb0, RZ ;  /* 0x000000b015057824 */ /* 0x000fe200078e02ff */
[-C--:B------:R-:W-:Y:S02]  /*3a410*/  LEA.HI.X.SX32 R9, R22, R3.reuse, 0x1, P0 ;  /* 0x0000000316097211 */ /* 0x080fe400000f0eff */
[----:B------:R-:W-:Y:S01]  /*3a420*/  IADD3 R10, P0, R10, R2, RZ ;  /* 0x000000020a0a7210 */ /* 0x000fe20007f1e0ff */
[----:B------:R-:W-:Y:S01]  /*3a430*/  IMAD.MOV.U32 R22, RZ, RZ, c[0x0][0x1c8] ;  /* 0x00007200ff167624 */ /* 0x000fe200078e00ff */
[----:B------:R0:W-:Y:S02]  /*3a440*/  STG.E.U16 [R6.64], R11 ;  /* 0x0000000b06007986 */ /* 0x0001e4000c101506 */
[----:B0-----:R-:W-:-:S02]  /*3a450*/  LEA.HI.X.SX32 R11, R12, R3, 0x1, P0 ;  /* 0x000000030c0b7211 */ /* 0x001fc400000f0eff */
[-C--:B------:R-:W-:Y:S01]  /*3a460*/  IADD3 R4, P0, R5, R2.reuse, RZ ;  /* 0x0000000205047210 */ /* 0x080fe20007f1e0ff */
[----:B------:R-:W-:Y:S02]  /*3a470*/  IMAD R5, R20, 0x58, RZ ;  /* 0x0000005814057824 */ /* 0x000fe400078e02ff */
[C---:B------:R-:W-:Y:S02]  /*3a480*/  IMAD R6, R22.reuse, 0xb2, RZ ;  /* 0x000000b216067824 */ /* 0x040fe400078e02ff */
[C---:B------:R-:W-:Y:S01]  /*3a490*/  IMAD R12, R22.reuse, 0x59, RZ ;  /* 0x00000059160c7824 */ /* 0x040fe200078e02ff */
[----:B------:R-:W-:Y:S01]  /*3a4a0*/  LEA.HI.X.SX32 R5, R5, R3, 0x1, P0 ;  /* 0x0000000305057211 */ /* 0x000fe200000f0eff */
[----:B------:R-:W-:Y:S01]  /*3a4b0*/  IMAD R20, R22, 0xb4, RZ ;  /* 0x000000b416147824 */ /* 0x000fe200078e02ff */
[----:B------:R-:W-:Y:S02]  /*3a4c0*/  IADD3 R6, P0, R6, R2, RZ ;  /* 0x0000000206067210 */ /* 0x000fe40007f1e0ff */
[----:B--2---:R-:W-:Y:S01]  /*3a4d0*/  PRMT R7, R15, 0x7632, R7 ;  /* 0x000076320f077816 */ /* 0x004fe20000000007 */
[----:B------:R0:W-:Y:S04]  /*3a4e0*/  STG.E.U16 [R8.64], R15 ;  /* 0x0000000f08007986 */ /* 0x0001e8000c101506 */
[----:B------:R1:W-:Y:S01]  /*3a4f0*/  STG.E.U16 [R10.64], R7 ;  /* 0x000000070a007986 */ /* 0x0003e2000c101506 */
[----:B0-----:R-:W-:-:S02]  /*3a500*/  MOV R15, c[0x0][0x1c8] ;  /* 0x00007200000f7a02 */ /* 0x001fc40000000f00 */
[----:B-1----:R-:W-:-:S03]  /*3a510*/  LEA.HI.X.SX32 R7, R12, R3, 0x1, P0 ;  /* 0x000000030c077211 */ /* 0x002fc600000f0eff */
[----:B------:R-:W-:Y:S01]  /*3a520*/  IMAD R15, R15, 0x5a, RZ ;  /* 0x0000005a0f0f7824 */ /* 0x000fe200078e02ff */
[----:B---3--:R-:W-:Y:S01]  /*3a530*/  PRMT R11, R17, 0x7632, R11 ;  /* 0x00007632110b7816 */ /* 0x008fe2000000000b */
[----:B------:R-:W-:Y:S01]  /*3a540*/  IMAD R10, R22, 0xb6, RZ ;  /* 0x000000b6160a7824 */ /* 0x000fe200078e02ff */
[-C--:B------:R-:W-:Y:S01]  /*3a550*/  IADD3 R8, P0, R20, R2.reuse, RZ ;  /* 0x0000000214087210 */ /* 0x080fe20007f1e0ff */
[----:B------:R-:W-:Y:S01]  /*3a560*/  STG.E.U16 [R4.64], R17 ;  /* 0x0000001104007986 */ /* 0x000fe2000c101506 */
[C---:B------:R-:W-:Y:S02]  /*3a570*/  IMAD R12, R22.reuse, 0x5b, RZ ;  /* 0x0000005b160c7824 */ /* 0x040fe400078e02ff */
[----:B------:R-:W-:Y:S01]  /*3a580*/  LEA.HI.X.SX32 R9, R15, R3, 0x1, P0 ;  /* 0x000000030f097211 */ /* 0x000fe200000f0eff */
[----:B------:R0:W-:Y:S01]  /*3a590*/  STG.E.U16 [R6.64], R11 ;  /* 0x0000000b06007986 */ /* 0x0001e2000c101506 */
[----:B------:R-:W-:Y:S01]  /*3a5a0*/  IMAD R20, R22, 0xb8, RZ ;  /* 0x000000b816147824 */ /* 0x000fe200078e02ff */
[----:B------:R-:W-:-:S02]  /*3a5b0*/  IADD3 R10, P0, R10, R2, RZ ;  /* 0x000000020a0a7210 */ /* 0x000fc40007f1e0ff */
[----:B------:R-:W2:Y:S01]  /*3a5c0*/  LDL.LU R15, [R1+0xe8] ;  /* 0x0000e800010f7983 */ /* 0x000ea20000300800 */
[----:B0-----:R-:W-:Y:S02]  /*3a5d0*/  MOV R6, c[0x0][0x1c8] ;  /* 0x0000720000067a02 */ /* 0x001fe40000000f00 */
[-C--:B------:R-:W-:Y:S02]  /*3a5e0*/  LEA.HI.X.SX32 R11, R12, R3.reuse, 0x1, P0 ;  /* 0x000000030c0b7211 */ /* 0x080fe400000f0eff */
[----:B------:R-:W-:Y:S01]  /*3a5f0*/  IADD3 R4, P0, R20, R2, RZ ;  /* 0x0000000214047210 */ /* 0x000fe20007f1e0ff */
[----:B------:R-:W-:Y:S01]  /*3a600*/  IMAD R5, R6, 0x5c, RZ ;  /* 0x0000005c06057824 */ /* 0x000fe200078e02ff */
[----:B----4-:R-:W-:Y:S01]  /*3a610*/  PRMT R7, R23, 0x7632, R7 ;  /* 0x0000763217077816 */ /* 0x010fe20000000007 */
[C---:B------:R-:W-:Y:S01]  /*3a620*/  IMAD R6, R22.reuse, 0xba, RZ ;  /* 0x000000ba16067824 */ /* 0x040fe200078e02ff */
[----:B------:R-:W-:Y:S01]  /*3a630*/  STG.E.U16 [R8.64], R23 ;  /* 0x0000001708007986 */ /* 0x000fe2000c101506 */
[----:B------:R-:W-:Y:S01]  /*3a640*/  IMAD R12, R22, 0x5d, RZ ;  /* 0x0000005d160c7824 */ /* 0x000fe200078e02ff */
[----:B------:R-:W-:-:S02]  /*3a650*/  LEA.HI.X.SX32 R5, R5, R3, 0x1, P0 ;  /* 0x0000000305057211 */ /* 0x000fc400000f0eff */
[----:B------:R-:W-:Y:S01]  /*3a660*/  IADD3 R6, P0, R6, R2, RZ ;  /* 0x0000000206067210 */ /* 0x000fe20007f1e0ff */
[----:B------:R0:W-:Y:S04]  /*3a670*/  STG.E.U16 [R10.64], R7 ;  /* 0x000000070a007986 */ /* 0x0001e8000c101506 */
[----:B------:R-:W3:Y:S01]  /*3a680*/  LDL.LU R20, [R1+0x3c] ;  /* 0x00003c0001147983 */ /* 0x000ee20000300800 */
[----:B0-----:R-:W-:-:S03]  /*3a690*/  LEA.HI.X.SX32 R7, R12, R3, 0x1, P0 ;  /* 0x000000030c077211 */ /* 0x001fc600000f0eff */
[----:B------:R-:W4:Y:S01]  /*3a6a0*/  LDL.LU R12, [R1+0xf8] ;  /* 0x0000f800010c7983 */ /* 0x000f220000300800 */
[----:B------:R-:W-:Y:S01]  /*3a6b0*/  MOV R23, c[0x0][0x1c8] ;  /* 0x0000720000177a02 */ /* 0x000fe20000000f00 */
[----:B------:R-:W-:-:S04]  /*3a6c0*/  IMAD R9, R22, 0xbc, RZ ;  /* 0x000000bc16097824 */ /* 0x000fc800078e02ff */
[----:B------:R-:W-:Y:S01]  /*3a6d0*/  IMAD R23, R23, 0x5e, RZ ;  /* 0x0000005e17177824 */ /* 0x000fe200078e02ff */
[----:B------:R-:W-:-:S04]  /*3a6e0*/  IADD3 R8, P0, R9, R2, RZ ;  /* 0x0000000209087210 */ /* 0x000fc80007f1e0ff */
[----:B------:R-:W-:Y:S01]  /*3a6f0*/  LEA.HI.X.SX32 R9, R23, R3, 0x1, P0 ;  /* 0x0000000317097211 */ /* 0x000fe200000f0eff */
[----:B------:R-:W-:Y:S02]  /*3a700*/  IMAD R23, R22, 0xc0, RZ ;  /* 0x000000c016177824 */ /* 0x000fe400078e02ff */
[----:B------:R-:W-:-:S04]  /*3a710*/  IMAD.MOV.U32 R17, RZ, RZ, c[0x0][0x1c8] ;  /* 0x00007200ff117624 */ /* 0x000fc800078e00ff */
[----:B------:R-:W-:Y:S01]  /*3a720*/  IMAD R17, R17, 0x62, RZ ;  /* 0x0000006211117824 */ /* 0x000fe200078e02ff */
[----:B--2---:R-:W-:Y:S01]  /*3a730*/  PRMT R10, R15, 0x7632, R10 ;  /* 0x000076320f0a7816 */ /* 0x004fe2000000000a */
[----:B------:R0:W-:Y:S04]  /*3a740*/  STG.E.U16 [R4.64], R15 ;  /* 0x0000000f04007986 */ /* 0x0001e8000c101506 */
[----:B------:R1:W-:Y:S01]  /*3a750*/  STG.E.U16 [R6.64], R10 ;  /* 0x0000000a06007986 */ /* 0x0003e2000c101506 */
[C---:B0-----:R-:W-:Y:S02]  /*3a760*/  IMAD R15, R22.reuse, 0xbe, RZ ;  /* 0x000000be160f7824 */ /* 0x041fe400078e02ff */
[----:B------:R-:W-:-:S03]  /*3a770*/  IMAD R5, R22, 0x5f, RZ ;  /* 0x0000005f16057824 */ /* 0x000fc600078e02ff */
[-C--:B------:R-:W-:Y:S01]  /*3a780*/  IADD3 R4, P0, R15, R2.reuse, RZ ;  /* 0x000000020f047210 */ /* 0x080fe20007f1e0ff */
[----:B------:R-:W-:Y:S02]  /*3a790*/  IMAD.MOV.U32 R15, RZ, RZ, c[0x0][0x1c8] ;  /* 0x00007200ff0f7624 */ /* 0x000fe400078e00ff */
[C---:B-1----:R-:W-:Y:S01]  /*3a7a0*/  IMAD R6, R22.reuse, 0xc2, RZ ;  /* 0x000000c216067824 */ /* 0x042fe200078e02ff */
[----:B------:R-:W-:Y:S01]  /*3a7b0*/  LEA.HI.X.SX32 R5, R5, R3, 0x1, P0 ;  /* 0x0000000305057211 */ /* 0x000fe200000f0eff */
[----:B------:R-:W-:Y:S01]  /*3a7c0*/  IMAD R10, R22, 0x61, RZ ;  /* 0x00000061160a7824 */ /* 0x000fe200078e02ff */
[----:B----4-:R0:W-:Y:S01]  /*3a7d0*/  STG.E.U16 [R8.64], R12 ;  /* 0x0000000c08007986 */ /* 0x0101e2000c101506 */
[----:B------:R-:W-:Y:S01]  /*3a7e0*/  PRMT R7, R12, 0x7632, R7 ;  /* 0x000076320c077816 */ /* 0x000fe20000000007 */
[----:B0-----:R-:W-:Y:S01]  /*3a7f0*/  IMAD R12, R15, 0x60, RZ ;  /* 0x000000600f0c7824 */ /* 0x001fe200078e02ff */
[----:B------:R-:W-:Y:S01]  /*3a800*/  IADD3 R8, P0, R23, R2, RZ ;  /* 0x0000000217087210 */ /* 0x000fe20007f1e0ff */
[----:B------:R-:W-:-:S02]  /*3a810*/  IMAD R23, R22, 0xc4, RZ ;  /* 0x000000c416177824 */ /* 0x000fc400078e02ff */
[----:B------:R0:W-:Y:S01]  /*3a820*/  STG.E.U16 [R4.64], R7 ;  /* 0x0000000704007986 */ /* 0x0001e2000c101506 */
[-C--:B------:R-:W-:Y:S02]  /*3a830*/  LEA.HI.X.SX32 R9, R12, R3.reuse, 0x1, P0 ;  /* 0x000000030c097211 */ /* 0x080fe400000f0eff */
[-C--:B------:R-:W-:Y:S01]  /*3a840*/  IADD3 R6, P0, R6, R2.reuse, RZ ;  /* 0x0000000206067210 */ /* 0x080fe20007f1e0ff */
[----:B------:R-:W2:Y:S03]  /*3a850*/  LDL.LU R15, [R1+0x1c] ;  /* 0x00001c00010f7983 */ /* 0x000ea60000300800 */
[-C--:B0-----:R-:W-:Y:S02]  /*3a860*/  LEA.HI.X.SX32 R7, R10, R3.reuse, 0x1, P0 ;  /* 0x000000030a077211 */ /* 0x081fe400000f0eff */
[----:B------:R-:W-:Y:S02]  /*3a870*/  IADD3 R4, P0, R23, R2, RZ ;  /* 0x0000000217047210 */ /* 0x000fe40007f1e0ff */
[----:B------:R-:W4:Y:S02]  /*3a880*/  LDL.LU R23, [R1+0xc] ;  /* 0x00000c0001177983 */ /* 0x000f240000300800 */
[----:B------:R-:W-:-:S02]  /*3a890*/  LEA.HI.X.SX32 R5, R17, R3, 0x1, P0 ;  /* 0x0000000311057211 */ /* 0x000fc400000f0eff */
[----:B------:R-:W5:Y:S01]  /*3a8a0*/  LDL.LU R17, [R1+0x2c] ;  /* 0x00002c0001117983 */ /* 0x000f620000300800 */
[----:B---3--:R-:W-:Y:S01]  /*3a8b0*/  PRMT R10, R20, 0x7632, R10 ;  /* 0x00007632140a7816 */ /* 0x008fe2000000000a */
[C---:B------:R-:W-:Y:S02]  /*3a8c0*/  IMAD R12, R22.reuse, 0xc6, RZ ;  /* 0x000000c6160c7824 */ /* 0x040fe400078e02ff */
[----:B------:R0:W-:Y:S04]  /*3a8d0*/  STG.E.U16 [R8.64], R20 ;  /* 0x0000001408007986 */ /* 0x0001e8000c101506 */
[----:B------:R1:W-:Y:S01]  /*3a8e0*/  STG.E.U16 [R6.64], R10 ;  /* 0x0000000a06007986 */ /* 0x0003e2000c101506 */
[----:B0-----:R-:W-:Y:S01]  /*3a8f0*/  IMAD R9, R22, 0x63, RZ ;  /* 0x0000006316097824 */ /* 0x001fe200078e02ff */
[----:B------:R-:W-:-:S02]  /*3a900*/  IADD3 R8, P0, R12, R2, RZ ;  /* 0x000000020c087210 */ /* 0x000fc40007f1e0ff */
[----:B------:R-:W-:Y:S01]  /*3a910*/  MOV R20, c[0x0][0x1c8] ;  /* 0x0000720000147a02 */ /* 0x000fe20000000f00 */
[----:B-1----:R-:W-:Y:S01]  /*3a920*/  IMAD R7, R22, 0xc8, RZ ;  /* 0x000000c816077824 */ /* 0x002fe200078e02ff */
[----:B------:R-:W-:-:S04]  /*3a930*/  LEA.HI.X.SX32 R9, R9, R3, 0x1, P0 ;  /* 0x0000000309097211 */ /* 0x000fc800000f0eff */
[----:B------:R-:W-:Y:S01]  /*3a940*/  IADD3 R6, P0, R7, R2, RZ ;  /* 0x0000000207067210 */ /* 0x000fe20007f1e0ff */
[----:B------:R-:W-:Y:S02]  /*3a950*/  IMAD R7, R20, 0x64, RZ ;  /* 0x0000006414077824 */ /* 0x000fe400078e02ff */
[----:B------:R-:W3:Y:S03]  /*3a960*/  LDL.LU R20, [R1+0x4c] ;  /* 0x00004c0001147983 */ /* 0x000ee60000300800 */
[----:B------:R-:W-:Y:S01]  /*3a970*/  LEA.HI.X.SX32 R7, R7, R3, 0x1, P0 ;  /* 0x0000000307077211 */ /* 0x000fe200000f0eff */
[----:B------:R-:W-:Y:S01]  /*3a980*/  IMAD R12, R22, 0xca, RZ ;  /* 0x000000ca160c7824 */ /* 0x000fe200078e02ff */
[----:B-----5:R-:W-:Y:S01]  /*3a990*/  PRMT R10, R17, 0x7632, R10 ;  /* 0x00007632110a7816 */ /* 0x020fe2000000000a */
[----:B------:R-:W-:Y:S04]  /*3a9a0*/  STG.E.U16 [R4.64], R17 ;  /* 0x0000001104007986 */ /* 0x000fe8000c101506 */
[----:B------:R0:W-:Y:S04]  /*3a9b0*/  STG.E.U16 [R8.64], R10 ;  /* 0x0000000a08007986 */ /* 0x0001e8000c101506 */
[----:B--2---:R1:W-:Y:S01]  /*3a9c0*/  STG.E.U16 [R6.64], R15 ;  /* 0x0000000f06007986 */ /* 0x0043e2000c101506 */
[----:B0-----:R-:W-:-:S03]  /*3a9d0*/  PRMT R10, R15, 0x7632, R10 ;  /* 0x000076320f0a7816 */ /* 0x001fc6000000000a */
[----:B-1----:R-:W2:Y:S01]  /*3a9e0*/  LDL.LU R15, [R1+0x5c] ;  /* 0x00005c00010f7983 */ /* 0x002ea20000300800 */
[----:B------:R-:W-:Y:S01]  /*3a9f0*/  IMAD R5, R22, 0x65, RZ ;  /* 0x0000006516057824 */ /* 0x000fe200078e02ff */
[----:B------:R-:W-:Y:S01]  /*3aa00*/  IADD3 R4, P0, R12, R2, RZ ;  /* 0x000000020c047210 */ /* 0x000fe20007f1e0ff */
[----:B------:R-:W-:-:S03]  /*3aa10*/  IMAD R17, R22, 0xcc, RZ ;  /* 0x000000cc16117824 */ /* 0x000fc600078e02ff */
[----:B------:R-:W-:Y:S02]  /*3aa20*/  LEA.HI.X.SX32 R5, R5, R3, 0x1, P0 ;  /* 0x0000000305057211 */ /* 0x000fe400000f0eff */
[----:B------:R-:W-:-:S04]  /*3aa30*/  IADD3 R8, P0, R17, R2, RZ ;  /* 0x0000000211087210 */ /* 0x000fc80007f1e0ff */
[----:B------:R-:W-:Y:S01]  /*3aa40*/  LEA.HI.X.SX32 R9, R24, R3, 0x1, P0 ;  /* 0x0000000318097211 */ /* 0x000fe200000f0eff */
[----:B------:R0:W-:Y:S04]  /*3aa50*/  STG.E.U16 [R4.64], R10 ;  /* 0x0000000a04007986 */ /* 0x0001e8000c101506 */
[----:B----4-:R1:W-:Y:S01]  /*3aa60*/  STG.E.U16 [R8.64], R23 ;  /* 0x0000001708007986 */ /* 0x0103e2000c101506 */
[----:B0-----:R-:W-:Y:S01]  /*3aa70*/  PRMT R10, R23, 0x7632, R10 ;  /* 0x00007632170a7816 */ /* 0x001fe2000000000a */
[----:B-1----:R-:W-:Y:S02]  /*3aa80*/  IMAD R23, R14, 0x68, RZ ;  /* 0x000000680e177824 */ /* 0x002fe400078e02ff */
[----:B------:R-:W4:Y:S01]  /*3aa90*/  LDL.LU R14, [R1+0x6c] ;  /* 0x00006c00010e7983 */ /* 0x000f220000300800 */
[----:B------:R-:W-:-:S02]  /*3aaa0*/  IMAD R12, R22, 0xce, RZ ;  /* 0x000000ce160c7824 */ /* 0x000fc400078e02ff */
[C---:B------:R-:W-:Y:S02]  /*3aab0*/  IMAD R7, R22.reuse, 0x67, RZ ;  /* 0x0000006716077824 */ /* 0x040fe400078e02ff */
[----:B------:R-:W-:Y:S01]  /*3aac0*/  IMAD R17, R22, 0xd0, RZ ;  /* 0x000000d016117824 */ /* 0x000fe200078e02ff */
[----:B------:R-:W-:Y:S01]  /*3aad0*/  IADD3 R6, P0, R12, R2, RZ ;  /* 0x000000020c067210 */ /* 0x000fe20007f1e0ff */
[----:B------:R-:W-:-:S03]  /*3aae0*/  IMAD R12, R22, 0xd2, RZ ;  /* 0x000000d2160c7824 */ /* 0x000fc600078e02ff */
[-C--:B------:R-:W-:Y:S02]  /*3aaf0*/  LEA.HI.X.SX32 R7, R7, R3.reuse, 0x1, P0 ;  /* 0x0000000307077211 */ /* 0x080fe400000f0eff */
[-C--:B------:R-:W-:Y:S01]  /*3ab00*/  IADD3 R4, P0, R17, R2.reuse, RZ ;  /* 0x0000000211047210 */ /* 0x080fe20007f1e0ff */
[C---:B------:R-:W-:Y:S02]  /*3ab10*/  IMAD R9, R22.reuse, 0x69, RZ ;  /* 0x0000006916097824 */ /* 0x040fe400078e02ff */
[----:B------:R-:W-:Y:S01]  /*3ab20*/  IMAD R17, R22, 0xd4, RZ ;  /* 0x000000d416117824 */ /* 0x000fe200078e02ff */
[----:B------:R-:W-:Y:S02]  /*3ab30*/  LEA.HI.X.SX32 R5, R23, R3, 0x1, P0 ;  /* 0x0000000317057211 */ /* 0x000fe400000f0eff */
[----:B------:R-:W-:Y:S01]  /*3ab40*/  IADD3 R8, P0, R12, R2, RZ ;  /* 0x000000020c087210 */ /* 0x000fe20007f1e0ff */
[----:B------:R0:W-:Y:S01]  /*3ab50*/  STG.E.U16 [R6.64], R10 ;  /* 0x0000000a06007986 */ /* 0x0001e2000c101506 */
[----:B------:R-:W-:-:S02]  /*3ab60*/  IMAD R12, R22, 0xd6, RZ ;  /* 0x000000d6160c7824 */ /* 0x000fc400078e02ff */
[-C--:B------:R-:W-:Y:S01]  /*3ab70*/  LEA.HI.X.SX32 R9, R9, R3.reuse, 0x1, P0 ;  /* 0x0000000309097211 */ /* 0x080fe200000f0eff */
[----:B---3--:R1:W-:Y:S01]  /*3ab80*/  STG.E.U16 [R4.64], R20 ;  /* 0x0000001404007986 */ /* 0x0083e2000c101506 */
[----:B------:R-:W-:Y:S01]  /*3ab90*/  IMAD R23, R22, 0xd8, RZ ;  /* 0x000000d816177824 */ /* 0x000fe200078e02ff */
[-C--:B0-----:R-:W-:Y:S02]  /*3aba0*/  IADD3 R6, P0, R17, R2.reuse, RZ ;  /* 0x0000000211067210 */ /* 0x081fe40007f1e0ff */
[----:B------:R-:W-:Y:S01]  /*3abb0*/  PRMT R10, R20, 0x7632, R10 ;  /* 0x00007632140a7816 */ /* 0x000fe2000000000a */
[----:B------:R-:W3:Y:S01]  /*3abc0*/  LDL.LU R17, [R1+0x7c] ;  /* 0x00007c0001117983 */ /* 0x000ee20000300800 */
[----:B-1----:R-:W-:Y:S01]  /*3abd0*/  IMAD R5, R22, 0x6b, RZ ;  /* 0x0000006b16057824 */ /* 0x002fe200078e02ff */
[----:B------:R-:W-:Y:S02]  /*3abe0*/  LEA.HI.X.SX32 R7, R16, R3, 0x1, P0 ;  /* 0x0000000310077211 */ /* 0x000fe400000f0eff */
[----:B------:R-:W-:-:S02]  /*3abf0*/  IADD3 R4, P0, R12, R2, RZ ;  /* 0x000000020c047210 */ /* 0x000fc40007f1e0ff */
[----:B------:R-:W-:Y:S01]  /*3ac00*/  MOV R20, c[0x0][0x1c8] ;  /* 0x0000720000147a02 */ /* 0x000fe20000000f00 */
[----:B------:R0:W-:Y:S01]  /*3ac10*/  STG.E.U16 [R8.64], R10 ;  /* 0x0000000a08007986 */ /* 0x0001e2000c101506 */
[-C--:B------:R-:W-:Y:S01]  /*3ac20*/  LEA.HI.X.SX32 R5, R5, R3.reuse, 0x1, P0 ;  /* 0x0000000305057211 */ /* 0x080fe200000f0eff */
[----:B------:R-:W-:Y:S01]  /*3ac30*/  IMAD R12, R22, 0xda, RZ ;  /* 0x000000da160c7824 */ /* 0x000fe200078e02ff */
[----:B0-----:R-:W-:Y:S01]  /*3ac40*/  IADD3 R8, P0, R23, R2, RZ ;  /* 0x0000000217087210 */ /* 0x001fe20007f1e0ff */
[----:B------:R-:W-:Y:S02]  /*3ac50*/  IMAD R23, R20, 0x6c, RZ ;  /* 0x0000006c14177824 */ /* 0x000fe400078e02ff */
[----:B------:R-:W5:Y:S03]  /*3ac60*/  LDL.LU R20, [R1+0x8c] ;  /* 0x00008c0001147983 */ /* 0x000f660000300800 */
[----:B------:R-:W-:Y:S01]  /*3ac70*/  LEA.HI.X.SX32 R9, R23, R3, 0x1, P0 ;  /* 0x0000000317097211 */ /* 0x000fe200000f0eff */
[----:B--2---:R0:W-:Y:S01]  /*3ac80*/  STG.E.U16 [R6.64], R15 ;  /* 0x0000000f06007986 */ /* 0x0041e2000c101506 */
[----:B------:R-:W-:-:S05]  /*3ac90*/  PRMT R10, R15, 0x7632, R10 ;  /* 0x000076320f0a7816 */ /* 0x000fca000000000a */
[----:B------:R1:W-:Y:S01]  /*3aca0*/  STG.E.U16 [R4.64], R10 ;  /* 0x0000000a04007986 */ /* 0x0003e2000c101506 */
[----:B0-----:R-:W-:Y:S01]  /*3acb0*/  IMAD R7, R22, 0x6d, RZ ;  /* 0x0000006d16077824 */ /* 0x001fe200078e02ff */
[----:B------:R-:W-:Y:S01]  /*3acc0*/  IADD3 R6, P0, R12, R2, RZ ;  /* 0x000000020c067210 */ /* 0x000fe20007f1e0ff */
[----:B------:R-:W-:-:S03]  /*3acd0*/  IMAD R15, R22, 0xdc, RZ ;  /* 0x000000dc160f7824 */ /* 0x000fc600078e02ff */
[-C--:B------:R-:W-:Y:S02]  /*3ace0*/  LEA.HI.X.SX32 R7, R7, R3.reuse, 0x1, P0 ;  /* 0x0000000307077211 */ /* 0x080fe400000f0eff */
[----:B-1----:R-:W-:Y:S02]  /*3acf0*/  IADD3 R4, P0, R15, R2, RZ ;  /* 0x000000020f047210 */ /* 0x002fe40007f1e0ff */
[----:B------:R-:W2:Y:S01]  /*3ad00*/  LDL.LU R15, [R1+0x9c] ;  /* 0x00009c00010f7983 */ /* 0x000ea20000300800 */
[----:B------:R-:W-:Y:S01]  /*3ad10*/  IMAD R12, R22, 0xde, RZ ;  /* 0x000000de160c7824 */ /* 0x000fe200078e02ff */
[----:B------:R-:W-:Y:S02]  /*3ad20*/  LEA.HI.X.SX32 R5, R25, R3, 0x1, P0 ;  /* 0x0000000319057211 */ /* 0x000fe400000f0eff */
[----:B----4-:R0:W-:Y:S01]  /*3ad30*/  STG.E.U16 [R8.64], R14 ;  /* 0x0000000e08007986 */ /* 0x0101e2000c101506 */
[----:B------:R-:W-:-:S05]  /*3ad40*/  PRMT R10, R14, 0x7632, R10 ;  /* 0x000076320e0a7816 */ /* 0x000fca000000000a */
[----:B------:R1:W-:Y:S01]  /*3ad50*/  STG.E.U16 [R6.64], R10 ;  /* 0x0000000a06007986 */ /* 0x0003e2000c101506 */
[----:B0-----:R-:W-:Y:S01]  /*3ad60*/  IMAD R9, R22, 0x6f, RZ ;  /* 0x0000006f16097824 */ /* 0x001fe200078e02ff */
[----:B------:R-:W-:Y:S01]  /*3ad70*/  IADD3 R8, P0, R12, R2, RZ ;  /* 0x000000020c087210 */ /* 0x000fe20007f1e0ff */
[----:B------:R-:W-:-:S03]  /*3ad80*/  IMAD R14, R22, 0xe0, RZ ;  /* 0x000000e0160e7824 */ /* 0x000fc600078e02ff */
[----:B------:R-:W-:Y:S02]  /*3ad90*/  LEA.HI.X.SX32 R9, R9, R3, 0x1, P0 ;  /* 0x0000000309097211 */ /* 0x000fe400000f0eff */
[----:B-1----:R-:W-:Y:S02]  /*3ada0*/  IADD3 R6, P0, R14, R2, RZ ;  /* 0x000000020e067210 */ /* 0x002fe40007f1e0ff */
[----:B------:R-:W4:Y:S01]  /*3adb0*/  LDL.LU R14, [R1+0xac] ;  /* 0x0000ac00010e7983 */ /* 0x000f220000300800 */
[----:B------:R-:W-:Y:S02]  /*3adc0*/  IMAD.MOV.U32 R23, RZ, RZ, c[0x0][0x1c8] ;  /* 0x00007200ff177624 */ /* 0x000fe400078e00ff */
[C---:B------:R-:W-:Y:S02]  /*3add0*/  IMAD R12, R22.reuse, 0xe2, RZ ;  /* 0x000000e2160c7824 */ /* 0x040fe400078e02ff */
[----:B------:R-:W-:Y:S02]  /*3ade0*/  IMAD R23, R23, 0x70, RZ ;  /* 0x0000007017177824 */ /* 0x000fe400078e02ff */
[----:B------:R-:W-:-:S03]  /*3adf0*/  IMAD R16, R22, 0xe4, RZ ;  /* 0x000000e416107824 */ /* 0x000fc600078e02ff */
[----:B------:R-:W-:Y:S01]  /*3ae00*/  LEA.HI.X.SX32 R7, R23, R3, 0x1, P0 ;  /* 0x0000000317077211 */ /* 0x000fe200000f0eff */
[----:B---3--:R0:W-:Y:S01]  /*3ae10*/  STG.E.U16 [R4.64], R17 ;  /* 0x0000001104007986 */ /* 0x0081e2000c101506 */
[----:B------:R-:W-:-:S05]  /*3ae20*/  PRMT R10, R17, 0x7632, R10 ;  /* 0x00007632110a7816 */ /* 0x000fca000000000a */
[----:B------:R1:W-:Y:S01]  /*3ae30*/  STG.E.U16 [R8.64], R10 ;  /* 0x0000000a08007986 */ /* 0x0003e2000c101506 */
[----:B0-----:R-:W-:Y:S01]  /*3ae40*/  IMAD R5, R22, 0x71, RZ ;  /* 0x0000007116057824 */ /* 0x001fe200078e02ff */
[----:B------:R-:W-:-:S04]  /*3ae50*/  IADD3 R4, P0, R12, R2, RZ ;  /* 0x000000020c047210 */ /* 0x000fc80007f1e0ff */
[-C--:B------:R-:W-:Y:S02]  /*3ae60*/  LEA.HI.X.SX32 R5, R5, R3.reuse, 0x1, P0 ;  /* 0x0000000305057211 */ /* 0x080fe400000f0eff */
[----:B-1----:R-:W-:Y:S02]  /*3ae70*/  IADD3 R8, P0, R16, R2, RZ ;  /* 0x0000000210087210 */ /* 0x002fe40007f1e0ff */
[----:B-----5:R-:W-:Y:S01]  /*3ae80*/  PRMT R10, R20, 0x7632, R10 ;  /* 0x00007632140a7816 */ /* 0x020fe2000000000a */
[----:B------:R0:W-:Y:S01]  /*3ae90*/  STG.E.U16 [R6.64], R20 ;  /* 0x0000001406007986 */ /* 0x0001e2000c101506 */
[----:B------:R-:W-:-:S03]  /*3aea0*/  LEA.HI.X.SX32 R9, R13, R3, 0x1, P0 ;  /* 0x000000030d097211 */ /* 0x000fc600000f0eff */
[----:B------:R1:W-:Y:S01]  /*3aeb0*/  STG.E.U16 [R4.64], R10 ;  /* 0x0000000a04007986 */ /* 0x0003e2000c101506 */
[----:B0-----:R-:W-:Y:S01]  /*3aec0*/  MOV R20, c[0x0][0x1c8] ;  /* 0x0000720000147a02 */ /* 0x001fe20000000f00 */
[C---:B------:R-:W-:Y:S02]  /*3aed0*/  IMAD R12, R22.reuse, 0xe6, RZ ;  /* 0x000000e6160c7824 */ /* 0x040fe400078e02ff */
[C---:B------:R-:W-:Y:S02]  /*3aee0*/  IMAD R7, R22.reuse, 0x73, RZ ;  /* 0x0000007316077824 */ /* 0x040fe400078e02ff */
[----:B------:R-:W-:Y:S01]  /*3aef0*/  IMAD R16, R22, 0xe8, RZ ;  /* 0x000000e816107824 */ /* 0x000fe200078e02ff */
[----:B------:R-:W-:Y:S01]  /*3af00*/  IADD3 R6, P0, R12, R2, RZ ;  /* 0x000000020c067210 */ /* 0x000fe20007f1e0ff */
[----:B------:R-:W-:-:S03]  /*3af10*/  IMAD R12, R22, 0xea, RZ ;  /* 0x000000ea160c7824 */ /* 0x000fc600078e02ff */
[----:B------:R-:W-:Y:S02]  /*3af20*/  LEA.HI.X.SX32 R7, R7, R3, 0x1, P0 ;  /* 0x0000000307077211 */ /* 0x000fe400000f0eff */
[----:B-1----:R-:W-:Y:S01]  /*3af30*/  IADD3 R4, P0, R16, R2, RZ ;  /* 0x0000000210047210 */ /* 0x002fe20007f1e0ff */
[----:B------:R-:W-:Y:S01]  /*3af40*/  IMAD R13, R22, 0xec, RZ ;  /* 0x000000ec160d7824 */ /* 0x000fe200078e02ff */
[----:B--2---:R-:W-:Y:S01]  /*3af50*/  PRMT R10, R15, 0x7632, R10 ;  /* 0x000076320f0a7816 */ /* 0x004fe2000000000a */
[----:B------:R0:W-:Y:S02]  /*3af60*/  STG.E.U16 [R8.64], R15 ;  /* 0x0000000f08007986 */ /* 0x0001e4000c101506 */
[----:B0-----:R-:W-:Y:S02]  /*3af70*/  IMAD R15, R20, 0x74, RZ ;  /* 0x00000074140f7824 */ /* 0x001fe400078e02ff */
[----:B------:R-:W2:Y:S01]  /*3af80*/  LDL.LU R20, [R1+0xcc] ;  /* 0x0000cc0001147983 */ /* 0x000ea20000300800 */
[----:B------:R-:W-:-:S02]  /*3af90*/  IMAD R9, R22, 0x75, RZ ;  /* 0x0000007516097824 */ /* 0x000fc400078e02ff */
[----:B------:R-:W-:Y:S01]  /*3afa0*/  LEA.HI.X.SX32 R5, R15, R3, 0x1, P0 ;  /* 0x000000030f057211 */ /* 0x000fe200000f0eff */
[----:B------:R0:W-:Y:S01]  /*3afb0*/  STG.E.U16 [R6.64], R10 ;  /* 0x0000000a06007986 */ /* 0x0001e2000c101506 */
[----:B------:R-:W-:-:S03]  /*3afc0*/  IADD3 R8, P0, R12, R2, RZ ;  /* 0x000000020c087210 */ /* 0x000fc60007f1e0ff */
[----:B------:R-:W3:Y:S01]  /*3afd0*/  LDL.LU R23, [R1+0xdc] ;  /* 0x0000dc0001177983 */ /* 0x000ee20000300800 */
[-C--:B------:R-:W-:Y:S02]  /*3afe0*/  LEA.HI.X.SX32 R9, R9, R3.reuse, 0x1, P0 ;  /* 0x0000000309097211 */ /* 0x080fe400000f0eff */
[----:B0-----:R-:W-:Y:S02]  /*3aff0*/  IADD3 R6, P0, R13, R2, RZ ;  /* 0x000000020d067210 */ /* 0x001fe40007f1e0ff */
[----:B----4-:R-:W-:Y:S02]  /*3b000*/  PRMT R10, R14, 0x7632, R10 ;  /* 0x000076320e0a7816 */ /* 0x010fe4000000000a */
[----:B------:R-:W-:Y:S01]  /*3b010*/  LEA.HI.X.SX32 R7, R18, R3, 0x1, P0 ;  /* 0x0000000312077211 */ /* 0x000fe200000f0eff */
[----:B------:R-:W-:Y:S04]  /*3b020*/  STG.E.U16 [R4.64], R14 ;  /* 0x0000000e04007986 */ /* 0x000fe8000c101506 */
[----:B------:R0:W-:Y:S04]  /*3b030*/  STG.E.U16 [R8.64], R10 ;  /* 0x0000000a08007986 */ /* 0x0001e8000c101506 */
[----:B------:R1:W-:Y:S01]  /*3b040*/  STG.E.U16 [R6.64], R0 ;  /* 0x0000000006007986 */ /* 0x0003e2000c101506 */
[----:B0-----:R-:W-:-:S03]  /*3b050*/  PRMT R10, R0, 0x7632, R10 ;  /* 0x00007632000a7816 */ /* 0x001fc6000000000a */
[----:B-1----:R-:W4:Y:S01]  /*3b060*/  LDL.LU R0, [R1+0xf40] ;  /* 0x000f400001007983 */ /* 0x002f220000300800 */
[C---:B------:R-:W-:Y:S02]  /*3b070*/  IMAD R12, R22.reuse, 0xee, RZ ;  /* 0x000000ee160c7824 */ /* 0x040fe400078e02ff */
[C---:B------:R-:W-:Y:S02]  /*3b080*/  IMAD R5, R22.reuse, 0x77, RZ ;  /* 0x0000007716057824 */ /* 0x040fe400078e02ff */
[----:B------:R-:W-:Y:S01]  /*3b090*/  IMAD R13, R22, 0xf0, RZ ;  /* 0x000000f0160d7824 */ /* 0x000fe200078e02ff */
[----:B------:R-:W-:-:S04]  /*3b0a0*/  IADD3 R4, P0, R12, R2, RZ ;  /* 0x000000020c047210 */ /* 0x000fc80007f1e0ff */
[----:B------:R-:W-:Y:S02]  /*3b0b0*/  LEA.HI.X.SX32 R5, R5, R3, 0x1, P0 ;  /* 0x0000000305057211 */ /* 0x000fe400000f0eff */
[----:B------:R-:W-:-:S04]  /*3b0c0*/  IADD3 R8, P0, R13, R2, RZ ;  /* 0x000000020d087210 */ /* 0x000fc80007f1e0ff */
[----:B------:R-:W-:Y:S01]  /*3b0d0*/  LEA.HI.X.SX32 R9, R26, R3, 0x1, P0 ;  /* 0x000000031a097211 */ /* 0x000fe200000f0eff */
[----:B------:R0:W-:Y:S01]  /*3b0e0*/  STG.E.U16 [R4.64], R10 ;  /* 0x0000000a04007986 */ /* 0x0001e2000c101506 */
[C---:B------:R-:W-:Y:S02]  /*3b0f0*/  IMAD R12, R22.reuse, 0xf2, RZ ;  /* 0x000000f2160c7824 */ /* 0x040fe400078e02ff */
[C---:B------:R-:W-:Y:S02]  /*3b100*/  IMAD R7, R22.reuse, 0x79, RZ ;  /* 0x0000007916077824 */ /* 0x040fe400078e02ff */
[----:B------:R-:W-:Y:S01]  /*3b110*/  IMAD R13, R22, 0xf4, RZ ;  /* 0x000000f4160d7824 */ /* 0x000fe200078e02ff */
[----:B------:R-:W-:Y:S01]  /*3b120*/  IADD3 R6, P0, R12, R2, RZ ;  /* 0x000000020c067210 */ /* 0x000fe20007f1e0ff */
[----:B------:R-:W-:-:S03]  /*3b130*/  IMAD R21, R21, 0x7a, RZ ;  /* 0x0000007a15157824 */ /* 0x000fc600078e02ff */
[----:B------:R-:W-:Y:S02]  /*3b140*/  LEA.HI.X.SX32 R7, R7, R3, 0x1, P0 ;  /* 0x0000000307077211 */ /* 0x000fe400000f0eff */
[----:B0-----:R-:W-:Y:S01]  /*3b150*/  IADD3 R4, P0, R13, R2, RZ ;  /* 0x000000020d047210 */ /* 0x001fe20007f1e0ff */
[----:B------:R-:W-:-:S03]  /*3b160*/  IMAD R12, R22, 0xf6, RZ ;  /* 0x000000f6160c7824 */ /* 0x000fc600078e02ff */
[----:B------:R-:W-:Y:S01]  /*3b170*/  LEA.HI.X.SX32 R5, R21, R3, 0x1, P0 ;  /* 0x0000000315057211 */ /* 0x000fe200000f0eff */
[----:B------:R-:W-:Y:S01]  /*3b180*/  STL [R1+0xf3c], R27 ;  /* 0x000f3c1b01007387 */ /* 0x000fe20000100800 */
[----:B------:R-:W-:-:S03]  /*3b190*/  IMAD R15, R22, 0xf8, RZ ;  /* 0x000000f8160f7824 */ /* 0x000fc600078e02ff */
[----:B------:R-:W5:Y:S04]  /*3b1a0*/  LDL.LU R14, [R1+0xec] ;  /* 0x0000ec00010e7983 */ /* 0x000f680000300800 */
[----:B------:R-:W4:Y:S01]  /*3b1b0*/  LDL.LU R17, [R1+0xfc] ;  /* 0x0000fc0001117983 */ /* 0x000f220000300800 */
[----:B--2---:R-:W-:-:S03]  /*3b1c0*/  PRMT R10, R20, 0x7632, R10 ;  /* 0x00007632140a7816 */ /* 0x004fc6000000000a */
[----:B------:R0:W-:Y:S04]  /*3b1d0*/  STG.E.U16 [R8.64], R20 ;  /* 0x0000001408007986 */ /* 0x0001e8000c101506 */
[----:B0-----:R-:W0:Y:S01]  /*3b1e0*/  S2R R20, SR_TID.X ;  /* 0x0000000000147919 */ /* 0x001e220000002100 */
[----:B------:R-:W-:Y:S02]  /*3b1f0*/  IADD3 R8, P0, R12, R2, RZ ;  /* 0x000000020c087210 */ /* 0x000fe40007f1e0ff */
[C---:B0-----:R-:W-:Y:S02]  /*3b200*/  SHF.L.U32 R21, R20.reuse, 0xc, RZ ;  /* 0x0000000c14157819 */ /* 0x041fe400000006ff */
[----:B------:R-:W-:Y:S02]  /*3b210*/  LOP3.LUT R12, R20, 0x7f, RZ, 0xc0, !PT ;  /* 0x0000007f140c7812 */ /* 0x000fe400078ec0ff */
[----:B------:R-:W-:-:S05]  /*3b220*/  LOP3.LUT R21, R21, 0x6000, RZ, 0xc0, !PT ;  /* 0x0000600015157812 */ /* 0x000fca00078ec0ff */
[----:B------:R-:W-:-:S05]  /*3b230*/  IMAD R21, R12, 0x10, R21 ;  /* 0x000000100c157824 */ /* 0x000fca00078e0215 */
[----:B------:R-:W0:Y:S01]  /*3b240*/  LDS.128 R24, [R21] ;  /* 0x0000000015187984 */ /* 0x000e220000000c00 */
[----:B------:R-:W-:-:S03]  /*3b250*/  IMAD R9, R22, 0x7b, RZ ;  /* 0x0000007b16097824 */ /* 0x000fc600078e02ff */
[----:B------:R1:W-:Y:S02]  /*3b260*/  STG.E.U16 [R6.64], R10 ;  /* 0x0000000a06007986 */ /* 0x0003e4000c101506 */
[----:B------:R-:W-:Y:S02]  /*3b270*/  LEA.HI.X.SX32 R9, R9, R3, 0x1, P0 ;  /* 0x0000000309097211 */ /* 0x000fe400000f0eff */
[----:B---3--:R2:W-:Y:S01]  /*3b280*/  STG.E.U16 [R4.64], R23 ;  /* 0x0000001704007986 */ /* 0x0085e2000c101506 */
[----:B-1----:R-:W-:Y:S02]  /*3b290*/  IADD3 R6, P0, R15, R2, RZ ;  /* 0x000000020f067210 */ /* 0x002fe40007f1e0ff */
[----:B------:R-:W-:Y:S02]  /*3b2a0*/  MOV R15, c[0x0][0x1c8] ;  /* 0x00007200000f7a02 */ /* 0x000fe40000000f00 */
[----:B------:R-:W-:-:S03]  /*3b2b0*/  PRMT R10, R23, 0x7632, R10 ;  /* 0x00007632170a7816 */ /* 0x000fc6000000000a */
[----:B--2---:R-:W-:Y:S01]  /*3b2c0*/  IMAD R23, R15, 0x7c, RZ ;  /* 0x0000007c0f177824 */ /* 0x004fe200078e02ff */
[----:B0-----:R-:W-:Y:S01]  /*3b2d0*/  STL [R1+0x94], R25 ;  /* 0x0000941901007387 */ /* 0x001fe20000100800 */
[----:B------:R-:W-:-:S03]  /*3b2e0*/  MOV R15, R24 ;  /* 0x00000018000f7202 */ /* 0x000fc60000000f00 */
[----:B------:R-:W-:Y:S04]  /*3b2f0*/  STL.64 [R1+0x98], R26 ;  /* 0x0000981a01007387 */ /* 0x000fe80000100a00 */
[----:B----4-:R-:W0:Y:S04]  /*3b300*/  LDS.128 R24, [R0] ;  /* 0x0000000000187984 */ /* 0x010e280000000c00 */
[----:B0-----:R-:W-:Y:S04]  /*3b310*/  STL [R1+0x54], R25 ;  /* 0x0000541901007387 */ /* 0x001fe80000100800 */
[----:B------:R0:W-:Y:S04]  /*3b320*/  STL.64 [R1+0x58], R26 ;  /* 0x0000581a01007387 */ /* 0x0001e80000100a00 */
[----:B0-----:R-:W2:Y:S01]  /*3b330*/  LDL.LU R27, [R1+0xf3c] ;  /* 0x000f3c00011b7983 */ /* 0x001ea20000300800 */
[----:B------:R-:W-:Y:S01]  /*3b340*/  LEA.HI.X.SX32 R7, R23, R3, 0x1, P0 ;  /* 0x0000000317077211 */ /* 0x000fe200000f0eff */
[----:B------:R-:W-:Y:S01]  /*3b350*/  IMAD R13, R22, 0xfa, RZ ;  /* 0x000000fa160d7824 */ /* 0x000fe200078e02ff */
[----:B------:R-:W-:Y:S01]  /*3b360*/  SHF.L.U32 R23, R20, 0xc, RZ ;  /* 0x0000000c14177819 */ /* 0x000fe200000006ff */
[----:B------:R-:W-:-:S03]  /*3b370*/  IMAD R5, R22, 0x7d, RZ ;  /* 0x0000007d16057824 */ /* 0x000fc600078e02ff */
[----:B------:R-:W-:Y:S02]  /*3b380*/  LOP3.LUT R23, R23, 0x6000, RZ, 0xc0, !PT ;  /* 0x0000600017177812 */ /* 0x000fe400078ec0ff */
[----:B------:R-:W-:Y:S01]  /*3b390*/  IADD3 R4, P0, R13, R2, RZ ;  /* 0x000000020d047210 */ /* 0x000fe20007f1e0ff */
[----:B------:R-:W-:Y:S01]  /*3b3a0*/  IMAD R13, R22, 0xfc, RZ ;  /* 0x000000fc160d7824 */ /* 0x000fe200078e02ff */
[----:B------:R-:W-:Y:S01]  /*3b3b0*/  LEA R23, R12, R23, 0x4 ;  /* 0x000000170c177211 */ /* 0x000fe200078e20ff */
[----:B------:R0:W-:Y:S01]  /*3b3c0*/  STG.E.U16 [R8.64], R10 ;  /* 0x0000000a08007986 */ /* 0x0001e2000c101506 */
[----:B------:R-:W-:Y:S02]  /*3b3d0*/  LEA.HI.X.SX32 R5, R5, R3, 0x1, P0 ;  /* 0x0000000305057211 */ /* 0x000fe400000f0eff */
[----:B------:R-:W-:Y:S01]  /*3b3e0*/  LOP3.LUT R23, R23, 0x40, RZ, 0x3c, !PT ;  /* 0x0000004017177812 */ /* 0x000fe200078e3cff */
[----:B-----5:R-:W-:Y:S01]  /*3b3f0*/  STG.E.U16 [R6.64], R14 ;  /* 0x0000000e06007986 */ /* 0x020fe2000c101506 */
[----:B------:R-:W-:Y:S01]  /*3b400*/  IMAD.MOV.U32 R16, RZ, RZ, R24 ;  /* 0x000000ffff107224 */ /* 0x000fe200078e0018 */
[----:B0-----:R-:W-:-:S02]  /*3b410*/  PRMT R9, R14, 0x7632, R9 ;  /* 0x000076320e097816 */ /* 0x001fc40000000009 */
[----:B------:R-:W-:-:S03]  /*3b420*/  IADD3 R8, P0, R13, R2, RZ ;  /* 0x000000020d087210 */ /* 0x000fc60007f1e0ff */
[----:B------:R0:W-:Y:S01]  /*3b430*/  STG.E.U16 [R4.64], R9 ;  /* 0x0000000904007986 */ /* 0x0001e2000c101506 */
[----:B------:R-:W-:-:S04]  /*3b440*/  SHF.L.U32 R20, R20, 0xc, RZ ;  /* 0x0000000c14147819 */ /* 0x000fc800000006ff */
[----:B------:R-:W-:-:S05]  /*3b450*/  LOP3.LUT R20, R20, 0x6000, RZ, 0xc0, !PT ;  /* 0x0000600014147812 */ /* 0x000fca00078ec0ff */
[----:B------:R-:W-:-:S05]  /*3b460*/  IMAD R20, R12, 0x10, R20 ;  /* 0x000000100c147824 */ /* 0x000fca00078e0214 */
[----:B------:R-:W-:Y:S01]  /*3b470*/  LOP3.LUT R20, R20, 0x60, RZ, 0x3c, !PT ;  /* 0x0000006014147812 */ /* 0x000fe200078e3cff */
[C---:B------:R-:W-:Y:S02]  /*3b480*/  IMAD R10, R22.reuse, 0xfe, RZ ;  /* 0x000000fe160a7824 */ /* 0x040fe400078e02ff */
[C---:B0-----:R-:W-:Y:S02]  /*3b490*/  IMAD R5, R22.reuse, 0x7f, RZ ;  /* 0x0000007f16057824 */ /* 0x041fe400078e02ff */
[----:B------:R-:W-:Y:S01]  /*3b4a0*/  IMAD.SHL.U32 R7, R22, 0x80, RZ ;  /* 0x0000008016077824 */ /* 0x000fe200078e00ff */
[----:B------:R-:W-:Y:S02]  /*3b4b0*/  PRMT R11, R17, 0x7632, R11 ;  /* 0x00007632110b7816 */ /* 0x000fe4000000000b */
[----:B--2---:R-:W-:Y:S02]  /*3b4c0*/  LEA.HI.X.SX32 R9, R27, R3, 0x1, P0 ;  /* 0x000000031b097211 */ /* 0x004fe400000f0eff */
[----:B------:R-:W0:Y:S01]  /*3b4d0*/  LDS.128 R24, [R23] ;  /* 0x0000000017187984 */ /* 0x000e220000000c00 */
[----:B------:R-:W-:Y:S01]  /*3b4e0*/  IADD3 R4, P0, R10, R2, RZ ;  /* 0x000000020a047210 */ /* 0x000fe20007f1e0ff */
[----:B------:R-:W-:-:S03]  /*3b4f0*/  IMAD R10, R22, 0x102, RZ ;  /* 0x00000102160a7824 */ /* 0x000fc600078e02ff */
[-C--:B------:R-:W-:Y:S02]  /*3b500*/  LEA.HI.X.SX32 R5, R5, R3.reuse, 0x1, P0 ;  /* 0x0000000305057211 */ /* 0x080fe400000f0eff */
[-C--:B------:R-:W-:Y:S01]  /*3b510*/  LEA R6, P0, R22, R2.reuse, 0x8 ;  /* 0x0000000216067211 */ /* 0x080fe200078040ff */
[----:B------:R1:W-:Y:S03]  /*3b520*/  STG.E.U16 [R8.64], R17 ;  /* 0x0000001108007986 */ /* 0x0003e6000c101506 */
[----:B------:R-:W-:Y:S02]  /*3b530*/  LEA.HI.X.SX32 R7, R7, R3, 0x1, P0 ;  /* 0x0000000307077211 */ /* 0x000fe400000f0eff */
[----:B------:R-:W-:Y:S01]  /*3b540*/  IADD3 R10, P0, R10, R2, RZ ;  /* 0x000000020a0a7210 */ /* 0x000fe20007f1e0ff */
[----:B0-----:R-:W-:Y:S01]  /*3b550*/  STL [R1+0x24], R25 ;  /* 0x0000241901007387 */ /* 0x001fe20000100800 */
[----:B------:R-:W-:-:S03]  /*3b560*/  MOV R14, R24 ;  /* 0x00000018000e7202 */ /* 0x000fc60000000f00 */
[----:B------:R-:W-:Y:S04]  /*3b570*/  STL.64 [R1+0x28], R26 ;  /* 0x0000281a01007387 */ /* 0x000fe80000100a00 */
[----:B------:R-:W0:Y:S01]  /*3b580*/  LDS.128 R24, [R20] ;  /* 0x0000000014187984 */ /* 0x000e220000000c00 */
[C---:B-1----:R-:W-:Y:S02]  /*3b590*/  IMAD R9, R22.reuse, 0x81, RZ ;  /* 0x0000008116097824 */ /* 0x042fe400078e02ff */
[----:B------:R-:W-:Y:S01]  /*3b5a0*/  IMAD R8, R22, 0x104, RZ ;  /* 0x0000010416087824 */ /* 0x000fe200078e02ff */
[----:B------:R1:W-:Y:S04]  /*3b5b0*/  STG.E.U16 [R4.64], R11 ;  /* 0x0000000b04007986 */ /* 0x0003e8000c101506 */
[----:B------:R-:W-:Y:S01]  /*3b5c0*/  STG.E.U16 [R6.64], R15 ;  /* 0x0000000f06007986 */ /* 0x000fe2000c101506 */
[----:B-1----:R-:W-:-:S02]  /*3b5d0*/  LEA.HI.X.SX32 R11, R9, R3, 0x1, P0 ;  /* 0x00000003090b7211 */ /* 0x002fc400000f0eff */
[----:B------:R-:W-:Y:S02]  /*3b5e0*/  IADD3 R8, P0, R8, R2, RZ ;  /* 0x0000000208087210 */ /* 0x000fe40007f1e0ff */
[----:B------:R-:W-:Y:S02]  /*3b5f0*/  PRMT R5, R15, 0x7632, R5 ;  /* 0x000076320f057816 */ /* 0x000fe40000000005 */
[----:B------:R-:W-:-:S03]  /*3b600*/  LEA.HI.X.SX32 R9, R19, R3, 0x1, P0 ;  /* 0x0000000313097211 */ /* 0x000fc600000f0eff */
[----:B------:R-:W-:Y:S04]  /*3b610*/  STG.E.U16 [R10.64], R5 ;  /* 0x000000050a007986 */ /* 0x000fe8000c101506 */
[----:B------:R1:W-:Y:S04]  /*3b620*/  STG.E.U16 [R8.64], R16 ;  /* 0x0000001008007986 */ /* 0x0003e8000c101506 */
[----:B0-----:R-:W-:Y:S01]  /*3b630*/  STL [R1+0xde0], R27 ;  /* 0x000de01b01007387 */ /* 0x001fe20000100800 */
[----:B-1----:R-:W-:-:S03]  /*3b640*/  PRMT R8, R16, 0x7632, R8 ;  /* 0x0000763210087816 */ /* 0x002fc60000000008 */
[----:B------:R-:W-:Y:S04]  /*3b650*/  STL [R1+0xf38], R26 ;  /* 0x000f381a01007387 */ /* 0x000fe80000100800 */
[----:B------:R-:W0:Y:S04]  /*3b660*/  LDS.128 R16, [R21+0x800] ;  /* 0x0008000015107984 */ /* 0x000e280000000c00 */
[----:B------:R-:W-:Y:S04]  /*3b670*/  STL.64 [R1+0xf30], R24 ;  /* 0x000f301801007387 */ /* 0x000fe80000100a00 */
[----:B------:R-:W1:Y:S04]  /*3b680*/  LDS.128 R24, [R0+0x800] ;  /* 0x0008000000187984 */ /* 0x000e680000000c00 */
[----:B0-----:R-:W-:Y:S04]  /*3b690*/  STL [R1+0x84], R17 ;  /* 0x0000841101007387 */ /* 0x001fe80000100800 */
[----:B------:R-:W-:Y:S04]  /*3b6a0*/  STL.64 [R1+0x88], R18 ;  /* 0x0000881201007387 */ /* 0x000fe80000100a00 */
[----:B-1----:R-:W-:Y:S04]  /*3b6b0*/  STL [R1+0x44], R25 ;  /* 0x0000441901007387 */ /* 0x002fe80000100800 */
[----:B------:R0:W-:Y:S02]  /*3b6c0*/  STL.64 [R1+0x48], R26 ;  /* 0x0000481a01007387 */ /* 0x0001e40000100a00 */
[----:B0-----:R-:W-:-:S02]  /*3b6d0*/  MOV R27, R24 ;  /* 0x00000018001b7202 */ /* 0x001fc40000000f00 */
[----:B------:R-:W2:Y:S04]  /*3b6e0*/  LDL.LU R26, [R1+0xf38] ;  /* 0x000f3800011a7983 */ /* 0x000ea80000300800 */
[----:B------:R-:W3:Y:S01]  /*3b6f0*/  LDL.LU.64 R24, [R1+0xf30] ;  /* 0x000f300001187983 */ /* 0x000ee20000300a00 */
[C---:B------:R-:W-:Y:S01]  /*3b700*/  IMAD R4, R22.reuse, 0x106, RZ ;  /* 0x0000010616047824 */ /* 0x040fe200078e02ff */
[----:B------:R-:W-:Y:S01]  /*3b710*/  MOV R15, c[0x0][0x1c8] ;  /* 0x00007200000f7a02 */ /* 0x000fe20000000f00 */
[C---:B------:R-:W-:Y:S02]  /*3b720*/  IMAD R13, R22.reuse, 0x83, RZ ;  /* 0x00000083160d7824 */ /* 0x040fe400078e02ff */
[----:B------:R-:W-:Y:S01]  /*3b730*/  IMAD R12, R22, 0x108, RZ ;  /* 0x00000108160c7824 */ /* 0x000fe200078e02ff */
[----:B------:R-:W-:Y:S01]  /*3b740*/  IADD3 R4, P0, R4, R2, RZ ;  /* 0x0000000204047210 */ /* 0x000fe20007f1e0ff */
[----:B------:R-:W-:-:S03]  /*3b750*/  IMAD R15, R15, 0x84, RZ ;  /* 0x000000840f0f7824 */ /* 0x000fc600078e02ff */
[-C--:B------:R-:W-:Y:S01]  /*3b760*/  LEA.HI.X.SX32 R5, R13, R3.reuse, 0x1, P0 ;  /* 0x000000030d057211 */ /* 0x080fe200000f0eff */
[----:B------:R-:W-:Y:S01]  /*3b770*/  IMAD R10, R22, 0x10a, RZ ;  /* 0x0000010a160a7824 */ /* 0x000fe200078e02ff */
[----:B------:R-:W-:Y:S01]  /*3b780*/  IADD3 R6, P0, R12, R2, RZ ;  /* 0x000000020c067210 */ /* 0x000fe20007f1e0ff */
[----:B------:R-:W-:Y:S02]  /*3b790*/  IMAD R9, R22, 0x10c, RZ ;  /* 0x0000010c16097824 */ /* 0x000fe400078e02ff */
[----:B------:R0:W-:Y:S01]  /*3b7a0*/  STG.E.U16 [R4.64], R8 ;  /* 0x0000000804007986 */ /* 0x0001e2000c101506 */
[----:B------:R-:W-:Y:S01]  /*3b7b0*/  LEA.HI.X.SX32 R7, R15, R3, 0x1, P0 ;  /* 0x000000030f077211 */ /* 0x000fe200000f0eff */
[----:B------:R-:W-:-:S04]  /*3b7c0*/  IMAD.MOV.U32 R15, RZ, RZ, c[0x0][0x1c8] ;  /* 0x00007200ff0f7624 */ /* 0x000fc800078e00ff */
[----:B------:R1:W-:Y:S01]  /*3b7d0*/  STG.E.U16 [R6.64], R14 ;  /* 0x0000000e06007986 */ /* 0x0003e2000c101506 */
[----:B------:R-:W-:Y:S02]  /*3b7e0*/  IMAD R15, R15, 0x86, RZ ;  /* 0x000000860f0f7824 */ /* 0x000fe400078e02ff */
[----:B0-----:R-:W-:Y:S01]  /*3b7f0*/  IMAD R5, R22, 0x85, RZ ;  /* 0x0000008516057824 */ /* 0x001fe200078e02ff */
[-C--:B------:R-:W-:Y:S02]  /*3b800*/  IADD3 R4, P0, R10, R2.reuse, RZ ;  /* 0x000000020a047210 */ /* 0x080fe40007f1e0ff */
[----:B------:R-:W-:Y:S02]  /*3b810*/  PRMT R8, R14, 0x7632, R8 ;  /* 0x000076320e087816 */ /* 0x000fe40000000008 */
[----:B------:R-:W-:Y:S01]  /*3b820*/  LEA.HI.X.SX32 R5, R5, R3, 0x1, P0 ;  /* 0x0000000305057211 */ /* 0x000fe200000f0eff */
[C---:B-1----:R-:W-:Y:S01]  /*3b830*/  IMAD R14, R22.reuse, 0x10e, RZ ;  /* 0x0000010e160e7824 */ /* 0x042fe200078e02ff */
[----:B------:R-:W-:Y:S01]  /*3b840*/  IADD3 R6, P0, R9, R2, RZ ;  /* 0x0000000209067210 */ /* 0x000fe20007f1e0ff */
[----:B------:R-:W-:-:S03]  /*3b850*/  IMAD R9, R22, 0x87, RZ ;  /* 0x0000008716097824 */ /* 0x000fc600078e02ff */
[-C--:B------:R-:W-:Y:S02]  /*3b860*/  LEA.HI.X.SX32 R7, R15, R3.reuse, 0x1, P0 ;  /* 0x000000030f077211 */ /* 0x080fe400000f0eff */
[----:B------:R-:W-:Y:S01]  /*3b870*/  IADD3 R14, P0, R14, R2, RZ ;  /* 0x000000020e0e7210 */ /* 0x000fe20007f1e0ff */
[----:B------:R-:W-:Y:S03]  /*3b880*/  STG.E.U16 [R4.64], R8 ;  /* 0x0000000804007986 */ /* 0x000fe6000c101506 */
[----:B------:R-:W-:Y:S02]  /*3b890*/  LEA.HI.X.SX32 R15, R9, R3, 0x1, P0 ;  /* 0x00000003090f7211 */ /* 0x000fe400000f0eff */
[----:B------:R-:W0:Y:S04]  /*3b8a0*/  LDS.128 R8, [R23+0x800] ;  /* 0x0008000017087984 */ /* 0x000e280000000c00 */
[----:B0-----:R-:W-:Y:S01]  /*3b8b0*/  STL [R1+0x14], R9 ;  /* 0x0000140901007387 */ /* 0x001fe20000100800 */
[----:B------:R-:W-:-:S03]  /*3b8c0*/  IMAD.MOV.U32 R19, RZ, RZ, R8 ;  /* 0x000000ffff137224 */ /* 0x000fc600078e0008 */
[----:B------:R-:W-:Y:S04]  /*3b8d0*/  STL.64 [R1+0x18], R10 ;  /* 0x0000180a01007387 */ /* 0x000fe80000100a00 */
[----:B------:R-:W0:Y:S01]  /*3b8e0*/  LDS.128 R8, [R20+0x800] ;  /* 0x0008000014087984 */ /* 0x000e220000000c00 */
[----:B------:R-:W-:Y:S01]  /*3b8f0*/  MOV R17, c[0x0][0x1c8] ;  /* 0x0000720000117a02 */ /* 0x000fe20000000f00 */
[C---:B------:R-:W-:Y:S02]  /*3b900*/  IMAD R12, R22.reuse, 0x110, RZ ;  /* 0x00000110160c7824 */ /* 0x040fe400078e02ff */
[----:B------:R-:W-:Y:S02]  /*3b910*/  IMAD R4, R22, 0x112, RZ ;  /* 0x0000011216047824 */ /* 0x000fe400078e02ff */
[----:B------:R-:W-:Y:S01]  /*3b920*/  IMAD R17, R17, 0x88, RZ ;  /* 0x0000008811117824 */ /* 0x000fe200078e02ff */
[----:B------:R-:W-:Y:S01]  /*3b930*/  IADD3 R12, P0, R12, R2, RZ ;  /* 0x000000020c0c7210 */ /* 0x000fe20007f1e0ff */
[C---:B------:R-:W-:Y:S01]  /*3b940*/  IMAD R5, R22.reuse, 0x89, RZ ;  /* 0x0000008916057824 */ /* 0x040fe200078e02ff */
[----:B------:R-:W-:Y:S01]  /*3b950*/  MOV R18, R16 ;  /* 0x0000001000127202 */ /* 0x000fe20000000f00 */
[----:B------:R-:W-:Y:S01]  /*3b960*/  IMAD R16, R22, 0x114, RZ ;  /* 0x0000011416107824 */ /* 0x000fe200078e02ff */
[----:B------:R-:W-:-:S02]  /*3b970*/  LEA.HI.X.SX32 R13, R17, R3, 0x1, P0 ;  /* 0x00000003110d7211 */ /* 0x000fc400000f0eff */
[----:B------:R-:W-:Y:S01]  /*3b980*/  IADD3 R4, P0, R4, R2, RZ ;  /* 0x0000000204047210 */ /* 0x000fe20007f1e0ff */
[----:B0-----:R-:W-:Y:S04]  /*3b990*/  STL [R1+0xe08], R11 ;  /* 0x000e080b01007387 */ /* 0x001fe80000100800 */
[----:B------:R-:W-:Y:S04]  /*3b9a0*/  STL [R1+0xf28], R10 ;  /* 0x000f280a01007387 */ /* 0x000fe80000100800 */
[----:B------:R-:W-:Y:S04]  /*3b9b0*/  STL.64 [R1+0xf20], R8 ;  /* 0x000f200801007387 */ /* 0x000fe80000100a00 */
[----:B------:R-:W0:Y:S01]  /*3b9c0*/  LDS.128 R8, [R21+0x1000] ;  /* 0x0010000015087984 */ /* 0x000e220000000c00 */
[----:B------:R-:W-:-:S02]  /*3b9d0*/  LEA.HI.X.SX32 R5, R5, R3, 0x1, P0 ;  /* 0x0000000305057211 */ /* 0x000fc400000f0eff */
[----:B------:R-:W-:-:S04]  /*3b9e0*/  IADD3 R16, P0, R16, R2, RZ ;  /* 0x0000000210107210 */ /* 0x000fc80007f1e0ff */
[----:B------:R-:W-:Y:S01]  /*3b9f0*/  LEA.HI.X.SX32 R17, R28, R3, 0x1, P0 ;  /* 0x000000031c117211 */ /* 0x000fe200000f0eff */
[----:B0-----:R-:W-:Y:S04]  /*3ba00*/  STL [R1+0x74], R9 ;  /* 0x0000740901007387 */ /* 0x001fe80000100800 */
[----:B------:R-:W-:Y:S04]  /*3ba10*/  STL.64 [R1+0x78], R10 ;  /* 0x0000780a01007387 */ /* 0x000fe80000100a00 */
[----:B---3--:R0:W-:Y:S02]  /*3ba20*/  STG.E.U16 [R6.64], R24 ;  /* 0x0000001806007986 */ /* 0x0081e4000c101506 */
[----:B0-----:R-:W-:Y:S01]  /*3ba30*/  PRMT R24, R24, 0x7632, R24 ;  /* 0x0000763218187816 */ /* 0x001fe20000000018 */
[----:B------:R-:W-:-:S04]  /*3ba40*/  IMAD R7, R22, 0x116, RZ ;  /* 0x0000011616077824 */ /* 0x000fc800078e02ff */
[----:B------:R0:W-:Y:S04]  /*3ba50*/  STG.E.U16 [R14.64], R24 ;  /* 0x000000180e007986 */ /* 0x0001e8000c101506 */
[----:B------:R1:W-:Y:S01]  /*3ba60*/  STG.E.U16 [R12.64], R18 ;  /* 0x000000120c007986 */ /* 0x0003e2000c101506 */
[----:B0-----:R-:W-:Y:S02]  /*3ba70*/  MOV R24, c[0x0][0x1c8] ;  /* 0x0000720000187a02 */ /* 0x001fe40000000f00 */
[----:B------:R-:W-:Y:S02]  /*3ba80*/  IADD3 R14, P0, R7, R2, RZ ;  /* 0x00000002070e7210 */ /* 0x000fe40007f1e0ff */
[----:B------:R-:W-:Y:S01]  /*3ba90*/  PRMT R7, R18, 0x7632, R7 ;  /* 0x0000763212077816 */ /* 0x000fe20000000007 */
[C---:B------:R-:W-:Y:S01]  /*3baa0*/  IMAD R15, R24.reuse, 0x8b, RZ ;  /* 0x0000008b180f7824 */ /* 0x040fe200078e02ff */
[----:B-1----:R-:W-:Y:S01]  /*3bab0*/  MOV R18, c[0x0][0x1c8] ;  /* 0x0000720000127a02 */ /* 0x002fe20000000f00 */
[----:B------:R-:W-:-:S03]  /*3bac0*/  IMAD R6, R24, 0x118, RZ ;  /* 0x0000011818067824 */ /* 0x000fc600078e02ff */
[-C--:B------:R-:W-:Y:S01]  /*3bad0*/  LEA.HI.X.SX32 R15, R15, R3.reuse, 0x1, P0 ;  /* 0x000000030f0f7211 */ /* 0x080fe200000f0eff */
[----:B------:R-:W-:Y:S01]  /*3bae0*/  IMAD R18, R18, 0x8c, RZ ;  /* 0x0000008c12127824 */ /* 0x000fe200078e02ff */
[----:B------:R-:W-:Y:S01]  /*3baf0*/  IADD3 R6, P0, R6, R2, RZ ;  /* 0x0000000206067210 */ /* 0x000fe20007f1e0ff */
[----:B------:R0:W-:Y:S03]  /*3bb00*/  STG.E.U16 [R4.64], R7 ;  /* 0x0000000704007986 */ /* 0x0001e6000c101506 */
[----:B0-----:R-:W-:Y:S01]  /*3bb10*/  LEA.HI.X.SX32 R7, R18, R3, 0x1, P0 ;  /* 0x0000000312077211 */ /* 0x001fe200000f0eff */
[----:B------:R-:W-:Y:S02]  /*3bb20*/  IMAD.MOV.U32 R18, RZ, RZ, R8 ;  /* 0x000000ffff127224 */ /* 0x000fe400078e0008 */
[----:B------:R-:W0:Y:S04]  /*3bb30*/  LDS.128 R8, [R0+0x1000] ;  /* 0x0010000000087984 */ /* 0x000e280000000c00 */
[----:B0-----:R-:W-:Y:S01]  /*3bb40*/  STL [R1+0x34], R9 ;  /* 0x0000340901007387 */ /* 0x001fe20000100800 */
[----:B------:R-:W-:-:S03]  /*3bb50*/  MOV R0, R8 ;  /* 0x0000000800007202 */ /* 0x000fc60000000f00 */
[----:B------:R0:W-:Y:S04]  /*3bb60*/  STL.64 [R1+0x38], R10 ;  /* 0x0000380a01007387 */ /* 0x0001e80000100a00 */
[----:B0-----:R-:W3:Y:S04]  /*3bb70*/  LDL.LU R10, [R1+0xf28] ;  /* 0x000f2800010a7983 */ /* 0x001ee80000300800 */
[----:B------:R-:W4:Y:S01]  /*3bb80*/  LDL.LU.64 R8, [R1+0xf20] ;  /* 0x000f200001087983 */ /* 0x000f220000300a00 */
[C---:B------:R-:W-:Y:S01]  /*3bb90*/  IMAD R12, R24.reuse, 0x11a, RZ ;  /* 0x0000011a180c7824 */ /* 0x040fe200078e02ff */
[----:B------:R-:W-:Y:S01]  /*3bba0*/  PRMT R4, R27, 0x7632, R4 ;  /* 0x000076321b047816 */ /* 0x000fe20000000004 */
[C---:B------:R-:W-:Y:S01]  /*3bbb0*/  IMAD R13, R24.reuse, 0x8d, RZ ;  /* 0x0000008d180d7824 */ /* 0x040fe200078e02ff */
[----:B------:R0:W-:Y:S01]  /*3bbc0*/  STG.E.U16 [R16.64], R27 ;  /* 0x0000001b10007986 */ /* 0x0001e2000c101506 */
[----:B------:R-:W-:Y:S01]  /*3bbd0*/  IMAD R5, R24, 0x11c, RZ ;  /* 0x0000011c18057824 */ /* 0x000fe200078e02ff */
[----:B------:R-:W-:-:S02]  /*3bbe0*/  IADD3 R12, P0, R12, R2, RZ ;  /* 0x000000020c0c7210 */ /* 0x000fc40007f1e0ff */
[----:B------:R1:W-:Y:S02]  /*3bbf0*/  STG.E.U16 [R14.64], R4 ;  /* 0x000000040e007986 */ /* 0x0003e4000c101506 */
[----:B------:R-:W-:Y:S02]  /*3bc00*/  LEA.HI.X.SX32 R13, R13, R3, 0x1, P0 ;  /* 0x000000030d0d7211 */ /* 0x000fe400000f0eff */
[----:B0-----:R-:W-:Y:S01]  /*3bc10*/  MOV R27, c[0x0][0x1c8] ;  /* 0x00007200001b7a02 */ /* 0x001fe20000000f00 */
[----:B------:R0:W-:Y:S01]  /*3bc20*/  STG.E.U16 [R6.64], R19 ;  /* 0x0000001306007986 */ /* 0x0001e2000c101506 */
[----:B-1----:R-:W-:-:S03]  /*3bc30*/  IADD3 R4, P0, R5, R2, RZ ;  /* 0x0000000205047210 */ /* 0x002fc60007f1e0ff */
[----:B------:R-:W-:-:S05]  /*3bc40*/  IMAD R27, R27, 0x8e, RZ ;  /* 0x0000008e1b1b7824 */ /* 0x000fca00078e02ff */
[----:B------:R-:W-:Y:S02]  /*3bc50*/  LEA.HI.X.SX32 R5, R27, R3, 0x1, P0 ;  /* 0x000000031b057211 */ /* 0x000fe400000f0eff */
[----:B0-----:R-:W-:-:S05]  /*3bc60*/  PRMT R6, R19, 0x7632, R6 ;  /* 0x0000763213067816 */ /* 0x001fca0000000006 */
[----:B------:R-:W-:Y:S04]  /*3bc70*/  STG.E.U16 [R12.64], R6 ;  /* 0x000000060c007986 */ /* 0x000fe8000c101506 */
[----:B----4-:R0:W-:Y:S04]  /*3bc80*/  STG.E.U16 [R4.64], R8 ;  /* 0x0000000804007986 */ /* 0x0101e8000c101506 */
[----:B---3--:R-:W-:Y:S01]  /*3bc90*/  STL [R1+0xf18], R10 ;  /* 0x000f180a01007387 */ /* 0x008fe20000100800 */
[----:B0-----:R-:W-:-:S05]  /*3bca0*/  PRMT R8, R8, 0x7632, R8 ;  /* 0x0000763208087816 */ /* 0x001fca0000000008 */
[----:B------:R-:W-:Y:S04]  /*3bcb0*/  STL.64 [R1+0xf10], R8 ;  /* 0x000f100801007387 */ /* 0x000fe80000100a00 */
[----:B------:R-:W0:Y:S04]  /*3bcc0*/  LDS.128 R8, [R23+0x1000] ;  /* 0x0010000017087984 */ /* 0x000e280000000c00 */
[----:B0-----:R-:W-:Y:S01]  /*3bcd0*/  STL [R1+0x4], R9 ;  /* 0x0000040901007387 */ /* 0x001fe20000100800 */
[----:B------:R-:W-:-:S03]  /*3bce0*/  IMAD.MOV.U32 R28, RZ, RZ, R8 ;  /* 0x000000ffff1c7224 */ /* 0x000fc600078e0008 */
[----:B------:R0:W-:Y:S02]  /*3bcf0*/  STL [R1+0xc], R11 ;  /* 0x00000c0b01007387 */ /* 0x0001e40000100800 */
[----:B0-----:R-:W-:Y:S02]  /*3bd00*/  MOV R11, R10 ;  /* 0x0000000a000b7202 */ /* 0x001fe40000000f00 */
[----:B------:R-:W3:Y:S04]  /*3bd10*/  LDL.LU R10, [R1+0xf18] ;  /* 0x000f1800010a7983 */ /* 0x000ee80000300800 */
[----:B------:R-:W4:Y:S01]  /*3bd20*/  LDL.LU.64 R8, [R1+0xf10] ;  /* 0x000f100001087983 */ /* 0x000f220000300a00 */
[C---:B------:R-:W-:Y:S02]  /*3bd30*/  IMAD R7, R24.reuse, 0x11e, RZ ;  /* 0x0000011e18077824 */ /* 0x040fe400078e02ff */
[----:B------:R-:W-:-:S03]  /*3bd40*/  IMAD R12, R24, 0x8f, RZ ;  /* 0x0000008f180c7824 */ /* 0x000fc600078e02ff */
[----:B------:R-:W-:-:S04]  /*3bd50*/  IADD3 R6, P0, R7, R2, RZ ;  /* 0x0000000207067210 */ /* 0x000fc80007f1e0ff */
[----:B------:R-:W-:Y:S01]  /*3bd60*/  LEA.HI.X.SX32 R7, R12, R3, 0x1, P0 ;  /* 0x000000030c077211 */ /* 0x000fe200000f0eff */
[----:B---3--:R-:W-:Y:S04]  /*3bd70*/  STL.64 [R1+0xe38], R10 ;  /* 0x000e380a01007387 */ /* 0x008fe80000100a00 */
[----:B----4-:R-:W-:Y:S04]  /*3bd80*/  STG.E.U16 [R6.64], R8 ;  /* 0x0000000806007986 */ /* 0x010fe8000c101506 */
[----:B------:R-:W0:Y:S04]  /*3bd90*/  LDS.128 R4, [R20+0x1000] ;  /* 0x0010000014047984 */ /* 0x000e280000000c00 */
[----:B------:R-:W-:Y:S04]  /*3bda0*/  STL.64 [R1+0xf08], R8 ;  /* 0x000f080801007387 */ /* 0x000fe80000100a00 */
[----:B------:R-:W1:Y:S04]  /*3bdb0*/  LDS.128 R8, [R21+0x1800] ;  /* 0x0018000015087984 */ /* 0x000e680000000c00 */
[----:B0-----:R-:W-:Y:S04]  /*3bdc0*/  STL [R1+0xd90], R7 ;  /* 0x000d900701007387 */ /* 0x001fe80000100800 */
[----:B------:R0:W-:Y:S04]  /*3bdd0*/  STL [R1+0xe7c], R6 ;  /* 0x000e7c0601007387 */ /* 0x0001e80000100800 */
[----:B-1----:R1:W-:Y:S04]  /*3bde0*/  STL.64 [R1+0x60], R8 ;  /* 0x0000600801007387 */ /* 0x0023e80000100a00 */
[----:B------:R3:W-:Y:S01]  /*3bdf0*/  STL [R1+0x6c], R11 ;  /* 0x00006c0b01007387 */ /* 0x0007e20000100800 */
[----:B0-----:R-:W-:-:S03]  /*3be00*/  MOV R6, R8 ;  /* 0x0000000800067202 */ /* 0x001fc60000000f00 */
[----:B-1----:R-:W4:Y:S01]  /*3be10*/  LDL.LU.64 R8, [R1+0xf08] ;  /* 0x000f080001087983 */ /* 0x002f220000300a00 */
[----:B------:R-:W-:Y:S02]  /*3be20*/  IMAD R16, R24, 0x120, RZ ;  /* 0x0000012018107824 */ /* 0x000fe400078e02ff */
[----:B------:R-:W-:Y:S02]  /*3be30*/  IMAD R22, R22, 0x90, RZ ;  /* 0x0000009016167824 */ /* 0x000fe400078e02ff */
[----:B------:R-:W-:Y:S01]  /*3be40*/  IMAD R14, R24, 0x122, RZ ;  /* 0x00000122180e7824 */ /* 0x000fe200078e02ff */
[----:B------:R-:W-:Y:S01]  /*3be50*/  IADD3 R16, P0, R16, R2, RZ ;  /* 0x0000000210107210 */ /* 0x000fe20007f1e0ff */
[C---:B------:R-:W-:Y:S02]  /*3be60*/  IMAD R13, R24.reuse, 0x91, RZ ;  /* 0x00000091180d7824 */ /* 0x040fe400078e02ff */
[----:B------:R-:W-:Y:S01]  /*3be70*/  IMAD R12, R24, 0x124, RZ ;  /* 0x00000124180c7824 */ /* 0x000fe200078e02ff */
[----:B------:R-:W-:-:S02]  /*3be80*/  LEA.HI.X.SX32 R17, R22, R3, 0x1, P0 ;  /* 0x0000000316117211 */ /* 0x000fc400000f0eff */
[-C--:B------:R-:W-:Y:S01]  /*3be90*/  IADD3 R14, P0, R14, R2.reuse, RZ ;  /* 0x000000020e0e7210 */ /* 0x080fe20007f1e0ff */
[----:B------:R-:W-:Y:S02]  /*3bea0*/  IMAD.MOV.U32 R27, RZ, RZ, R10 ;  /* 0x000000ffff1b7224 */ /* 0x000fe400078e000a */
[----:B------:R-:W-:Y:S01]  /*3beb0*/  IMAD R22, R24, 0x126, RZ ;  /* 0x0000012618167824 */ /* 0x000fe200078e02ff */
[-C--:B------:R-:W-:Y:S02]  /*3bec0*/  LEA.HI.X.SX32 R15, R13, R3.reuse, 0x1, P0 ;  /* 0x000000030d0f7211 */ /* 0x080fe400000f0eff */
[----:B------:R-:W-:Y:S01]  /*3bed0*/  IADD3 R12, P0, R12, R2, RZ ;  /* 0x000000020c0c7210 */ /* 0x000fe20007f1e0ff */
[C---:B------:R-:W-:Y:S01]  /*3bee0*/  IMAD R19, R24.reuse, 0x93, RZ ;  /* 0x0000009318137824 */ /* 0x040fe200078e02ff */
[----:B--2---:R0:W-:Y:S01]  /*3bef0*/  STL.64 [R1+0xe40], R26 ;  /* 0x000e401a01007387 */ /* 0x0041e20000100a00 */
[----:B---3--:R-:W-:Y:S01]  /*3bf00*/  MOV R11, c[0x0][0x1c8] ;  /* 0x00007200000b7a02 */ /* 0x008fe20000000f00 */
[----:B------:R-:W-:Y:S01]  /*3bf10*/  IMAD R20, R24, 0x128, RZ ;  /* 0x0000012818147824 */ /* 0x000fe200078e02ff */
[----:B------:R-:W-:-:S02]  /*3bf20*/  LEA.HI.X.SX32 R13, R29, R3, 0x1, P0 ;  /* 0x000000031d0d7211 */ /* 0x000fc400000f0eff */
[-C--:B------:R-:W-:Y:S01]  /*3bf30*/  IADD3 R22, P0, R22, R2.reuse, RZ ;  /* 0x0000000216167210 */ /* 0x080fe20007f1e0ff */
[----:B------:R1:W-:Y:S01]  /*3bf40*/  STG.E.U16 [R16.64], R18 ;  /* 0x0000001210007986 */ /* 0x0003e2000c101506 */
[----:B------:R-:W-:Y:S01]  /*3bf50*/  IMAD R11, R11, 0x94, RZ ;  /* 0x000000940b0b7824 */ /* 0x000fe200078e02ff */
[----:B0-----:R-:W-:Y:S02]  /*3bf60*/  MOV R27, c[0x0][0x1c8] ;  /* 0x00007200001b7a02 */ /* 0x001fe40000000f00 */
[----:B------:R-:W-:Y:S02]  /*3bf70*/  LEA.HI.X.SX32 R23, R19, R3, 0x1, P0 ;  /* 0x0000000313177211 */ /* 0x000fe400000f0eff */
[----:B------:R-:W-:Y:S01]  /*3bf80*/  IADD3 R20, P0, R20, R2, RZ ;  /* 0x0000000214147210 */ /* 0x000fe20007f1e0ff */
[----:B-1----:R-:W-:-:S03]  /*3bf90*/  IMAD R16, R27, 0x12c, RZ ;  /* 0x0000012c1b107824 */ /* 0x002fc600078e02ff */
[----:B------:R-:W-:Y:S01]  /*3bfa0*/  LEA.HI.X.SX32 R21, R11, R3, 0x1, P0 ;  /* 0x000000030b157211 */ /* 0x000fe200000f0eff */
[----:B------:R-:W-:-:S04]  /*3bfb0*/  IMAD.MOV.U32 R11, RZ, RZ, c[0x0][0x1c8] ;  /* 0x00007200ff0b7624 */ /* 0x000fc800078e00ff */
[----:B------:R-:W-:Y:S02]  /*3bfc0*/  IMAD R11, R11, 0x96, RZ ;  /* 0x000000960b0b7824 */ /* 0x000fe400078e02ff */
[----:B------:R-:W-:Y:S01]  /*3bfd0*/  IMAD R24, R24, 0x98, RZ ;  /* 0x0000009818187824 */ /* 0x000fe200078e02ff */
[----:B----4-:R-:W-:Y:S01]  /*3bfe0*/  PRMT R8, R18, 0x7632, R8 ;  /* 0x0000763212087816 */ /* 0x010fe20000000008 */
[----:B------:R-:W-:-:S04]  /*3bff0*/  IMAD R18, R27, 0x12a, RZ ;  /* 0x0000012a1b127824 */ /* 0x000fc800078e02ff */
[----:B------:R0:W-:Y:S01]  /*3c000*/  STG.E.U16 [R14.64], R8 ;  /* 0x000000080e007986 */ /* 0x0001e2000c101506 */
[----:B------:R-:W-:-:S03]  /*3c010*/  IADD3 R18, P0, R18, R2, RZ ;  /* 0x0000000212127210 */ /* 0x000fc60007f1e0ff */
[----:B------:R1:W-:Y:S01]  /*3c020*/  STG.E.U16 [R12.64], R0 ;  /* 0x000000000c007986 */ /* 0x0003e2000c101506 */
[C---:B0-----:R-:W-:Y:S01]  /*3c030*/  IMAD R15, R27.reuse, 0x95, RZ ;  /* 0x000000951b0f7824 */ /* 0x041fe200078e02ff */
[----:B------:R-:W-:Y:S01]  /*3c040*/  PRMT R8, R0, 0x7632, R8 ;  /* 0x0000763200087816 */ /* 0x000fe20000000008 */
[C---:B------:R-:W-:Y:S02]  /*3c050*/  IMAD R14, R27.reuse, 0x12e, RZ ;  /* 0x0000012e1b0e7824 */ /* 0x040fe400078e02ff */
[----:B-1----:R-:W-:Y:S01]  /*3c060*/  IMAD R13, R27, 0x97, RZ ;  /* 0x000000971b0d7824 */ /* 0x002fe200078e02ff */
[-C--:B------:R-:W-:Y:S01]  /*3c070*/  LEA.HI.X.SX32 R19, R15, R3.reuse, 0x1, P0 ;  /* 0x000000030f137211 */ /* 0x080fe200000f0eff */
[----:B------:R-:W-:Y:S01]  /*3c080*/  IMAD R12, R27, 0x130, RZ ;  /* 0x000001301b0c7824 */ /* 0x000fe200078e02ff */
[-C--:B------:R-:W-:Y:S01]  /*3c090*/  IADD3 R16, P0, R16, R2.reuse, RZ ;  /* 0x0000000210107210 */ /* 0x080fe20007f1e0ff */
[----:B------:R0:W-:Y:S03]  /*3c0a0*/  STG.E.U16 [R22.64], R8 ;  /* 0x0000000816007986 */ /* 0x0001e6000c101506 */
[----:B------:R-:W-:Y:S01]  /*3c0b0*/  LEA.HI.X.SX32 R17, R11, R3, 0x1, P0 ;  /* 0x000000030b117211 */ /* 0x000fe200000f0eff */
[----:B------:R-:W2:Y:S01]  /*3c0c0*/  LDL.LU R0, [R1+0xf00] ;  /* 0x000f000001007983 */ /* 0x000ea20000300800 */
[----:B------:R-:W-:-:S03]  /*3c0d0*/  IADD3 R14, P0, R14, R2, RZ ;  /* 0x000000020e0e7210 */ /* 0x000fc60007f1e0ff */
[----:B------:R-:W-:Y:S01]  /*3c0e0*/  STG.E.U16 [R20.64], R28 ;  /* 0x0000001c14007986 */ /* 0x000fe2000c101506 */
[----:B0-----:R-:W-:Y:S02]  /*3c0f0*/  PRMT R8, R28, 0x7632, R8 ;  /* 0x000076321c087816 */ /* 0x001fe40000000008 */
[----:B------:R-:W-:-:S03]  /*3c100*/  LEA.HI.X.SX32 R15, R13, R3, 0x1, P0 ;  /* 0x000000030d0f7211 */ /* 0x000fc600000f0eff */
[----:B------:R0:W-:Y:S01]  /*3c110*/  STG.E.U16 [R18.64], R8 ;  /* 0x0000000812007986 */ /* 0x0001e2000c101506 */
[----:B------:R-:W-:-:S04]  /*3c120*/  IADD3 R12, P0, R12, R2, RZ ;  /* 0x000000020c0c7210 */ /* 0x000fc80007f1e0ff */
[----:B------:R-:W-:Y:S01]  /*3c130*/  LEA.HI.X.SX32 R13, R24, R3, 0x1, P0 ;  /* 0x00000003180d7211 */ /* 0x000fe200000f0eff */
[C---:B0-----:R-:W-:Y:S02]  /*3c140*/  IMAD R19, R27.reuse, 0x9d, RZ ;  /* 0x0000009d1b137824 */ /* 0x041fe400078e02ff */
[----:B------:R-:W-:-:S05]  /*3c150*/  IMAD R18, R27, 0x13e, RZ ;  /* 0x0000013e1b127824 */ /* 0x000fca00078e02ff */
[----:B------:R-:W-:Y:S04]  /*3c160*/  STL.64 [R1+0xef8], R18 ;  /* 0x000ef81201007387 */ /* 0x000fe80000100a00 */
[----:B------:R-:W3:Y:S01]  /*3c170*/  LDL.LU R24, [R1+0x78c] ;  /* 0x00078c0001187983 */ /* 0x000ee20000300800 */
[----:B------:R-:W-:Y:S01]  /*3c180*/  PRMT R8, R4, 0x7632, R8 ;  /* 0x0000763204087816 */ /* 0x000fe20000000008 */
[C---:B------:R-:W-:Y:S02]  /*3c190*/  IMAD R11, R27.reuse, 0xc7, RZ ;  /* 0x000000c71b0b7824 */ /* 0x040fe400078e02ff */
[----:B------:R0:W-:Y:S01]  /*3c1a0*/  STG.E.U16 [R16.64], R4 ;  /* 0x0000000410007986 */ /* 0x0001e2000c101506 */
[----:B------:R-:W-:-:S03]  /*3c1b0*/  IMAD R10, R27, 0x192, RZ ;  /* 0x000001921b0a7824 */ /* 0x000fc600078e02ff */
[----:B------:R1:W-:Y:S04]  /*3c1c0*/  STG.E.U16 [R14.64], R8 ;  /* 0x000000080e007986 */ /* 0x0003e8000c101506 */
[----:B------:R4:W-:Y:S01]  /*3c1d0*/  STG.E.U16 [R12.64], R6 ;  /* 0x000000060c007986 */ /* 0x0009e2000c101506 */
[----:B0-----:R-:W-:-:S03]  /*3c1e0*/  IMAD R4, R27, 0x132, RZ ;  /* 0x000001321b047824 */ /* 0x001fc600078e02ff */
[----:B------:R-:W-:Y:S01]  /*3c1f0*/  STL.64 [R1+0xee8], R10 ;  /* 0x000ee80a01007387 */ /* 0x000fe20000100a00 */
[C---:B-1----:R-:W-:Y:S01]  /*3c200*/  IMAD R8, R27.reuse, 0x134, RZ ;  /* 0x000001341b087824 */ /* 0x042fe200078e02ff */
[----:B------:R-:W-:Y:S01]  /*3c210*/  IADD3 R18, P0, R4, R2, RZ ;  /* 0x0000000204127210 */ /* 0x000fe20007f1e0ff */
[----:B----4-:R-:W-:-:S05]  /*3c220*/  IMAD R13, R27, 0x99, RZ ;  /* 0x000000991b0d7824 */ /* 0x010fca00078e02ff */
[----:B------:R-:W-:Y:S02]  /*3c230*/  LEA.HI.X.SX32 R19, R13, R3, 0x1, P0 ;  /* 0x000000030d137211 */ /* 0x000fe400000f0eff */
[----:B---3--:R-:W-:-:S05]  /*3c240*/  FSEL R24, R24, -INF , P1 ;  /* 0xff80000018187808 */ /* 0x008fca0000800000 */
[----:B------:R0:W-:Y:S04]  /*3c250*/  STL [R1+0xd2c], R24 ;  /* 0x000d2c1801007387 */ /* 0x0001e80000100800 */
[----:B------:R-:W-:Y:S01]  /*3c260*/  STL [R1+0xeb8], R25 ;  /* 0x000eb81901007387 */ /* 0x000fe20000100800 */
[----:B0-----:R-:W-:Y:S02]  /*3c270*/  IADD3 R24, P1, R8, R2, RZ ;  /* 0x0000000208187210 */ /* 0x001fe40007f3e0ff */
[----:B------:R-:W-:-:S05]  /*3c280*/  MOV R8, c[0x0][0x1c8] ;  /* 0x0000720000087a02 */ /* 0x000fca0000000f00 */
[----:B------:R-:W-:Y:S04]  /*3c290*/  STL.64 [R1+0xef0], R8 ;  /* 0x000ef00801007387 */ /* 0x000fe80000100a00 */
[----:B------:R0:W-:Y:S04]  /*3c2a0*/  STL.64 [R1+0x308], R18 ;  /* 0x0003081201007387 */ /* 0x0001e80000100a00 */
[----:B0-----:R-:W3:Y:S01]  /*3c2b0*/  LDL.LU.64 R18, [R1+0xef8] ;  /* 0x000ef80001127983 */ /* 0x001ee20000300a00 */
[----:B------:R-:W-:-:S04]  /*3c2c0*/  IMAD.MOV.U32 R10, RZ, RZ, c[0x0][0x1c8] ;  /* 0x00007200ff0a7624 */ /* 0x000fc800078e00ff */
[----:B------:R-:W-:Y:S02]  /*3c2d0*/  IMAD R4, R10, 0x9a, RZ ;  /* 0x0000009a0a047824 */ /* 0x000fe400078e02ff */
[----:B------:R-:W-:-:S03]  /*3c2e0*/  IMAD R14, R27, 0x138, RZ ;  /* 0x000001381b0e7824 */ /* 0x000fc600078e02ff */
[-C--:B------:R-:W-:Y:S01]  /*3c2f0*/  LEA.HI.X.SX32 R25, R4, R3.reuse, 0x1, P1 ;  /* 0x0000000304197211 */ /* 0x080fe200008f0eff */
[C---:B------:R-:W-:Y:S02]  /*3c300*/  IMAD R12, R27.reuse, 0x136, RZ ;  /* 0x000001361b0c7824 */ /* 0x040fe400078e02ff */
[----:B------:R-:W-:Y:S02]  /*3c310*/  IMAD R10, R10, 0x9c, RZ ;  /* 0x0000009c0a0a7824 */ /* 0x000fe400078e02ff */
[----:B------:R0:W-:Y:S01]  /*3c320*/  STL.64 [R1+0x300], R24 ;  /* 0x0003001801007387 */ /* 0x0001e20000100a00 */
[C---:B------:R-:W-:Y:S01]  /*3c330*/  IMAD R16, R27.reuse, 0x9b, RZ ;  /* 0x0000009b1b107824 */ /* 0x040fe200078e02ff */
[----:B------:R-:W-:Y:S01]  /*3c340*/  IADD3 R8, P0, R12, R2, RZ ;  /* 0x000000020c087210 */ /* 0x000fe20007f1e0ff */
[C---:B------:R-:W-:Y:S02]  /*3c350*/  IMAD R15, R27.reuse, 0x13a, RZ ;  /* 0x0000013a1b0f7824 */ /* 0x040fe400078e02ff */
[----:B------:R-:W-:Y:S01]  /*3c360*/  IMAD R17, R27, 0x13c, RZ ;  /* 0x0000013c1b117824 */ /* 0x000fe200078e02ff */
[----:B------:R-:W-:-:S02]  /*3c370*/  LEA.HI.X.SX32 R9, R16, R3, 0x1, P0 ;  /* 0x0000000310097211 */ /* 0x000fc400000f0eff */
[----:B0-----:R-:W-:-:S04]  /*3c380*/  IADD3 R24, P1, R14, R2, RZ ;  /* 0x000000020e187210 */ /* 0x001fc80007f3e0ff */
[----:B------:R-:W-:Y:S02]  /*3c390*/  LEA.HI.X.SX32 R25, R10, R3, 0x1, P1 ;  /* 0x000000030a197211 */ /* 0x000fe400008f0eff */
[----:B------:R-:W-:Y:S02]  /*3c3a0*/  MOV R10, c[0x0][0x1c8] ;  /* 0x00007200000a7a02 */ /* 0x000fe40000000f00 */
[----:B------:R-:W-:Y:S01]  /*3c3b0*/  IADD3 R14, P0, R15, R2, RZ ;  /* 0x000000020f0e7210 */ /* 0x000fe20007f1e0ff */
[----:B------:R-:W-:Y:S02]  /*3c3c0*/  STL.64 [R1+0xec0], R24 ;  /* 0x000ec01801007387 */ /* 0x000fe40000100a00 */
[----:B------:R-:W-:Y:S02]  /*3c3d0*/  IMAD R4, R10, 0x9e, RZ ;  /* 0x0000009e0a047824 */ /* 0x000fe400078e02ff */
[----:B------:R0:W-:Y:S01]  /*3c3e0*/  STL.64 [R1+0x2f8], R8 ;  /* 0x0002f80801007387 */ /* 0x0001e20000100a00 */
[----:B------:R-:W-:-:S02]  /*3c3f0*/  IMAD R20, R27, 0x140, RZ ;  /* 0x000001401b147824 */ /* 0x000fc400078e02ff */
[----:B------:R-:W-:Y:S01]  /*3c400*/  IMAD R22, R27, 0x9f, RZ ;  /* 0x0000009f1b167824 */ /* 0x000fe200078e02ff */
[----:B0-----:R-:W-:-:S04]  /*3c410*/  IADD3 R8, P1, R17, R2, RZ ;  /* 0x0000000211087210 */ /* 0x001fc80007f3e0ff */
[----:B------:R-:W-:Y:S01]  /*3c420*/  LEA.HI.X.SX32 R9, R4, R3, 0x1, P1 ;  /* 0x0000000304097211 */ /* 0x000fe200008f0eff */
[----:B------:R-:W-:Y:S02]  /*3c430*/  IMAD R4, R10, 0xa0, RZ ;  /* 0x000000a00a047824 */ /* 0x000fe400078e02ff */
[C---:B------:R-:W-:Y:S02]  /*3c440*/  IMAD R21, R27.reuse, 0x142, RZ ;  /* 0x000001421b157824 */ /* 0x040fe400078e02ff */
[C---:B------:R-:W-:Y:S02]  /*3c450*/  IMAD R23, R27.reuse, 0x144, RZ ;  /* 0x000001441b177824 */ /* 0x040fe400078e02ff */
[C---:B------:R-:W-:Y:S02]  /*3c460*/  IMAD R29, R27.reuse, 0xa1, RZ ;  /* 0x000000a11b1d7824 */ /* 0x040fe400078e02ff */
[C---:B------:R-:W-:Y:S02]  /*3c470*/  IMAD R28, R27.reuse, 0x146, RZ ;  /* 0x000001461b1c7824 */ /* 0x040fe400078e02ff */
[----:B------:R-:W-:-:S02]  /*3c480*/  IMAD R16, R27, 0xa3, RZ ;  /* 0x000000a31b107824 */ /* 0x000fc400078e02ff */
[C---:B------:R-:W-:Y:S02]  /*3c490*/  IMAD R12, R27.reuse, 0x14a, RZ ;  /* 0x0000014a1b0c7824 */ /* 0x040fe400078e02ff */
[C---:B------:R-:W-:Y:S02]  /*3c4a0*/  IMAD R7, R27.reuse, 0xb1, RZ ;  /* 0x000000b11b077824 */ /* 0x040fe400078e02ff */
[----:B------:R-:W-:Y:S01]  /*3c4b0*/  IMAD R6, R27, 0x166, RZ ;  /* 0x000001661b067824 */ /* 0x000fe200078e02ff */
[----:B---3--:R-:W-:-:S05]  /*3c4c0*/  LEA.HI.X.SX32 R15, R19, R3, 0x1, P0 ;  /* 0x00000003130f7211 */ /* 0x008fca00000f0eff */
[----:B------:R0:W-:Y:S04]  /*3c4d0*/  STL.64 [R1+0x2e8], R14 ;  /* 0x0002e80e01007387 */ /* 0x0001e80000100a00 */
[----:B------:R1:W-:Y:S01]  /*3c4e0*/  STL.64 [R1+0x2e0], R8 ;  /* 0x0002e00801007387 */ /* 0x0003e20000100a00 */
[-C--:B0-----:R-:W-:Y:S02]  /*3c4f0*/  IADD3 R14, P0, R18, R2.reuse, RZ ;  /* 0x00000002120e7210 */ /* 0x081fe40007f1e0ff */
[----:B-1----:R-:W-:Y:S02]  /*3c500*/  IADD3 R8, P1, R20, R2, RZ ;  /* 0x0000000214087210 */ /* 0x002fe40007f3e0ff */
[-C--:B------:R-:W-:Y:S02]  /*3c510*/  LEA.HI.X.SX32 R15, R22, R3.reuse, 0x1, P0 ;  /* 0x00000003160f7211 */ /* 0x080fe400000f0eff */
[----:B------:R-:W-:Y:S01]  /*3c520*/  LEA.HI.X.SX32 R9, R4, R3, 0x1, P1 ;  /* 0x0000000304097211 */ /* 0x000fe200008f0eff */
[----:B------:R-:W-:-:S02]  /*3c530*/  IMAD R4, R10, 0xa2, RZ ;  /* 0x000000a20a047824 */ /* 0x000fc400078e02ff */
[----:B------:R0:W-:Y:S04]  /*3c540*/  STL.64 [R1+0x2d8], R14 ;  /* 0x0002d80e01007387 */ /* 0x0001e80000100a00 */
[----:B------:R1:W-:Y:S01]  /*3c550*/  STL.64 [R1+0x2d0], R8 ;  /* 0x0002d00801007387 */ /* 0x0003e20000100a00 */
[----:B------:R-:W-:Y:S01]  /*3c560*/  IMAD R10, R27, 0x148, RZ ;  /* 0x000001481b0a7824 */ /* 0x000fe200078e02ff */
[-C--:B0-----:R-:W-:Y:S02]  /*3c570*/  IADD3 R14, P0, R21, R2.reuse, RZ ;  /* 0x00000002150e7210 */ /* 0x081fe40007f1e0ff */
[----:B-1----:R-:W-:Y:S02]  /*3c580*/  IADD3 R8, P1, R23, R2, RZ ;  /* 0x0000000217087210 */ /* 0x002fe40007f3e0ff */
[----:B------:R-:W-:-:S02]  /*3c590*/  LEA.HI.X.SX32 R15, R29, R3, 0x1, P0 ;  /* 0x000000031d0f7211 */ /* 0x000fc400000f0eff */
[----:B------:R-:W-:-:S03]  /*3c5a0*/  LEA.HI.X.SX32 R9, R4, R3, 0x1, P1 ;  /* 0x0000000304097211 */ /* 0x000fc600008f0eff */
[----:B------:R-:W-:Y:S04]  /*3c5b0*/  STL.64 [R1+0x2c8], R14 ;  /* 0x0002c80e01007387 */ /* 0x000fe80000100a00 */
[----:B------:R0:W-:Y:S02]  /*3c5c0*/  STL.64 [R1+0x2c0], R8 ;  /* 0x0002c00801007387 */ /* 0x0001e40000100a00 */
[-C--:B0-----:R-:W-:Y:S02]  /*3c5d0*/  IADD3 R8, P1, R10, R2.reuse, RZ ;  /* 0x000000020a087210 */ /* 0x081fe40007f3e0ff */
[----:B------:R-:W-:Y:S02]  /*3c5e0*/  MOV R10, c[0x0][0x1c8] ;  /* 0x00007200000a7a02 */ /* 0x000fe40000000f00 */
[----:B------:R-:W-:-:S03]  /*3c5f0*/  IADD3 R14, P0, R28, R2, RZ ;  /* 0x000000021c0e7210 */ /* 0x000fc60007f1e0ff */
[----:B------:R-:W-:Y:S01]  /*3c600*/  IMAD R4, R10, 0xa4, RZ ;  /* 0x000000a40a047824 */ /* 0x000fe200078e02ff */
[----:B------:R-:W-:Y:S01]  /*3c610*/  LEA.HI.X.SX32 R15, R16, R3, 0x1, P0 ;  /* 0x00000003100f7211 */ /* 0x000fe200000f0eff */
[----:B------:R-:W-:-:S03]  /*3c620*/  IMAD R10, R27, 0x14c, RZ ;  /* 0x0000014c1b0a7824 */ /* 0x000fc600078e02ff */
[----:B------:R-:W-:Y:S01]  /*3c630*/  LEA.HI.X.SX32 R9, R4, R3, 0x1, P1 ;  /* 0x0000000304097211 */ /* 0x000fe200008f0eff */
[----:B------:R-:W-:Y:S04]  /*3c640*/  STL.64 [R1+0x2b8], R14 ;  /* 0x0002b80e01007387 */ /* 0x000fe80000100a00 */
[----:B------:R0:W-:Y:S01]  /*3c650*/  STL.64 [R1+0x2b0], R8 ;  /* 0x0002b00801007387 */ /* 0x0001e20000100a00 */
[----:B------:R-:W-:Y:S01]  /*3c660*/  IMAD R16, R27, 0xa5, RZ ;  /* 0x000000a51b107824 */ /* 0x000fe200078e02ff */
[-C--:B0-----:R-:W-:Y:S02]  /*3c670*/  IADD3 R8, P1, R10, R2.reuse, RZ ;  /* 0x000000020a087210 */ /* 0x081fe40007f3e0ff */
[----:B------:R-:W-:Y:S02]  /*3c680*/  MOV R10, c[0x0][0x1c8] ;  /* 0x00007200000a7a02 */ /* 0x000fe40000000f00 */
[----:B------:R-:W-:-:S03]  /*3c690*/  IADD3 R14, P0, R12, R2, RZ ;  /* 0x000000020c0e7210 */ /* 0x000fc60007f1e0ff */
[----:B------:R-:W-:Y:S01]  /*3c6a0*/  IMAD R4, R10, 0xa6, RZ ;  /* 0x000000a60a047824 */ /* 0x000fe200078e02ff */
[----:B------:R-:W-:Y:S01]  /*3c6b0*/  LEA.HI.X.SX32 R15, R16, R3, 0x1, P0 ;  /* 0x00000003100f7211 */ /* 0x000fe200000f0eff */
[----:B------:R-:W-:-:S03]  /*3c6c0*/  IMAD R10, R27, 0x150, RZ ;  /* 0x000001501b0a7824 */ /* 0x000fc600078e02ff */
[----:B------:R-:W-:Y:S01]  /*3c6d0*/  LEA.HI.X.SX32 R9, R4, R3, 0x1, P1 ;  /* 0x0000000304097211 */ /* 0x000fe200008f0eff */
[----:B------:R-:W-:Y:S01]  /*3c6e0*/  STL.64 [R1+0x2a8], R14 ;  /* 0x0002a80e01007387 */ /* 0x000fe20000100a00 */
[----:B------:R-:W-:-:S03]  /*3c6f0*/  IMAD R12, R27, 0x14e, RZ ;  /* 0x0000014e1b0c7824 */ /* 0x000fc600078e02ff */
[----:B------:R0:W-:Y:S01]  /*3c700*/  STL.64 [R1+0x2a0], R8 ;  /* 0x0002a00801007387 */ /* 0x0001e20000100a00 */
[----:B------:R-:W-:Y:S01]  /*3c710*/  IMAD R16, R27, 0xa7, RZ ;  /* 0x000000a71b107824 */ /* 0x000fe200078e02ff */
[-C--:B0-----:R-:W-:Y:S01]  /*3c720*/  IADD3 R8, P1, R10, R2.reuse, RZ ;  /* 0x000000020a087210 */ /* 0x081fe20007f3e0ff */
[----:B------:R-:W-:Y:S01]  /*3c730*/  IMAD.MOV.U32 R10, RZ, RZ, c[0x0][0x1c8] ;  /* 0x00007200ff0a7624 */ /* 0x000fe200078e00ff */
        /* <DEDUP_REMOVED lines=24> */
[-C--:B------:R-:W-:Y:S01]  /*3c8c0*/  LEA.HI.X.SX32 R15, R16, R3.reuse, 0x1, P0 ;  /* 0x00000003100f7211 */ /* 0x080fe200000f0eff */
[C---:B------:R-:W-:Y:S02]  /*3c8d0*/  IMAD R12, R27.reuse, 0x15a, RZ ;  /* 0x0000015a1b0c7824 */ /* 0x040fe400078e02ff */
[C---:B------:R-:W-:Y:S01]  /*3c8e0*/  IMAD R10, R27.reuse, 0x15c, RZ ;  /* 0x0000015c1b0a7824 */ /* 0x040fe200078e02ff */
[----:B------:R-:W-:Y:S01]  /*3c8f0*/  LEA.HI.X.SX32 R9, R4, R3, 0x1, P1 ;  /* 0x0000000304097211 */ /* 0x000fe200008f0eff */
[----:B------:R0:W-:Y:S01]  /*3c900*/  STL.64 [R1+0x278], R14 ;  /* 0x0002780e01007387 */ /* 0x0001e20000100a00 */
[----:B------:R-:W-:-:S03]  /*3c910*/  IMAD R16, R27, 0xad, RZ ;  /* 0x000000ad1b107824 */ /* 0x000fc600078e02ff */
[----:B------:R1:W-:Y:S01]  /*3c920*/  STL.64 [R1+0x270], R8 ;  /* 0x0002700801007387 */ /* 0x0003e20000100a00 */
[-C--:B0-----:R-:W-:Y:S02]  /*3c930*/  IADD3 R14, P0, R12, R2.reuse, RZ ;  /* 0x000000020c0e7210 */ /* 0x081fe40007f1e0ff */
[----:B-1----:R-:W-:Y:S01]  /*3c940*/  IADD3 R8, P1, R10, R2, RZ ;  /* 0x000000020a087210 */ /* 0x002fe20007f3e0ff */
[----:B------:R-:W-:Y:S01]  /*3c950*/  IMAD.MOV.U32 R10, RZ, RZ, c[0x0][0x1c8] ;  /* 0x00007200ff0a7624 */ /* 0x000fe200078e00ff */
[----:B------:R-:W-:Y:S01]  /*3c960*/  LEA.HI.X.SX32 R15, R16, R3, 0x1, P0 ;  /* 0x00000003100f7211 */ /* 0x000fe200000f0eff */
[C---:B------:R-:W-:Y:S02]  /*3c970*/  IMAD R12, R27.reuse, 0x15e, RZ ;  /* 0x0000015e1b0c7824 */ /* 0x040fe400078e02ff */
[----:B------:R-:W-:Y:S02]  /*3c980*/  IMAD R4, R10, 0xae, RZ ;  /* 0x000000ae0a047824 */ /* 0x000fe400078e02ff */
[----:B------:R0:W-:Y:S01]  /*3c990*/  STL.64 [R1+0x268], R14 ;  /* 0x0002680e01007387 */ /* 0x0001e20000100a00 */
[----:B------:R-:W-:-:S02]  /*3c9a0*/  IMAD R10, R27, 0x160, RZ ;  /* 0x000001601b0a7824 */ /* 0x000fc400078e02ff */
[-C--:B------:R-:W-:Y:S02]  /*3c9b0*/  LEA.HI.X.SX32 R9, R4, R3.reuse, 0x1, P1 ;  /* 0x0000000304097211 */ /* 0x080fe400008f0eff */
[----:B------:R-:W-:Y:S02]  /*3c9c0*/  MOV R4, c[0x0][0x1c8] ;  /* 0x0000720000047a02 */ /* 0x000fe40000000f00 */
[-C--:B0-----:R-:W-:Y:S01]  /*3c9d0*/  IADD3 R14, P0, R12, R2.reuse, RZ ;  /* 0x000000020c0e7210 */ /* 0x081fe20007f1e0ff */
[C---:B------:R-:W-:Y:S01]  /*3c9e0*/  IMAD R12, R27.reuse, 0xaf, RZ ;  /* 0x000000af1b0c7824 */ /* 0x040fe200078e02ff */
[----:B------:R0:W-:Y:S04]  /*3c9f0*/  STL.64 [R1+0x260], R8 ;  /* 0x0002600801007387 */ /* 0x0001e80000100a00 */
[----:B------:R-:W-:Y:S01]  /*3ca00*/  LEA.HI.X.SX32 R15, R12, R3, 0x1, P0 ;  /* 0x000000030c0f7211 */ /* 0x000fe200000f0eff */
[----:B------:R-:W-:Y:S01]  /*3ca10*/  IMAD R12, R4, 0xb0, RZ ;  /* 0x000000b0040c7824 */ /* 0x000fe200078e02ff */
[----:B0-----:R-:W-:Y:S01]  /*3ca20*/  IADD3 R8, P1, R10, R2, RZ ;  /* 0x000000020a087210 */ /* 0x001fe20007f3e0ff */
[----:B------:R-:W-:-:S02]  /*3ca30*/  IMAD R10, R27, 0x162, RZ ;  /* 0x000001621b0a7824 */ /* 0x000fc400078e02ff */
[----:B------:R0:W-:Y:S01]  /*3ca40*/  STL.64 [R1+0x258], R14 ;  /* 0x0002580e01007387 */ /* 0x0001e20000100a00 */
[----:B------:R-:W-:Y:S01]  /*3ca50*/  IMAD R4, R27, 0x164, RZ ;  /* 0x000001641b047824 */ /* 0x000fe200078e02ff */
[----:B------:R-:W-:-:S05]  /*3ca60*/  LEA.HI.X.SX32 R9, R12, R3, 0x1, P1 ;  /* 0x000000030c097211 */ /* 0x000fca00008f0eff */
[----:B------:R1:W-:Y:S01]  /*3ca70*/  STL.64 [R1+0x250], R8 ;  /* 0x0002500801007387 */ /* 0x0003e20000100a00 */
[-C--:B0-----:R-:W-:Y:S02]  /*3ca80*/  IADD3 R14, P0, R10, R2.reuse, RZ ;  /* 0x000000020a0e7210 */ /* 0x081fe40007f1e0ff */
[----:B------:R-:W-:Y:S02]  /*3ca90*/  MOV R10, c[0x0][0x1c8] ;  /* 0x00007200000a7a02 */ /* 0x000fe40000000f00 */
[----:B-1----:R-:W-:-:S03]  /*3caa0*/  IADD3 R8, P1, R4, R2, RZ ;  /* 0x0000000204087210 */ /* 0x002fc60007f3e0ff */
[----:B------:R-:W-:Y:S01]  /*3cab0*/  IMAD R4, R10, 0xb2, RZ ;  /* 0x000000b20a047824 */ /* 0x000fe200078e02ff */
[----:B------:R-:W-:Y:S01]  /*3cac0*/  LEA.HI.X.SX32 R15, R7, R3, 0x1, P0 ;  /* 0x00000003070f7211 */ /* 0x000fe200000f0eff */
[----:B------:R-:W-:-:S03]  /*3cad0*/  IMAD R10, R27, 0x168, RZ ;  /* 0x000001681b0a7824 */ /* 0x000fc600078e02ff */
[-C--:B------:R-:W-:Y:S01]  /*3cae0*/  LEA.HI.X.SX32 R9, R4, R3.reuse, 0x1, P1 ;  /* 0x0000000304097211 */ /* 0x080fe200008f0eff */
[----:B------:R-:W-:Y:S01]  /*3caf0*/  STL.64 [R1+0x248], R14 ;  /* 0x0002480e01007387 */ /* 0x000fe20000100a00 */
[----:B------:R-:W-:Y:S01]  /*3cb00*/  IMAD R4, R27, 0xb3, RZ ;  /* 0x000000b31b047824 */ /* 0x000fe200078e02ff */
[-C--:B------:R-:W-:Y:S02]  /*3cb10*/  IADD3 R6, P0, R6, R2.reuse, RZ ;  /* 0x0000000206067210 */ /* 0x080fe40007f1e0ff */
[----:B------:R0:W-:Y:S02]  /*3cb20*/  STL.64 [R1+0x240], R8 ;  /* 0x0002400801007387 */ /* 0x0001e40000100a00 */
[----:B------:R-:W-:Y:S02]  /*3cb30*/  LEA.HI.X.SX32 R7, R4, R3, 0x1, P0 ;  /* 0x0000000304077211 */ /* 0x000fe400000f0eff */
[----:B0-----:R-:W-:Y:S01]  /*3cb40*/  IADD3 R8, P1, R10, R2, RZ ;  /* 0x000000020a087210 */ /* 0x001fe20007f3e0ff */
[----:B------:R-:W-:-:S04]  /*3cb50*/  IMAD.MOV.U32 R10, RZ, RZ, c[0x0][0x1c8] ;  /* 0x00007200ff0a7624 */ /* 0x000fc800078e00ff */
[----:B------:R-:W-:Y:S02]  /*3cb60*/  IMAD R4, R10, 0xb4, RZ ;  /* 0x000000b40a047824 */ /* 0x000fe400078e02ff */
[----:B------:R-:W-:-:S03]  /*3cb70*/  IMAD R10, R27, 0x16c, RZ ;  /* 0x0000016c1b0a7824 */ /* 0x000fc600078e02ff */
[----:B------:R-:W-:Y:S01]  /*3cb80*/  LEA.HI.X.SX32 R9, R4, R3, 0x1, P1 ;  /* 0x0000000304097211 */ /* 0x000fe200008f0eff */
[C---:B------:R-:W-:Y:S01]  /*3cb90*/  IMAD R12, R27.reuse, 0x16a, RZ ;  /* 0x0000016a1b0c7824 */ /* 0x040fe200078e02ff */
[----:B------:R-:W-:Y:S01]  /*3cba0*/  STL.64 [R1+0xe80], R6 ;  /* 0x000e800601007387 */ /* 0x000fe20000100a00 */
[----:B------:R-:W-:-:S03]  /*3cbb0*/  IMAD R16, R27, 0xb5, RZ ;  /* 0x000000b51b107824 */ /* 0x000fc600078e02ff */
[----:B------:R0:W-:Y:S01]  /*3cbc0*/  STL.64 [R1+0x230], R8 ;  /* 0x0002300801007387 */ /* 0x0001e20000100a00 */
[----:B------:R-:W-:-:S04]  /*3cbd0*/  IADD3 R14, P0, R12, R2, RZ ;  /* 0x000000020c0e7210 */ /* 0x000fc80007f1e0ff */
[----:B------:R-:W-:Y:S02]  /*3cbe0*/  LEA.HI.X.SX32 R15, R16, R3, 0x1, P0 ;  /* 0x00000003100f7211 */ /* 0x000fe400000f0eff */
[----:B0-----:R-:W-:Y:S02]  /*3cbf0*/  IADD3 R8, P1, R10, R2, RZ ;  /* 0x000000020a087210 */ /* 0x001fe40007f3e0ff */
[----:B------:R-:W-:-:S05]  /*3cc00*/  MOV R10, c[0x0][0x1c8] ;  /* 0x00007200000a7a02 */ /* 0x000fca0000000f00 */
[----:B------:R-:W-:Y:S02]  /*3cc10*/  IMAD R4, R10, 0xb6, RZ ;  /* 0x000000b60a047824 */ /* 0x000fe400078e02ff */
[C---:B------:R-:W-:Y:S01]  /*3cc20*/  IMAD R10, R27.reuse, 0x170, RZ ;  /* 0x000001701b0a7824 */ /* 0x040fe200078e02ff */
[----:B------:R0:W-:Y:S02]  /*3cc30*/  STL.64 [R1+0x228], R14 ;  /* 0x0002280e01007387 */ /* 0x0001e40000100a00 */
[----:B------:R-:W-:Y:S01]  /*3cc40*/  LEA.HI.X.SX32 R9, R4, R3, 0x1, P1 ;  /* 0x0000000304097211 */ /* 0x000fe200008f0eff */
[C---:B------:R-:W-:Y:S01]  /*3cc50*/  IMAD R12, R27.reuse, 0x16e, RZ ;  /* 0x0000016e1b0c7824 */ /* 0x040fe200078e02ff */
[-C--:B0-----:R-:W-:Y:S01]  /*3cc60*/  IADD3 R14, P1, R10, R2.reuse, RZ ;  /* 0x000000020a0e7210 */ /* 0x081fe20007f3e0ff */
[----:B------:R-:W-:Y:S02]  /*3cc70*/  IMAD.MOV.U32 R10, RZ, RZ, c[0x0][0x1c8] ;  /* 0x00007200ff0a7624 */ /* 0x000fe400078e00ff */
[----:B------:R0:W-:Y:S02]  /*3cc80*/  STL.64 [R1+0x220], R8 ;  /* 0x0002200801007387 */ /* 0x0001e40000100a00 */
[----:B------:R-:W-:Y:S01]  /*3cc90*/  IMAD R4, R10, 0xb8, RZ ;  /* 0x000000b80a047824 */ /* 0x000fe200078e02ff */
[----:B------:R-:W-:Y:S01]  /*3cca0*/  IADD3 R28, P0, R12, R2, RZ ;  /* 0x000000020c1c7210 */ /* 0x000fe20007f1e0ff */
[----:B------:R-:W-:-:S03]  /*3ccb0*/  IMAD R10, R27, 0x174, RZ ;  /* 0x000001741b0a7824 */ /* 0x000fc600078e02ff */
[-C--:B------:R-:W-:Y:S02]  /*3ccc0*/  LEA.HI.X.SX32 R15, R4, R3.reuse, 0x1, P1 ;  /* 0x00000003040f7211 */ /* 0x080fe400008f0eff */
[----:B------:R-:W-:Y:S01]  /*3ccd0*/  MOV R4, c[0x0][0x1c8] ;  /* 0x0000720000047a02 */ /* 0x000fe20000000f00 */
[C---:B0-----:R-:W-:Y:S02]  /*3cce0*/  IMAD R8, R27.reuse, 0xb7, RZ ;  /* 0x000000b71b087824 */ /* 0x041fe400078e02ff */
[C---:B------:R-:W-:Y:S01]  /*3ccf0*/  IMAD R9, R27.reuse, 0x172, RZ ;  /* 0x000001721b097824 */ /* 0x040fe200078e02ff */
[----:B------:R0:W-:Y:S01]  /*3cd00*/  STL.64 [R1+0x210], R14 ;  /* 0x0002100e01007387 */ /* 0x0001e20000100a00 */
[----:B------:R-:W-:Y:S01]  /*3cd10*/  IMAD R16, R27, 0xb9, RZ ;  /* 0x000000b91b107824 */ /* 0x000fe200078e02ff */
[----:B------:R-:W-:Y:S01]  /*3cd20*/  LEA.HI.X.SX32 R29, R8, R3, 0x1, P0 ;  /* 0x00000003081d7211 */ /* 0x000fe200000f0eff */
[----:B------:R-:W-:Y:S01]  /*3cd30*/  IMAD R12, R4, 0xba, RZ ;  /* 0x000000ba040c7824 */ /* 0x000fe200078e02ff */
[----:B------:R-:W-:-:S02]  /*3cd40*/  IADD3 R8, P0, R9, R2, RZ ;  /* 0x0000000209087210 */ /* 0x000fc40007f1e0ff */
[----:B------:R-:W-:Y:S02]  /*3cd50*/  MOV R7, c[0x0][0x1c8] ;  /* 0x0000720000077a02 */ /* 0x000fe40000000f00 */
[-C--:B------:R-:W-:Y:S02]  /*3cd60*/  LEA.HI.X.SX32 R9, R16, R3.reuse, 0x1, P0 ;  /* 0x0000000310097211 */ /* 0x080fe400000f0eff */
[-C--:B0-----:R-:W-:Y:S01]  /*3cd70*/  IADD3 R14, P1, R10, R2.reuse, RZ ;  /* 0x000000020a0e7210 */ /* 0x081fe20007f3e0ff */
[----:B------:R-:W-:Y:S01]  /*3cd80*/  IMAD R10, R27, 0x176, RZ ;  /* 0x000001761b0a7824 */ /* 0x000fe200078e02ff */
[----:B------:R0:W-:Y:S02]  /*3cd90*/  STL.64 [R1+0x218], R28 ;  /* 0x0002181c01007387 */ /* 0x0001e40000100a00 */
[----:B------:R-:W-:Y:S02]  /*3cda0*/  LEA.HI.X.SX32 R15, R12, R3, 0x1, P1 ;  /* 0x000000030c0f7211 */ /* 0x000fe400008f0eff */
[----:B------:R-:W-:Y:S01]  /*3cdb0*/  IADD3 R10, P0, R10, R2, RZ ;  /* 0x000000020a0a7210 */ /* 0x000fe20007f1e0ff */
[----:B------:R1:W-:Y:S01]  /*3cdc0*/  STL.64 [R1+0x208], R8 ;  /* 0x0002080801007387 */ /* 0x0003e20000100a00 */
[----:B0-----:R-:W-:-:S02]  /*3cdd0*/  IMAD R28, R7, 0x1ce, RZ ;  /* 0x000001ce071c7824 */ /* 0x001fc400078e02ff */
[----:B------:R-:W-:Y:S01]  /*3cde0*/  IMAD R29, R7, 0x1d0, RZ ;  /* 0x000001d0071d7824 */ /* 0x000fe200078e02ff */
[----:B-1----:R-:W3:Y:S04]  /*3cdf0*/  LDL.LU.64 R8, [R1+0xef0] ;  /* 0x000ef00001087983 */ /* 0x002ee80000300a00 */
[----:B------:R-:W-:Y:S04]  /*3ce00*/  STL.64 [R1+0x200], R14 ;  /* 0x0002000e01007387 */ /* 0x000fe80000100a00 */
[----:B------:R-:W-:Y:S04]  /*3ce10*/  STL [R1+0x1f8], R10 ;  /* 0x0001f80a01007387 */ /* 0x000fe80000100800 */
[----:B------:R0:W-:Y:S02]  /*3ce20*/  STL.64 [R1+0xed8], R28 ;  /* 0x000ed81c01007387 */ /* 0x0001e40000100a00 */
[----:B0-----:R-:W-:Y:S01]  /*3ce30*/  MOV R28, R10 ;  /* 0x0000000a001c7202 */ /* 0x001fe20000000f00 */
[----:B------:R-:W-:-:S02]  /*3ce40*/  IMAD.MOV.U32 R29, RZ, RZ, R11 ;  /* 0x000000ffff1d7224 */ /* 0x000fc400078e000b */
[----:B------:R-:W4:Y:S01]  /*3ce50*/  LDL.LU.64 R10, [R1+0xee8] ;  /* 0x000ee800010a7983 */ /* 0x000f220000300a00 */
[----:B------:R-:W-:-:S05]  /*3ce60*/  IMAD R4, R27, 0x178, RZ ;  /* 0x000001781b047824 */ /* 0x000fca00078e02ff */
[----:B------:R-:W-:Y:S02]  /*3ce70*/  IADD3 R14, P1, R4, R2, RZ ;  /* 0x00000002040e7210 */ /* 0x000fe40007f3e0ff */
[----:B------:R-:W-:Y:S01]  /*3ce80*/  MOV R4, c[0x0][0x1c8] ;  /* 0x0000720000047a02 */ /* 0x000fe20000000f00 */
[----:B------:R-:W-:-:S04]  /*3ce90*/  IMAD R25, R27, 0xbb, RZ ;  /* 0x000000bb1b197824 */ /* 0x000fc800078e02ff */
[----:B------:R-:W-:Y:S01]  /*3cea0*/  IMAD R12, R4, 0xbc, RZ ;  /* 0x000000bc040c7824 */ /* 0x000fe200078e02ff */
[-C--:B------:R-:W-:Y:S01]  /*3ceb0*/  LEA.HI.X.SX32 R29, R25, R3.reuse, 0x1, P0 ;  /* 0x00000003191d7211 */ /* 0x080fe200000f0eff */
[C---:B------:R-:W-:Y:S02]  /*3cec0*/  IMAD R16, R27.reuse, 0x17a, RZ ;  /* 0x0000017a1b107824 */ /* 0x040fe400078e02ff */
[C---:B------:R-:W-:Y:S01]  /*3ced0*/  IMAD R4, R27.reuse, 0x17c, RZ ;  /* 0x0000017c1b047824 */ /* 0x040fe200078e02ff */
[-C--:B------:R-:W-:Y:S01]  /*3cee0*/  LEA.HI.X.SX32 R15, R12, R3.reuse, 0x1, P1 ;  /* 0x000000030c0f7211 */ /* 0x080fe200008f0eff */
[----:B------:R0:W-:Y:S01]  /*3cef0*/  STL [R1+0x1fc], R29 ;  /* 0x0001fc1d01007387 */ /* 0x0001e20000100800 */
[C---:B------:R-:W-:Y:S01]  /*3cf00*/  IMAD R12, R27.reuse, 0xbd, RZ ;  /* 0x000000bd1b0c7824 */ /* 0x040fe200078e02ff */
[----:B------:R-:W-:Y:S02]  /*3cf10*/  IADD3 R28, P0, R16, R2, RZ ;  /* 0x00000002101c7210 */ /* 0x000fe40007f1e0ff */
[----:B------:R1:W-:Y:S01]  /*3cf20*/  STL.64 [R1+0x1f0], R14 ;  /* 0x0001f00e01007387 */ /* 0x0003e20000100a00 */
[----:B------:R-:W-:Y:S01]  /*3cf30*/  IMAD R26, R27, 0x180, RZ ;  /* 0x000001801b1a7824 */ /* 0x000fe200078e02ff */
[----:B0-----:R-:W-:-:S02]  /*3cf40*/  LEA.HI.X.SX32 R29, R12, R3, 0x1, P0 ;  /* 0x000000030c1d7211 */ /* 0x001fc400000f0eff */
[-C--:B-1----:R-:W-:Y:S01]  /*3cf50*/  IADD3 R14, P1, R4, R2.reuse, RZ ;  /* 0x00000002040e7210 */ /* 0x082fe20007f3e0ff */
[C---:B------:R-:W-:Y:S02]  /*3cf60*/  IMAD R4, R27.reuse, 0x17e, RZ ;  /* 0x0000017e1b047824 */ /* 0x040fe400078e02ff */
[----:B------:R-:W-:Y:S01]  /*3cf70*/  IMAD R27, R27, 0xbe, RZ ;  /* 0x000000be1b1b7824 */ /* 0x000fe200078e02ff */
[----:B------:R-:W-:Y:S01]  /*3cf80*/  MOV R12, c[0x0][0x1c8] ;  /* 0x00007200000c7a02 */ /* 0x000fe20000000f00 */
[----:B------:R0:W-:Y:S03]  /*3cf90*/  STL.64 [R1+0x1e8], R28 ;  /* 0x0001e81c01007387 */ /* 0x0001e60000100a00 */
[----:B------:R-:W-:Y:S01]  /*3cfa0*/  LEA.HI.X.SX32 R15, R27, R3, 0x1, P1 ;  /* 0x000000031b0f7211 */ /* 0x000fe200008f0eff */
[C---:B------:R-:W-:Y:S01]  /*3cfb0*/  IMAD R23, R7.reuse, 0x1cc, RZ ;  /* 0x000001cc07177824 */ /* 0x040fe200078e02ff */
[----:B------:R-:W-:Y:S01]  /*3cfc0*/  IADD3 R26, P1, R26, R2, RZ ;  /* 0x000000021a1a7210 */ /* 0x000fe20007f3e0ff */
[----:B------:R-:W-:-:S02]  /*3cfd0*/  IMAD R22, R7, 0x1d2, RZ ;  /* 0x000001d207167824 */ /* 0x000fc400078e02ff */
[----:B------:R1:W-:Y:S01]  /*3cfe0*/  STL.64 [R1+0x1e0], R14 ;  /* 0x0001e00e01007387 */ /* 0x0003e20000100a00 */
[----:B0-----:R-:W-:Y:S01]  /*3cff0*/  IADD3 R28, P0, R4, R2, RZ ;  /* 0x00000002041c7210 */ /* 0x001fe20007f1e0ff */
[----:B------:R-:W-:Y:S02]  /*3d000*/  IMAD R4, R12, 0xbf, RZ ;  /* 0x000000bf0c047824 */ /* 0x000fe400078e02ff */
[----:B------:R0:W-:Y:S03]  /*3d010*/  STL.64 [R1+0xee0], R22 ;  /* 0x000ee01601007387 */ /* 0x0001e60000100a00 */
[----:B------:R-:W-:Y:S01]  /*3d020*/  LEA.HI.X.SX32 R29, R4, R3, 0x1, P0 ;  /* 0x00000003041d7211 */ /* 0x000fe200000f0eff */
[C---:B-1----:R-:W-:Y:S02]  /*3d030*/  IMAD R14, R12.reuse, 0x182, RZ ;  /* 0x000001820c0e7824 */ /* 0x042fe400078e02ff */
[----:B------:R-:W-:-:S02]  /*3d040*/  IMAD R12, R12, 0xc0, RZ ;  /* 0x000000c00c0c7824 */ /* 0x000fc400078e02ff */
[----:B------:R-:W-:Y:S01]  /*3d050*/  IMAD.MOV.U32 R4, RZ, RZ, c[0x0][0x1c8] ;  /* 0x00007200ff047624 */ /* 0x000fe200078e00ff */
[----:B0-----:R-:W-:Y:S02]  /*3d060*/  IADD3 R22, P0, R14, R2, RZ ;  /* 0x000000020e167210 */ /* 0x001fe40007f1e0ff */
[----:B------:R-:W-:Y:S01]  /*3d070*/  LEA.HI.X.SX32 R27, R12, R3, 0x1, P1 ;  /* 0x000000030c1b7211 */ /* 0x000fe200008f0eff */
[C---:B------:R-:W-:Y:S01]  /*3d080*/  IMAD R12, R4.reuse, 0x184, RZ ;  /* 0x00000184040c7824 */ /* 0x040fe200078e02ff */
[----:B------:R-:W-:Y:S01]  /*3d090*/  MOV R14, c[0x0][0x1c8] ;  /* 0x00007200000e7a02 */ /* 0x000fe20000000f00 */
[----:B------:R-:W-:Y:S01]  /*3d0a0*/  IMAD R15, R4, 0xc1, RZ ;  /* 0x000000c1040f7824 */ /* 0x000fe200078e02ff */
[----:B------:R0:W-:Y:S01]  /*3d0b0*/  STL.64 [R1+0x1d8], R28 ;  /* 0x0001d81c01007387 */ /* 0x0001e20000100a00 */
[----:B------:R-:W-:-:S03]  /*3d0c0*/  IMAD.MOV.U32 R16, RZ, RZ, c[0x0][0x1c8] ;  /* 0x00007200ff107624 */ /* 0x000fc600078e00ff */
[-C--:B------:R-:W-:Y:S01]  /*3d0d0*/  LEA.HI.X.SX32 R23, R15, R3.reuse, 0x1, P0 ;  /* 0x000000030f177211 */ /* 0x080fe200000f0eff */
[----:B------:R-:W-:Y:S01]  /*3d0e0*/  IMAD R15, R14, 0xc2, RZ ;  /* 0x000000c20e0f7824 */ /* 0x000fe200078e02ff */
[----:B------:R-:W-:Y:S01]  /*3d0f0*/  STL.64 [R1+0xe48], R26 ;  /* 0x000e481a01007387 */ /* 0x000fe20000100a00 */
[-C--:B0-----:R-:W-:Y:S01]  /*3d100*/  IADD3 R28, P1, R12, R2.reuse, RZ ;  /* 0x000000020c1c7210 */ /* 0x081fe20007f3e0ff */
[----:B------:R-:W-:Y:S02]  /*3d110*/  IMAD R12, R14, 0x186, RZ ;  /* 0x000001860e0c7824 */ /* 0x000fe400078e02ff */
[----:B------:R0:W-:Y:S01]  /*3d120*/  STL.64 [R1+0x1c8], R22 ;  /* 0x0001c81601007387 */ /* 0x0001e20000100a00 */
[----:B------:R-:W-:Y:S02]  /*3d130*/  LEA.HI.X.SX32 R29, R15, R3, 0x1, P1 ;  /* 0x000000030f1d7211 */ /* 0x000fe400008f0eff */
[----:B0-----:R-:W-:Y:S01]  /*3d140*/  IADD3 R22, P0, R12, R2, RZ ;  /* 0x000000020c167210 */ /* 0x001fe20007f1e0ff */
[----:B------:R-:W-:-:S02]  /*3d150*/  IMAD R12, R16, 0x188, RZ ;  /* 0x00000188100c7824 */ /* 0x000fc400078e02ff */
[----:B------:R-:W-:Y:S01]  /*3d160*/  IMAD R16, R16, 0xc3, RZ ;  /* 0x000000c310107824 */ /* 0x000fe200078e02ff */
[----:B------:R0:W-:Y:S04]  /*3d170*/  STL.64 [R1+0x1c0], R28 ;  /* 0x0001c01c01007387 */ /* 0x0001e80000100a00 */
[----:B------:R-:W-:Y:S01]  /*3d180*/  LEA.HI.X.SX32 R23, R16, R3, 0x1, P0 ;  /* 0x0000000310177211 */ /* 0x000fe200000f0eff */
[----:B------:R-:W-:Y:S01]  /*3d190*/  IMAD R16, R14, 0xc4, RZ ;  /* 0x000000c40e107824 */ /* 0x000fe200078e02ff */
[----:B--2---:R-:W-:Y:S02]  /*3d1a0*/  LOP3.LUT P6, RZ, R0, 0x100000, RZ, 0xc0, !PT ;  /* 0x0010000000ff7812 */ /* 0x004fe400078cc0ff */
[----:B0-----:R-:W-:Y:S01]  /*3d1b0*/  IADD3 R28, P1, R12, R2, RZ ;  /* 0x000000020c1c7210 */ /* 0x001fe20007f3e0ff */
[----:B------:R-:W-:Y:S01]  /*3d1c0*/  IMAD R12, R14, 0x18a, RZ ;  /* 0x0000018a0e0c7824 */ /* 0x000fe200078e02ff */
[C---:B------:R-:W-:Y:S01]  /*3d1d0*/  LOP3.LUT P5, RZ, R0.reuse, 0x20000, RZ, 0xc0, !PT ;  /* 0x0002000000ff7812 */ /* 0x040fe200078ac0ff */
[----:B------:R0:W-:Y:S01]  /*3d1e0*/  STL.64 [R1+0x1b8], R22 ;  /* 0x0001b81601007387 */ /* 0x0001e20000100a00 */
[----:B------:R-:W-:-:S02]  /*3d1f0*/  LOP3.LUT P4, RZ, R0, 0x40000, RZ, 0xc0, !PT ;  /* 0x0004000000ff7812 */ /* 0x000fc4000788c0ff */
[C---:B------:R-:W-:Y:S02]  /*3d200*/  LOP3.LUT P3, RZ, R0.reuse, 0x4000, RZ, 0xc0, !PT ;  /* 0x0000400000ff7812 */ /* 0x040fe4000786c0ff */
[----:B------:R-:W-:Y:S02]  /*3d210*/  LOP3.LUT P2, RZ, R0, 0x8000, RZ, 0xc0, !PT ;  /* 0x0000800000ff7812 */ /* 0x000fe4000784c0ff */
[----:B------:R-:W-:Y:S01]  /*3d220*/  MOV R0, c[0x0][0x1c8] ;  /* 0x0000720000007a02 */ /* 0x000fe20000000f00 */
[----:B------:R-:W-:Y:S01]  /*3d230*/  IMAD R14, R14, 0x18c, RZ ;  /* 0x0000018c0e0e7824 */ /* 0x000fe200078e02ff */
[----:B0-----:R-:W-:Y:S02]  /*3d240*/  IADD3 R22, P0, R12, R2, RZ ;  /* 0x000000020c167210 */ /* 0x001fe40007f1e0ff */
[----:B------:R-:W-:Y:S01]  /*3d250*/  MOV R12, c[0x0][0x1c8] ;  /* 0x00007200000c7a02 */ /* 0x000fe20000000f00 */
[----:B------:R-:W-:Y:S01]  /*3d260*/  IMAD R18, R0, 0xc5, RZ ;  /* 0x000000c500127824 */ /* 0x000fe200078e02ff */
[----:B------:R-:W-:-:S02]  /*3d270*/  LEA.HI.X.SX32 R29, R16, R3, 0x1, P1 ;  /* 0x00000003101d7211 */ /* 0x000fc400008f0eff */
[----:B------:R-:W-:Y:S01]  /*3d280*/  IADD3 R14, P1, R14, R2, RZ ;  /* 0x000000020e0e7210 */ /* 0x000fe20007f3e0ff */
[----:B------:R-:W-:Y:S01]  /*3d290*/  IMAD R16, R12, 0xc6, RZ ;  /* 0x000000c60c107824 */ /* 0x000fe200078e02ff */
[----:B------:R-:W-:Y:S01]  /*3d2a0*/  LEA.HI.X.SX32 R23, R18, R3, 0x1, P0 ;  /* 0x0000000312177211 */ /* 0x000fe200000f0eff */
[----:B------:R-:W-:-:S03]  /*3d2b0*/  IMAD R25, R12, 0x18e, RZ ;  /* 0x0000018e0c197824 */ /* 0x000fc600078e02ff */
[----:B------:R-:W-:Y:S01]  /*3d2c0*/  LEA.HI.X.SX32 R15, R16, R3, 0x1, P1 ;  /* 0x00000003100f7211 */ /* 0x000fe200008f0eff */
[----:B------:R0:W-:Y:S01]  /*3d2d0*/  STL.64 [R1+0x1b0], R28 ;  /* 0x0001b01c01007387 */ /* 0x0001e20000100a00 */
[----:B------:R-:W-:Y:S01]  /*3d2e0*/  MOV R16, c[0x0][0x1c8] ;  /* 0x0000720000107a02 */ /* 0x000fe20000000f00 */
[----:B------:R-:W-:Y:S02]  /*3d2f0*/  IMAD R12, R12, 0x190, RZ ;  /* 0x000001900c0c7824 */ /* 0x000fe400078e02ff */
[----:B------:R1:W-:Y:S04]  /*3d300*/  STL.64 [R1+0x1a8], R22 ;  /* 0x0001a81601007387 */ /* 0x0003e80000100a00 */
[----:B------:R2:W-:Y:S01]  /*3d310*/  STL.64 [R1+0x1a0], R14 ;  /* 0x0001a00e01007387 */ /* 0x0005e20000100a00 */
[-C--:B0-----:R-:W-:Y:S01]  /*3d320*/  IADD3 R28, P0, R25, R2.reuse, RZ ;  /* 0x00000002191c7210 */ /* 0x081fe20007f1e0ff */
[----:B------:R-:W-:Y:S01]  /*3d330*/  IMAD R16, R16, 0xc8, RZ ;  /* 0x000000c810107824 */ /* 0x000fe200078e02ff */
[----:B-1----:R-:W-:Y:S01]  /*3d340*/  IADD3 R22, P1, R12, R2, RZ ;  /* 0x000000020c167210 */ /* 0x002fe20007f3e0ff */
[----:B--2---:R-:W-:-:S04]  /*3d350*/  IMAD.MOV.U32 R14, RZ, RZ, c[0x0][0x1c8] ;  /* 0x00007200ff0e7624 */ /* 0x004fc800078e00ff */
[----:B------:R-:W-:Y:S01]  /*3d360*/  IMAD R15, R14, 0x194, RZ ;  /* 0x000001940e0f7824 */ /* 0x000fe200078e02ff */
[-C--:B------:R-:W-:Y:S01]  /*3d370*/  LEA.HI.X.SX32 R23, R16, R3.reuse, 0x1, P1 ;  /* 0x0000000310177211 */ /* 0x080fe200008f0eff */
[----:B------:R-:W-:Y:S01]  /*3d380*/  IMAD R16, R14, 0xc9, RZ ;  /* 0x000000c90e107824 */ /* 0x000fe200078e02ff */
[----:B------:R-:W-:Y:S01]  /*3d390*/  MOV R13, c[0x0][0x1c8] ;  /* 0x00007200000d7a02 */ /* 0x000fe20000000f00 */
[----:B---3--:R-:W-:Y:S01]  /*3d3a0*/  IMAD R25, R8, 0xcb, RZ ;  /* 0x000000cb08197824 */ /* 0x008fe200078e02ff */
[----:B----4-:R-:W-:Y:S02]  /*3d3b0*/  LEA.HI.X.SX32 R29, R11, R3, 0x1, P0 ;  /* 0x000000030b1d7211 */ /* 0x010fe400000f0eff */
[----:B------:R-:W-:-:S03]  /*3d3c0*/  IADD3 R10, P0, R10, R2, RZ ;  /* 0x000000020a0a7210 */ /* 0x000fc60007f1e0ff */
[----:B------:R0:W-:Y:S01]  /*3d3d0*/  STL.64 [R1+0x198], R28 ;  /* 0x0001981c01007387 */ /* 0x0001e20000100a00 */
[----:B------:R-:W-:Y:S01]  /*3d3e0*/  LEA.HI.X.SX32 R11, R16, R3, 0x1, P0 ;  /* 0x00000003100b7211 */ /* 0x000fe200000f0eff */
[C---:B------:R-:W-:Y:S02]  /*3d3f0*/  IMAD R16, R14.reuse, 0xca, RZ ;  /* 0x000000ca0e107824 */ /* 0x040fe400078e02ff */
[----:B------:R1:W-:Y:S01]  /*3d400*/  STL.64 [R1+0x190], R22 ;  /* 0x0001901601007387 */ /* 0x0003e20000100a00 */
[----:B0-----:R-:W-:Y:S01]  /*3d410*/  IADD3 R28, P1, R15, R2, RZ ;  /* 0x000000020f1c7210 */ /* 0x001fe20007f3e0ff */
[C---:B------:R-:W-:Y:S02]  /*3d420*/  IMAD R15, R14.reuse, 0x196, RZ ;  /* 0x000001960e0f7824 */ /* 0x040fe400078e02ff */
[----:B------:R-:W-:-:S03]  /*3d430*/  IMAD R14, R14, 0x198, RZ ;  /* 0x000001980e0e7824 */ /* 0x000fc600078e02ff */
[----:B-1----:R-:W-:Y:S02]  /*3d440*/  IADD3 R22, P0, R15, R2, RZ ;  /* 0x000000020f167210 */ /* 0x002fe40007f1e0ff */
[----:B------:R-:W-:Y:S01]  /*3d450*/  MOV R15, c[0x0][0x1c8] ;  /* 0x00007200000f7a02 */ /* 0x000fe20000000f00 */
[----:B------:R0:W-:Y:S01]  /*3d460*/  STL.64 [R1+0xe50], R10 ;  /* 0x000e500a01007387 */ /* 0x0001e20000100a00 */
[-C--:B------:R-:W-:Y:S02]  /*3d470*/  LEA.HI.X.SX32 R23, R25, R3.reuse, 0x1, P0 ;  /* 0x0000000319177211 */ /* 0x080fe400000f0eff */
[----:B------:R-:W-:Y:S01]  /*3d480*/  LEA.HI.X.SX32 R29, R16, R3, 0x1, P1 ;  /* 0x00000003101d7211 */ /* 0x000fe200008f0eff */
[----:B------:R-:W-:Y:S01]  /*3d490*/  IMAD R25, R15, 0xcc, RZ ;  /* 0x000000cc0f197824 */ /* 0x000fe200078e02ff */
[----:B------:R-:W-:-:S03]  /*3d4a0*/  MOV R16, c[0x0][0x1c8] ;  /* 0x0000720000107a02 */ /* 0x000fc60000000f00 */
[----:B------:R-:W-:Y:S01]  /*3d4b0*/  STL.64 [R1+0x180], R28 ;  /* 0x0001801c01007387 */ /* 0x000fe20000100a00 */
[----:B0-----:R-:W-:Y:S01]  /*3d4c0*/  IADD3 R10, P1, R14, R2, RZ ;  /* 0x000000020e0a7210 */ /* 0x001fe20007f3e0ff */
[----:B------:R-:W-:Y:S02]  /*3d4d0*/  IMAD R14, R15, 0x19a, RZ ;  /* 0x0000019a0f0e7824 */ /* 0x000fe400078e02ff */
[----:B------:R0:W-:Y:S01]  /*3d4e0*/  STL.64 [R1+0x178], R22 ;  /* 0x0001781601007387 */ /* 0x0001e20000100a00 */
[----:B------:R-:W-:Y:S01]  /*3d4f0*/  LEA.HI.X.SX32 R11, R25, R3, 0x1, P1 ;  /* 0x00000003190b7211 */ /* 0x000fe200008f0eff */
[----:B------:R-:W-:-:S04]  /*3d500*/  IMAD R25, R16, 0xcd, RZ ;  /* 0x000000cd10197824 */ /* 0x000fc800078e02ff */
[----:B------:R1:W-:Y:S01]  /*3d510*/  STL.64 [R1+0x170], R10 ;  /* 0x0001700a01007387 */ /* 0x0003e20000100a00 */
[----:B0-----:R-:W-:Y:S01]  /*3d520*/  IADD3 R22, P0, R14, R2, RZ ;  /* 0x000000020e167210 */ /* 0x001fe20007f1e0ff */
[----:B------:R-:W-:-:S03]  /*3d530*/  IMAD R14, R16, 0x19c, RZ ;  /* 0x0000019c100e7824 */ /* 0x000fc600078e02ff */
[-C--:B------:R-:W-:Y:S01]  /*3d540*/  LEA.HI.X.SX32 R23, R25, R3.reuse, 0x1, P0 ;  /* 0x0000000319177211 */ /* 0x080fe200000f0eff */
[C---:B------:R-:W-:Y:S01]  /*3d550*/  IMAD R25, R15.reuse, 0xce, RZ ;  /* 0x000000ce0f197824 */ /* 0x040fe200078e02ff */
[----:B-1----:R-:W-:Y:S01]  /*3d560*/  IADD3 R10, P1, R14, R2, RZ ;  /* 0x000000020e0a7210 */ /* 0x002fe20007f3e0ff */
[C---:B------:R-:W-:Y:S02]  /*3d570*/  IMAD R16, R15.reuse, 0x19e, RZ ;  /* 0x0000019e0f107824 */ /* 0x040fe400078e02ff */
[----:B------:R0:W-:Y:S01]  /*3d580*/  STL.64 [R1+0x168], R22 ;  /* 0x0001681601007387 */ /* 0x0001e20000100a00 */
[----:B------:R-:W-:Y:S01]  /*3d590*/  IMAD R15, R15, 0x1a0, RZ ;  /* 0x000001a00f0f7824 */ /* 0x000fe200078e02ff */
[----:B------:R-:W-:-:S05]  /*3d5a0*/  LEA.HI.X.SX32 R11, R25, R3, 0x1, P1 ;  /* 0x00000003190b7211 */ /* 0x000fca00008f0eff */
[----:B------:R1:W-:Y:S01]  /*3d5b0*/  STL.64 [R1+0x160], R10 ;  /* 0x0001600a01007387 */ /* 0x0003e20000100a00 */
[----:B0-----:R-:W-:Y:S01]  /*3d5c0*/  IADD3 R22, P0, R16, R2, RZ ;  /* 0x0000000210167210 */ /* 0x001fe20007f1e0ff */
[----:B------:R-:W-:-:S04]  /*3d5d0*/  IMAD.MOV.U32 R16, RZ, RZ, c[0x0][0x1c8] ;  /* 0x00007200ff107624 */ /* 0x000fc800078e00ff */
[C---:B------:R-:W-:Y:S01]  /*3d5e0*/  IMAD R18, R16.reuse, 0xcf, RZ ;  /* 0x000000cf10127824 */ /* 0x040fe200078e02ff */
[----:B-1----:R-:W-:Y:S01]  /*3d5f0*/  IADD3 R10, P1, R15, R2, RZ ;  /* 0x000000020f0a7210 */ /* 0x002fe20007f3e0ff */
[----:B------:R-:W-:-:S03]  /*3d600*/  IMAD R15, R16, 0xd0, RZ ;  /* 0x000000d0100f7824 */ /* 0x000fc600078e02ff */
[-C--:B------:R-:W-:Y:S01]  /*3d610*/  LEA.HI.X.SX32 R23, R18, R3.reuse, 0x1, P0 ;  /* 0x0000000312177211 */ /* 0x080fe200000f0eff */
[C---:B------:R-:W-:Y:S01]  /*3d620*/  IMAD R25, R16.reuse, 0x1a2, RZ ;  /* 0x000001a210197824 */ /* 0x040fe200078e02ff */
[----:B------:R-:W-:Y:S01]  /*3d630*/  LEA.HI.X.SX32 R11, R15, R3, 0x1, P1 ;  /* 0x000000030f0b7211 */ /* 0x000fe200008f0eff */
[----:B------:R-:W-:Y:S02]  /*3d640*/  IMAD R16, R16, 0x1a4, RZ ;  /* 0x000001a410107824 */ /* 0x000fe400078e02ff */
[----:B------:R0:W-:Y:S04]  /*3d650*/  STL.64 [R1+0x158], R22 ;  /* 0x0001581601007387 */ /* 0x0001e80000100a00 */
[----:B------:R1:W-:Y:S01]  /*3d660*/  STL.64 [R1+0x150], R10 ;  /* 0x0001500a01007387 */ /* 0x0003e20000100a00 */
[----:B------:R-:W-:Y:S01]  /*3d670*/  IMAD R15, R13, 0x1a6, RZ ;  /* 0x000001a60d0f7824 */ /* 0x000fe200078e02ff */
[-C--:B0-----:R-:W-:Y:S01]  /*3d680*/  IADD3 R22, P0, R25, R2.reuse, RZ ;  /* 0x0000000219167210 */ /* 0x081fe20007f1e0ff */
[----:B------:R-:W-:Y:S01]  /*3d690*/  IMAD R25, R13, 0xd1, RZ ;  /* 0x000000d10d197824 */ /* 0x000fe200078e02ff */
[----:B-1----:R-:W-:-:S02]  /*3d6a0*/  IADD3 R10, P1, R16, R2, RZ ;  /* 0x00000002100a7210 */ /* 0x002fc40007f3e0ff */
[----:B------:R-:W-:Y:S02]  /*3d6b0*/  MOV R16, c[0x0][0x1c8] ;  /* 0x0000720000107a02 */ /* 0x000fe40000000f00 */
[----:B------:R-:W-:-:S03]  /*3d6c0*/  LEA.HI.X.SX32 R23, R25, R3, 0x1, P0 ;  /* 0x0000000319177211 */ /* 0x000fc600000f0eff */
[C---:B------:R-:W-:Y:S02]  /*3d6d0*/  IMAD R25, R16.reuse, 0xd2, RZ ;  /* 0x000000d210197824 */ /* 0x040fe400078e02ff */
[----:B------:R0:W-:Y:S01]  /*3d6e0*/  STL.64 [R1+0x148], R22 ;  /* 0x0001481601007387 */ /* 0x0001e20000100a00 */
[C---:B------:R-:W-:Y:S02]  /*3d6f0*/  IMAD R6, R16.reuse, 0xd3, RZ ;  /* 0x000000d310067824 */ /* 0x040fe400078e02ff */
[-C--:B------:R-:W-:Y:S02]  /*3d700*/  LEA.HI.X.SX32 R11, R25, R3.reuse, 0x1, P1 ;  /* 0x00000003190b7211 */ /* 0x080fe400008f0eff */
[----:B------:R-:W-:Y:S02]  /*3d710*/  MOV R18, c[0x0][0x1c8] ;  /* 0x0000720000127a02 */ /* 0x000fe40000000f00 */
[----:B0-----:R-:W-:Y:S01]  /*3d720*/  IADD3 R22, P0, R15, R2, RZ ;  /* 0x000000020f167210 */ /* 0x001fe20007f1e0ff */
[----:B------:R-:W-:Y:S01]  /*3d730*/  IMAD R15, R16, 0x1a8, RZ ;  /* 0x000001a8100f7824 */ /* 0x000fe200078e02ff */
[----:B------:R0:W-:Y:S01]  /*3d740*/  STL.64 [R1+0x140], R10 ;  /* 0x0001400a01007387 */ /* 0x0001e20000100a00 */
[----:B------:R-:W-:Y:S01]  /*3d750*/  IMAD.MOV.U32 R25, RZ, RZ, c[0x0][0x1c8] ;  /* 0x00007200ff197624 */ /* 0x000fe200078e00ff */
[----:B------:R-:W-:Y:S01]  /*3d760*/  LEA.HI.X.SX32 R23, R6, R3, 0x1, P0 ;  /* 0x0000000306177211 */ /* 0x000fe200000f0eff */
[----:B------:R-:W-:-:S04]  /*3d770*/  IMAD R6, R18, 0xd4, RZ ;  /* 0x000000d412067824 */ /* 0x000fc800078e02ff */
[----:B------:R1:W-:Y:S01]  /*3d780*/  STL.64 [R1+0x138], R22 ;  /* 0x0001381601007387 */ /* 0x0003e20000100a00 */
[-C--:B0-----:R-:W-:Y:S01]  /*3d790*/  IADD3 R10, P1, R15, R2.reuse, RZ ;  /* 0x000000020f0a7210 */ /* 0x081fe20007f3e0ff */
[----:B------:R-:W-:Y:S02]  /*3d7a0*/  IMAD R15, R18, 0x1aa, RZ ;  /* 0x000001aa120f7824 */ /* 0x000fe400078e02ff */
[C---:B------:R-:W-:Y:S01]  /*3d7b0*/  IMAD R18, R25.reuse, 0x1ac, RZ ;  /* 0x000001ac19127824 */ /* 0x040fe200078e02ff */
[-C--:B------:R-:W-:Y:S01]  /*3d7c0*/  LEA.HI.X.SX32 R11, R6, R3.reuse, 0x1, P1 ;  /* 0x00000003060b7211 */ /* 0x080fe200008f0eff */
[----:B------:R-:W-:Y:S01]  /*3d7d0*/  IMAD R25, R25, 0xd5, RZ ;  /* 0x000000d519197824 */ /* 0x000fe200078e02ff */
[----:B-1----:R-:W-:Y:S02]  /*3d7e0*/  IADD3 R22, P0, R15, R2, RZ ;  /* 0x000000020f167210 */ /* 0x002fe40007f1e0ff */
[----:B------:R-:W-:Y:S01]  /*3d7f0*/  MOV R15, c[0x0][0x1c8] ;  /* 0x00007200000f7a02 */ /* 0x000fe20000000f00 */
[----:B------:R0:W-:Y:S01]  /*3d800*/  STL.64 [R1+0x130], R10 ;  /* 0x0001300a01007387 */ /* 0x0001e20000100a00 */
[----:B------:R-:W-:-:S02]  /*3d810*/  LEA.HI.X.SX32 R23, R25, R3, 0x1, P0 ;  /* 0x0000000319177211 */ /* 0x000fc400000f0eff */
[----:B------:R-:W-:Y:S01]  /*3d820*/  MOV R6, c[0x0][0x1c8] ;  /* 0x0000720000067a02 */ /* 0x000fe20000000f00 */
[C---:B------:R-:W-:Y:S02]  /*3d830*/  IMAD R25, R15.reuse, 0xd6, RZ ;  /* 0x000000d60f197824 */ /* 0x040fe400078e02ff */
[----:B------:R1:W-:Y:S01]  /*3d840*/  STL.64 [R1+0x128], R22 ;  /* 0x0001281601007387 */ /* 0x0003e20000100a00 */
[-C--:B0-----:R-:W-:Y:S01]  /*3d850*/  IADD3 R10, P1, R18, R2.reuse, RZ ;  /* 0x00000002120a7210 */ /* 0x081fe20007f3e0ff */
[C---:B------:R-:W-:Y:S02]  /*3d860*/  IMAD R18, R15.reuse, 0x1ae, RZ ;  /* 0x000001ae0f127824 */ /* 0x040fe400078e02ff */
[----:B------:R-:W-:Y:S01]  /*3d870*/  IMAD R15, R15, 0x1b0, RZ ;  /* 0x000001b00f0f7824 */ /* 0x000fe200078e02ff */
[----:B------:R-:W-:Y:S01]  /*3d880*/  LEA.HI.X.SX32 R11, R25, R3, 0x1, P1 ;  /* 0x00000003190b7211 */ /* 0x000fe200008f0eff */
[----:B------:R-:W-:Y:S01]  /*3d890*/  IMAD R29, R6, 0xd7, RZ ;  /* 0x000000d7061d7824 */ /* 0x000fe200078e02ff */
[----:B-1----:R-:W-:Y:S01]  /*3d8a0*/  IADD3 R22, P0, R18, R2, RZ ;  /* 0x0000000212167210 */ /* 0x002fe20007f1e0ff */
[----:B------:R-:W-:-:S02]  /*3d8b0*/  IMAD R18, R6, 0x1b2, RZ ;  /* 0x000001b206127824 */ /* 0x000fc400078e02ff */
[----:B------:R0:W-:Y:S01]  /*3d8c0*/  STL.64 [R1+0x120], R10 ;  /* 0x0001200a01007387 */ /* 0x0001e20000100a00 */
[----:B------:R-:W-:Y:S01]  /*3d8d0*/  IMAD R6, R6, 0xd8, RZ ;  /* 0x000000d806067824 */ /* 0x000fe200078e02ff */
[----:B------:R-:W-:Y:S01]  /*3d8e0*/  LEA.HI.X.SX32 R23, R29, R3, 0x1, P0 ;  /* 0x000000031d177211 */ /* 0x000fe200000f0eff */
[----:B------:R-:W-:-:S04]  /*3d8f0*/  IMAD.MOV.U32 R25, RZ, RZ, c[0x0][0x1c8] ;  /* 0x00007200ff197624 */ /* 0x000fc800078e00ff */
[----:B------:R1:W-:Y:S01]  /*3d900*/  STL.64 [R1+0x118], R22 ;  /* 0x0001181601007387 */ /* 0x0003e20000100a00 */
[----:B0-----:R-:W-:-:S04]  /*3d910*/  IADD3 R10, P1, R15, R2, RZ ;  /* 0x000000020f0a7210 */ /* 0x001fc80007f3e0ff */
[-C--:B------:R-:W-:Y:S01]  /*3d920*/  LEA.HI.X.SX32 R11, R6, R3.reuse, 0x1, P1 ;  /* 0x00000003060b7211 */ /* 0x080fe200008f0eff */
[C---:B------:R-:W-:Y:S01]  /*3d930*/  IMAD R6, R25.reuse, 0xd9, RZ ;  /* 0x000000d919067824 */ /* 0x040fe200078e02ff */
[----:B-1----:R-:W-:Y:S01]  /*3d940*/  IADD3 R22, P0, R18, R2, RZ ;  /* 0x0000000212167210 */ /* 0x002fe20007f1e0ff */
[C---:B------:R-:W-:Y:S01]  /*3d950*/  IMAD R18, R25.reuse, 0x1b4, RZ ;  /* 0x000001b419127824 */ /* 0x040fe200078e02ff */
[----:B------:R-:W-:Y:S01]  /*3d960*/  MOV R29, c[0x0][0x1c8] ;  /* 0x00007200001d7a02 */ /* 0x000fe20000000f00 */
[C---:B------:R-:W-:Y:S01]  /*3d970*/  IMAD R28, R25.reuse, 0x1b6, RZ ;  /* 0x000001b6191c7824 */ /* 0x040fe200078e02ff */
[----:B------:R-:W-:Y:S01]  /*3d980*/  LEA.HI.X.SX32 R23, R6, R3, 0x1, P0 ;  /* 0x0000000306177211 */ /* 0x000fe200000f0eff */
[----:B------:R0:W-:Y:S01]  /*3d990*/  STL.64 [R1+0x110], R10 ;  /* 0x0001100a01007387 */ /* 0x0001e20000100a00 */
[----:B------:R-:W-:-:S03]  /*3d9a0*/  IMAD R6, R25, 0xda, RZ ;  /* 0x000000da19067824 */ /* 0x000fc600078e02ff */
[----:B------:R1:W-:Y:S01]  /*3d9b0*/  STL.64 [R1+0x108], R22 ;  /* 0x0001081601007387 */ /* 0x0003e20000100a00 */
[----:B------:R-:W-:Y:S01]  /*3d9c0*/  IMAD R25, R25, 0x1b8, RZ ;  /* 0x000001b819197824 */ /* 0x000fe200078e02ff */
[-C--:B0-----:R-:W-:Y:S02]  /*3d9d0*/  IADD3 R10, P1, R18, R2.reuse, RZ ;  /* 0x00000002120a7210 */ /* 0x081fe40007f3e0ff */
[----:B-1----:R-:W-:Y:S01]  /*3d9e0*/  IADD3 R22, P0, R28, R2, RZ ;  /* 0x000000021c167210 */ /* 0x002fe20007f1e0ff */
[C---:B------:R-:W-:Y:S01]  /*3d9f0*/  IMAD R28, R29.reuse, 0xdb, RZ ;  /* 0x000000db1d1c7824 */ /* 0x040fe200078e02ff */
[-C--:B------:R-:W-:Y:S01]  /*3da00*/  LEA.HI.X.SX32 R11, R6, R3.reuse, 0x1, P1 ;  /* 0x00000003060b7211 */ /* 0x080fe200008f0eff */
[C---:B------:R-:W-:Y:S02]  /*3da10*/  IMAD R6, R29.reuse, 0x1ba, RZ ;  /* 0x000001ba1d067824 */ /* 0x040fe400078e02ff */
[----:B------:R-:W-:Y:S01]  /*3da20*/  IMAD R29, R29, 0xdc, RZ ;  /* 0x000000dc1d1d7824 */ /* 0x000fe200078e02ff */
[----:B------:R-:W-:Y:S01]  /*3da30*/  LEA.HI.X.SX32 R23, R28, R3, 0x1, P0 ;  /* 0x000000031c177211 */ /* 0x000fe200000f0eff */
[----:B------:R0:W-:Y:S01]  /*3da40*/  STL.64 [R1+0x100], R10 ;  /* 0x0001000a01007387 */ /* 0x0001e20000100a00 */
[----:B------:R-:W-:-:S03]  /*3da50*/  IMAD.MOV.U32 R24, RZ, RZ, c[0x0][0x1c8] ;  /* 0x00007200ff187624 */ /* 0x000fc600078e00ff */
[----:B------:R1:W-:Y:S01]  /*3da60*/  STL.64 [R1+0xf8], R22 ;  /* 0x0000f81601007387 */ /* 0x0003e20000100a00 */
[----:B------:R-:W-:Y:S01]  /*3da70*/  IMAD R17, R24, 0x1bc, RZ ;  /* 0x000001bc18117824 */ /* 0x000fe200078e02ff */
[----:B------:R-:W-:Y:S02]  /*3da80*/  MOV R27, c[0x0][0x1c8] ;  /* 0x00007200001b7a02 */ /* 0x000fe40000000f00 */
[-C--:B0-----:R-:W-:Y:S02]  /*3da90*/  IADD3 R10, P1, R25, R2.reuse, RZ ;  /* 0x00000002190a7210 */ /* 0x081fe40007f3e0ff */
[----:B-1----:R-:W-:Y:S02]  /*3daa0*/  IADD3 R22, P0, R6, R2, RZ ;  /* 0x0000000206167210 */ /* 0x002fe40007f1e0ff */
[----:B------:R-:W-:Y:S02]  /*3dab0*/  LEA.HI.X.SX32 R11, R29, R3, 0x1, P1 ;  /* 0x000000031d0b7211 */ /* 0x000fe400008f0eff */
[----:B------:R-:W-:Y:S01]  /*3dac0*/  MOV R6, c[0x0][0x1c8] ;  /* 0x0000720000067a02 */ /* 0x000fe20000000f00 */
[----:B------:R-:W-:-:S02]  /*3dad0*/  IMAD R16, R27, 0x1e0, RZ ;  /* 0x000001e01b107824 */ /* 0x000fc400078e02ff */
[----:B------:R0:W-:Y:S02]  /*3dae0*/  STL.64 [R1+0xf0], R10 ;  /* 0x0000f00a01007387 */ /* 0x0001e40000100a00 */
[----:B------:R-:W-:Y:S02]  /*3daf0*/  IMAD R28, R6, 0xdd, RZ ;  /* 0x000000dd061c7824 */ /* 0x000fe400078e02ff */
[----:B------:R-:W-:Y:S02]  /*3db00*/  IMAD R29, R24, 0x1be, RZ ;  /* 0x000001be181d7824 */ /* 0x000fe400078e02ff */
[----:B------:R-:W-:Y:S01]  /*3db10*/  IMAD R6, R6, 0xde, RZ ;  /* 0x000000de06067824 */ /* 0x000fe200078e02ff */
[----:B------:R-:W-:Y:S02]  /*3db20*/  LEA.HI.X.SX32 R23, R28, R3, 0x1, P0 ;  /* 0x000000031c177211 */ /* 0x000fe400000f0eff */
[----:B0-----:R-:W-:Y:S01]  /*3db30*/  IADD3 R10, P1, R17, R2, RZ ;  /* 0x00000002110a7210 */ /* 0x001fe20007f3e0ff */
[----:B------:R-:W-:-:S02]  /*3db40*/  IMAD R17, R27, 0x1e6, RZ ;  /* 0x000001e61b117824 */ /* 0x000fc400078e02ff */
[----:B------:R-:W-:-:S03]  /*3db50*/  IMAD R28, R24, 0xdf, RZ ;  /* 0x000000df181c7824 */ /* 0x000fc600078e02ff */
[----:B------:R0:W-:Y:S01]  /*3db60*/  STL.64 [R1+0xed0], R16 ;  /* 0x000ed01001007387 */ /* 0x0001e20000100a00 */
[----:B------:R-:W-:Y:S01]  /*3db70*/  LEA.HI.X.SX32 R11, R6, R3, 0x1, P1 ;  /* 0x00000003060b7211 */ /* 0x000fe200008f0eff */
[C---:B------:R-:W-:Y:S02]  /*3db80*/  IMAD R20, R24.reuse, 0x1c0, RZ ;  /* 0x000001c018147824 */ /* 0x040fe400078e02ff */
[----:B------:R-:W-:Y:S01]  /*3db90*/  IMAD.MOV.U32 R6, RZ, RZ, c[0x0][0x1c8] ;  /* 0x00007200ff067624 */ /* 0x000fe200078e00ff */
[----:B------:R1:W-:Y:S01]  /*3dba0*/  STL.64 [R1+0xe8], R22 ;  /* 0x0000e81601007387 */ /* 0x0003e20000100a00 */
[----:B0-----:R-:W-:Y:S01]  /*3dbb0*/  IADD3 R16, P0, R29, R2, RZ ;  /* 0x000000021d107210 */ /* 0x001fe20007f1e0ff */
[----:B------:R-:W-:-:S03]  /*3dbc0*/  IMAD R29, R24, 0x1c2, RZ ;  /* 0x000001c2181d7824 */ /* 0x000fc600078e02ff */
[----:B------:R-:W-:Y:S01]  /*3dbd0*/  LEA.HI.X.SX32 R17, R28, R3, 0x1, P0 ;  /* 0x000000031c117211 */ /* 0x000fe200000f0eff */
[----:B-1----:R-:W2:Y:S01]  /*3dbe0*/  LDL.LU.64 R22, [R1+0xee0] ;  /* 0x000ee00001167983 */ /* 0x002ea20000300a00 */
[----:B------:R-:W-:-:S03]  /*3dbf0*/  IMAD R6, R6, 0xe0, RZ ;  /* 0x000000e006067824 */ /* 0x000fc600078e02ff */
[----:B------:R0:W-:Y:S01]  /*3dc00*/  STL.64 [R1+0xe0], R10 ;  /* 0x0000e00a01007387 */ /* 0x0001e20000100a00 */
[----:B------:R-:W-:-:S03]  /*3dc10*/  IADD3 R28, P0, R29, R2, RZ ;  /* 0x000000021d1c7210 */ /* 0x000fc60007f1e0ff */
[----:B------:R1:W-:Y:S01]  /*3dc20*/  STL.64 [R1+0xd8], R16 ;  /* 0x0000d81001007387 */ /* 0x0003e20000100a00 */
[----:B0-----:R-:W-:Y:S01]  /*3dc30*/  IADD3 R10, P1, R20, R2, RZ ;  /* 0x00000002140a7210 */ /* 0x001fe20007f3e0ff */
[----:B-1----:R-:W-:-:S03]  /*3dc40*/  IMAD R16, R24, 0xe1, RZ ;  /* 0x000000e118107824 */ /* 0x002fc600078e02ff */
[-C--:B------:R-:W-:Y:S02]  /*3dc50*/  LEA.HI.X.SX32 R11, R6, R3.reuse, 0x1, P1 ;  /* 0x00000003060b7211 */ /* 0x080fe400008f0eff */
[----:B------:R-:W-:-:S03]  /*3dc60*/  LEA.HI.X.SX32 R29, R16, R3, 0x1, P0 ;  /* 0x00000003101d7211 */ /* 0x000fc600000f0eff */
[----:B------:R-:W-:Y:S04]  /*3dc70*/  STL.64 [R1+0xd0], R10 ;  /* 0x0000d00a01007387 */ /* 0x000fe80000100a00 */
[----:B------:R0:W-:Y:S04]  /*3dc80*/  STL.64 [R1+0xc8], R28 ;  /* 0x0000c81c01007387 */ /* 0x0001e80000100a00 */
[----:B0-----:R-:W3:Y:S01]  /*3dc90*/  LDL.LU.64 R28, [R1+0xed8] ;  /* 0x000ed800011c7983 */ /* 0x001ee20000300a00 */
[----:B------:R-:W-:Y:S01]  /*3dca0*/  MOV R6, c[0x0][0x1c8] ;  /* 0x0000720000067a02 */ /* 0x000fe20000000f00 */
[----:B------:R-:W-:-:S04]  /*3dcb0*/  IMAD R26, R24, 0x1c4, RZ ;  /* 0x000001c4181a7824 */ /* 0x000fc800078e02ff */
[----:B------:R-:W-:Y:S01]  /*3dcc0*/  IMAD R6, R6, 0xe2, RZ ;  /* 0x000000e206067824 */ /* 0x000fe200078e02ff */
[----:B------:R-:W-:Y:S01]  /*3dcd0*/  IADD3 R10, P1, R26, R2, RZ ;  /* 0x000000021a0a7210 */ /* 0x000fe20007f3e0ff */
[----:B------:R-:W-:-:S03]  /*3dce0*/  IMAD R17, R24, 0x1c6, RZ ;  /* 0x000001c618117824 */ /* 0x000fc600078e02ff */
[-C--:B------:R-:W-:Y:S01]  /*3dcf0*/  LEA.HI.X.SX32 R11, R6, R3.reuse, 0x1, P1 ;  /* 0x00000003060b7211 */ /* 0x080fe200008f0eff */
[C---:B------:R-:W-:Y:S01]  /*3dd00*/  IMAD R19, R24.reuse, 0x1c8, RZ ;  /* 0x000001c818137824 */ /* 0x040fe200078e02ff */
[----:B------:R-:W-:Y:S01]  /*3dd10*/  IADD3 R16, P0, R17, R2, RZ ;  /* 0x0000000211107210 */ /* 0x000fe20007f1e0ff */
[C---:B------:R-:W-:Y:S02]  /*3dd20*/  IMAD R17, R24.reuse, 0xe3, RZ ;  /* 0x000000e318117824 */ /* 0x040fe400078e02ff */
[----:B------:R0:W-:Y:S01]  /*3dd30*/  STL.64 [R1+0xc0], R10 ;  /* 0x0000c00a01007387 */ /* 0x0001e20000100a00 */
[----:B------:R-:W-:Y:S02]  /*3dd40*/  IMAD R18, R27, 0x1e4, RZ ;  /* 0x000001e41b127824 */ /* 0x000fe400078e02ff */
[----:B------:R-:W-:Y:S01]  /*3dd50*/  LEA.HI.X.SX32 R17, R17, R3, 0x1, P0 ;  /* 0x0000000311117211 */ /* 0x000fe200000f0eff */
[----:B------:R-:W-:Y:S01]  /*3dd60*/  IMAD R6, R24, 0x1ca, RZ ;  /* 0x000001ca18067824 */ /* 0x000fe200078e02ff */
[----:B0-----:R-:W-:-:S02]  /*3dd70*/  MOV R11, c[0x0][0x1c8] ;  /* 0x00007200000b7a02 */ /* 0x001fc40000000f00 */
[----:B------:R-:W-:Y:S01]  /*3dd80*/  IADD3 R10, P1, R19, R2, RZ ;  /* 0x00000002130a7210 */ /* 0x000fe20007f3e0ff */
[----:B------:R-:W-:Y:S02]  /*3dd90*/  IMAD R19, R27, 0x1ea, RZ ;  /* 0x000001ea1b137824 */ /* 0x000fe400078e02ff */
[----:B------:R-:W-:-:S03]  /*3dda0*/  IMAD R11, R11, 0xe4, RZ ;  /* 0x000000e40b0b7824 */ /* 0x000fc600078e02ff */
[----:B------:R-:W-:Y:S02]  /*3ddb0*/  STL.64 [R1+0xec8], R18 ;  /* 0x000ec81201007387 */ /* 0x000fe40000100a00 */
[----:B------:R-:W-:Y:S02]  /*3ddc0*/  LEA.HI.X.SX32 R11, R11, R3, 0x1, P1 ;  /* 0x000000030b0b7211 */ /* 0x000fe400008f0eff */
[----:B------:R0:W-:Y:S04]  /*3ddd0*/  STL.64 [R1+0xb8], R16 ;  /* 0x0000b81001007387 */ /* 0x0001e80000100a00 */
[----:B------:R-:W-:Y:S01]  /*3dde0*/  STL.64 [R1+0xb0], R10 ;  /* 0x0000b00a01007387 */ /* 0x000fe20000100a00 */
[----:B0-----:R-:W-:Y:S01]  /*3ddf0*/  IADD3 R16, P0, R6, R2, RZ ;  /* 0x0000000206107210 */ /* 0x001fe20007f1e0ff */
[----:B------:R-:W-:-:S02]  /*3de00*/  IMAD.MOV.U32 R6, RZ, RZ, c[0x0][0x1c8] ;  /* 0x00007200ff067624 */ /* 0x000fc400078e00ff */
[----:B------:R-:W-:Y:S02]  /*3de10*/  IMAD R18, R24, 0xe5, RZ ;  /* 0x000000e518127824 */ /* 0x000fe400078e02ff */
[----:B------:R-:W-:-:S03]  /*3de20*/  IMAD R6, R6, 0xe6, RZ ;  /* 0x000000e606067824 */ /* 0x000fc600078e02ff */
[----:B------:R-:W-:-:S05]  /*3de30*/  LEA.HI.X.SX32 R17, R18, R3, 0x1, P0 ;  /* 0x0000000312117211 */ /* 0x000fca00000f0eff */
[----:B------:R0:W-:Y:S01]  /*3de40*/  STL.64 [R1+0xa8], R16 ;  /* 0x0000a81001007387 */ /* 0x0001e20000100a00 */
[----:B------:R-:W-:Y:S02]  /*3de50*/  IMAD R4, R27, 0x1d4, RZ ;  /* 0x000001d41b047824 */ /* 0x000fe400078e02ff */
[----:B0-----:R-:W-:Y:S02]  /*3de60*/  IMAD R17, R7, 0xe7, RZ ;  /* 0x000000e707117824 */ /* 0x001fe400078e02ff */
[C---:B------:R-:W-:Y:S02]  /*3de70*/  IMAD R0, R27.reuse, 0x1d6, RZ ;  /* 0x000001d61b007824 */ /* 0x040fe400078e02ff */
[C---:B------:R-:W-:Y:S02]  /*3de80*/  IMAD R12, R27.reuse, 0x1d8, RZ ;  /* 0x000001d81b0c7824 */ /* 0x040fe400078e02ff */
[----:B------:R-:W-:Y:S02]  /*3de90*/  IMAD R8, R27, 0x1da, RZ ;  /* 0x000001da1b087824 */ /* 0x000fe400078e02ff */
[----:B------:R-:W-:-:S02]  /*3dea0*/  IMAD R24, R24, 0xec, RZ ;  /* 0x000000ec18187824 */ /* 0x000fc400078e02ff */
[C---:B------:R-:W-:Y:S02]  /*3deb0*/  IMAD R21, R27.reuse, 0xed, RZ ;  /* 0x000000ed1b157824 */ /* 0x040fe400078e02ff */
[C---:B------:R-:W-:Y:S02]  /*3dec0*/  IMAD R14, R27.reuse, 0x1dc, RZ ;  /* 0x000001dc1b0e7824 */ /* 0x040fe400078e02ff */
[----:B------:R-:W-:Y:S01]  /*3ded0*/  IMAD R13, R27, 0x1de, RZ ;  /* 0x000001de1b0d7824 */ /* 0x000fe200078e02ff */
[----:B--2---:R-:W-:-:S04]  /*3dee0*/  IADD3 R10, P1, R23, R2, RZ ;  /* 0x00000002170a7210 */ /* 0x004fc80007f3e0ff */
[----:B------:R-:W-:Y:S02]  /*3def0*/  LEA.HI.X.SX32 R11, R6, R3, 0x1, P1 ;  /* 0x00000003060b7211 */ /* 0x000fe400008f0eff */
[----:B------:R-:W-:-:S03]  /*3df00*/  MOV R6, c[0x0][0x1c8] ;  /* 0x0000720000067a02 */ /* 0x000fc60000000f00 */
[----:B------:R3:W-:Y:S02]  /*3df10*/  STL.64 [R1+0xa0], R10 ;  /* 0x0000a00a01007387 */ /* 0x0007e40000100a00 */
[C---:B------:R-:W-:Y:S02]  /*3df20*/  IMAD R18, R6.reuse, 0xe8, RZ ;  /* 0x000000e806127824 */ /* 0x040fe400078e02ff */
[----:B------:R-:W-:Y:S01]  /*3df30*/  IMAD R6, R6, 0xea, RZ ;  /* 0x000000ea06067824 */ /* 0x000fe200078e02ff */
[-C--:B---3--:R-:W-:Y:S02]  /*3df40*/  IADD3 R10, P1, R29, R2.reuse, RZ ;  /* 0x000000021d0a7210 */ /* 0x088fe40007f3e0ff */
[----:B------:R-:W-:Y:S02]  /*3df50*/  IADD3 R28, P0, R28, R2, RZ ;  /* 0x000000021c1c7210 */ /* 0x000fe40007f1e0ff */
[-C--:B------:R-:W-:Y:S01]  /*3df60*/  LEA.HI.X.SX32 R11, R18, R3.reuse, 0x1, P1 ;  /* 0x00000003120b7211 */ /* 0x080fe200008f0eff */
[----:B------:R-:W-:Y:S01]  /*3df70*/  IMAD R18, R7, 0xe9, RZ ;  /* 0x000000e907127824 */ /* 0x000fe200078e02ff */
[----:B------:R-:W-:-:S02]  /*3df80*/  LEA.HI.X.SX32 R29, R17, R3, 0x1, P0 ;  /* 0x00000003111d7211 */ /* 0x000fc400000f0eff */
[----:B------:R-:W-:-:S04]  /*3df90*/  IADD3 R16, P0, R22, R2, RZ ;  /* 0x0000000216107210 */ /* 0x000fc80007f1e0ff */
[----:B------:R-:W-:Y:S01]  /*3dfa0*/  LEA.HI.X.SX32 R17, R18, R3, 0x1, P0 ;  /* 0x0000000312117211 */ /* 0x000fe200000f0eff */
[----:B------:R-:W-:Y:S01]  /*3dfb0*/  STL.64 [R1+0xdb8], R28 ;  /* 0x000db81c01007387 */ /* 0x000fe20000100a00 */
[----:B------:R-:W-:-:S03]  /*3dfc0*/  IMAD R18, R27, 0xeb, RZ ;  /* 0x000000eb1b127824 */ /* 0x000fc600078e02ff */
[----:B------:R0:W-:Y:S04]  /*3dfd0*/  STL.64 [R1+0x318], R10 ;  /* 0x0003180a01007387 */ /* 0x0001e80000100a00 */
[----:B------:R1:W-:Y:S01]  /*3dfe0*/  STL.64 [R1+0x330], R16 ;  /* 0x0003301001007387 */ /* 0x0003e20000100a00 */
[-C--:B0-----:R-:W-:Y:S02]  /*3dff0*/  IADD3 R10, P1, R4, R2.reuse, RZ ;  /* 0x00000002040a7210 */ /* 0x081fe40007f3e0ff */
[----:B-1----:R-:W-:Y:S02]  /*3e000*/  IADD3 R16, P0, R0, R2, RZ ;  /* 0x0000000200107210 */ /* 0x002fe40007f1e0ff */
[-C--:B------:R-:W-:Y:S02]  /*3e010*/  LEA.HI.X.SX32 R11, R6, R3.reuse, 0x1, P1 ;  /* 0x00000003060b7211 */ /* 0x080fe400008f0eff */
[----:B------:R-:W-:-:S03]  /*3e020*/  LEA.HI.X.SX32 R17, R18, R3, 0x1, P0 ;  /* 0x0000000312117211 */ /* 0x000fc600000f0eff */
[----:B------:R0:W-:Y:S04]  /*3e030*/  STL.64 [R1+0x328], R10 ;  /* 0x0003280a01007387 */ /* 0x0001e80000100a00 */
[----:B------:R1:W-:Y:S01]  /*3e040*/  STL.64 [R1+0x320], R16 ;  /* 0x0003201001007387 */ /* 0x0003e20000100a00 */
[-C--:B0-----:R-:W-:Y:S02]  /*3e050*/  IADD3 R10, P1, R12, R2.reuse, RZ ;  /* 0x000000020c0a7210 */ /* 0x081fe40007f3e0ff */
[----:B-1----:R-:W-:Y:S02]  /*3e060*/  IADD3 R16, P0, R8, R2, RZ ;  /* 0x0000000208107210 */ /* 0x002fe40007f1e0ff */
[-C--:B------:R-:W-:Y:S02]  /*3e070*/  LEA.HI.X.SX32 R11, R24, R3.reuse, 0x1, P1 ;  /* 0x00000003180b7211 */ /* 0x080fe400008f0eff */
[----:B------:R-:W-:-:S03]  /*3e080*/  LEA.HI.X.SX32 R17, R21, R3, 0x1, P0 ;  /* 0x0000000315117211 */ /* 0x000fc600000f0eff */
[----:B------:R-:W-:Y:S04]  /*3e090*/  STL.64 [R1+0x338], R10 ;  /* 0x0003380a01007387 */ /* 0x000fe80000100a00 */
[----:B------:R0:W-:Y:S04]  /*3e0a0*/  STL.64 [R1+0x358], R16 ;  /* 0x0003581001007387 */ /* 0x0001e80000100a00 */
[----:B0-----:R-:W2:Y:S01]  /*3e0b0*/  LDL.LU.64 R16, [R1+0xed0] ;  /* 0x000ed00001107983 */ /* 0x001ea20000300a00 */
[-C--:B------:R-:W-:Y:S02]  /*3e0c0*/  IADD3 R18, P1, R14, R2.reuse, RZ ;  /* 0x000000020e127210 */ /* 0x080fe40007f3e0ff */
[----:B------:R-:W-:-:S02]  /*3e0d0*/  IADD3 R10, P0, R13, R2, RZ ;  /* 0x000000020d0a7210 */ /* 0x000fc40007f1e0ff */
[----:B------:R-:W-:Y:S01]  /*3e0e0*/  MOV R12, R18 ;  /* 0x00000012000c7202 */ /* 0x000fe20000000f00 */
[----:B------:R0:W-:Y:S01]  /*3e0f0*/  STL [R1+0x350], R18 ;  /* 0x0003501201007387 */ /* 0x0001e20000100800 */
[----:B------:R-:W-:-:S03]  /*3e100*/  MOV R13, R19 ;  /* 0x00000013000d7202 */ /* 0x000fc60000000f00 */
[----:B0-----:R-:W3:Y:S01]  /*3e110*/  LDL.LU.64 R18, [R1+0xec8] ;  /* 0x000ec80001127983 */ /* 0x001ee20000300a00 */
[----:B------:R-:W-:-:S04]  /*3e120*/  IMAD.MOV.U32 R11, RZ, RZ, c[0x0][0x1c8] ;  /* 0x00007200ff0b7624 */ /* 0x000fc800078e00ff */
[----:B------:R-:W-:Y:S02]  /*3e130*/  IMAD R4, R11, 0xee, RZ ;  /* 0x000000ee0b047824 */ /* 0x000fe400078e02ff */
[----:B------:R-:W-:-:S03]  /*3e140*/  IMAD.MOV.U32 R29, RZ, RZ, c[0x0][0x1c8] ;  /* 0x00007200ff1d7624 */ /* 0x000fc600078e00ff */
[-C--:B------:R-:W-:Y:S01]  /*3e150*/  LEA.HI.X.SX32 R13, R4, R3.reuse, 0x1, P1 ;  /* 0x00000003040d7211 */ /* 0x080fe200008f0eff */
[----:B------:R-:W-:Y:S02]  /*3e160*/  IMAD R4, R27, 0xef, RZ ;  /* 0x000000ef1b047824 */ /* 0x000fe400078e02ff */
[----:B------:R-:W-:Y:S02]  /*3e170*/  IMAD R29, R29, 0xf0, RZ ;  /* 0x000000f01d1d7824 */ /* 0x000fe400078e02ff */
[C---:B------:R-:W-:Y:S01]  /*3e180*/  IMAD R15, R27.reuse, 0x1e2, RZ ;  /* 0x000001e21b0f7824 */ /* 0x040fe200078e02ff */
[----:B------:R-:W-:Y:S01]  /*3e190*/  LEA.HI.X.SX32 R11, R4, R3, 0x1, P0 ;  /* 0x00000003040b7211 */ /* 0x000fe200000f0eff */
[----:B------:R-:W-:Y:S04]  /*3e1a0*/  STL [R1+0x354], R13 ;  /* 0x0003540d01007387 */ /* 0x000fe80000100800 */
[----:B------:R0:W-:Y:S01]  /*3e1b0*/  STL.64 [R1+0x348], R10 ;  /* 0x0003480a01007387 */ /* 0x0001e20000100a00 */
[----:B------:R-:W-:Y:S01]  /*3e1c0*/  IMAD R25, R27, 0xf3, RZ ;  /* 0x000000f31b197824 */ /* 0x000fe200078e02ff */
[----:B0-----:R-:W-:-:S02]  /*3e1d0*/  IADD3 R10, P0, R15, R2, RZ ;  /* 0x000000020f0a7210 */ /* 0x001fc40007f1e0ff */
[----:B------:R-:W-:-:S05]  /*3e1e0*/  MOV R4, c[0x0][0x1c8] ;  /* 0x0000720000047a02 */ /* 0x000fca0000000f00 */
[----:B------:R-:W-:Y:S02]  /*3e1f0*/  IMAD R4, R4, 0xf2, RZ ;  /* 0x000000f204047824 */ /* 0x000fe400078e02ff */
[C---:B------:R-:W-:Y:S02]  /*3e200*/  IMAD R20, R27.reuse, 0x1e8, RZ ;  /* 0x000001e81b147824 */ /* 0x040fe400078e02ff */
[C---:B------:R-:W-:Y:S02]  /*3e210*/  IMAD R23, R27.reuse, 0x1ec, RZ ;  /* 0x000001ec1b177824 */ /* 0x040fe400078e02ff */
[----:B------:R-:W-:Y:S02]  /*3e220*/  IMAD R26, R27, 0xf5, RZ ;  /* 0x000000f51b1a7824 */ /* 0x000fe400078e02ff */
[----:B------:R-:W-:Y:S01]  /*3e230*/  IMAD R7, R7, 0xf6, RZ ;  /* 0x000000f607077824 */ /* 0x000fe200078e02ff */
[----:B------:R-:W-:-:S05]  /*3e240*/  MOV R28, c[0x0][0x1c8] ;  /* 0x00007200001c7a02 */ /* 0x000fca0000000f00 */
[C---:B------:R-:W-:Y:S02]  /*3e250*/  IMAD R22, R28.reuse, 0x1ee, RZ ;  /* 0x000001ee1c167824 */ /* 0x040fe400078e02ff */
[C---:B------:R-:W-:Y:S02]  /*3e260*/  IMAD R6, R28.reuse, 0x1f0, RZ ;  /* 0x000001f01c067824 */ /* 0x040fe400078e02ff */
[C---:B------:R-:W-:Y:S02]  /*3e270*/  IMAD R0, R28.reuse, 0x1f2, RZ ;  /* 0x000001f21c007824 */ /* 0x040fe400078e02ff */
[C---:B------:R-:W-:Y:S02]  /*3e280*/  IMAD R24, R28.reuse, 0xf9, RZ ;  /* 0x000000f91c187824 */ /* 0x040fe400078e02ff */
[----:B------:R-:W-:Y:S01]  /*3e290*/  IMAD R21, R28, 0x1f4, RZ ;  /* 0x000001f41c157824 */ /* 0x000fe200078e02ff */
[----:B--2---:R-:W-:-:S04]  /*3e2a0*/  IADD3 R12, P1, R16, R2, RZ ;  /* 0x00000002100c7210 */ /* 0x004fc80007f3e0ff */
[----:B------:R-:W-:Y:S01]  /*3e2b0*/  LEA.HI.X.SX32 R13, R29, R3, 0x1, P1 ;  /* 0x000000031d0d7211 */ /* 0x000fe200008f0eff */
[----:B------:R-:W-:-:S05]  /*3e2c0*/  IMAD R29, R27, 0xf1, RZ ;  /* 0x000000f11b1d7824 */ /* 0x000fca00078e02ff */
[----:B------:R-:W-:Y:S01]  /*3e2d0*/  LEA.HI.X.SX32 R11, R29, R3, 0x1, P0 ;  /* 0x000000031d0b7211 */ /* 0x000fe200000f0eff */
[----:B------:R-:W-:Y:S04]  /*3e2e0*/  STL.64 [R1+0x360], R12 ;  /* 0x0003600c01007387 */ /* 0x000fe80000100a00 */
[----:B------:R0:W-:Y:S02]  /*3e2f0*/  STL.64 [R1+0x380], R10 ;  /* 0x0003800a01007387 */ /* 0x0001e40000100a00 */
[----:B0-----:R-:W-:-:S04]  /*3e300*/  IADD3 R10, P0, R17, R2, RZ ;  /* 0x00000002110a7210 */ /* 0x001fc80007f1e0ff */
[-C--:B------:R-:W-:Y:S02]  /*3e310*/  LEA.HI.X.SX32 R11, R25, R3.reuse, 0x1, P0 ;  /* 0x00000003190b7211 */ /* 0x080fe400000f0eff */
[----:B------:R-:W0:Y:S01]  /*3e320*/  S2R R25, SR_TID.X ;  /* 0x0000000000197919 */ /* 0x000e220000002100 */
[----:B---3--:R-:W-:Y:S02]  /*3e330*/  IADD3 R12, P1, R18, R2, RZ ;  /* 0x00000002120c7210 */ /* 0x008fe40007f3e0ff */
[----:B------:R-:W-:Y:S02]  /*3e340*/  MOV R29, c[0x0][0x1c8] ;  /* 0x00007200001d7a02 */ /* 0x000fe40000000f00 */
[----:B------:R-:W-:-:S03]  /*3e350*/  LEA.HI.X.SX32 R13, R4, R3, 0x1, P1 ;  /* 0x00000003040d7211 */ /* 0x000fc600008f0eff */
[----:B------:R-:W-:Y:S02]  /*3e360*/  IMAD R29, R29, 0xf4, RZ ;  /* 0x000000f41d1d7824 */ /* 0x000fe400078e02ff */
[----:B------:R1:W-:Y:S02]  /*3e370*/  STL.64 [R1+0x378], R12 ;  /* 0x0003780c01007387 */ /* 0x0003e40000100a00 */
[----:B-1----:R-:W-:-:S04]  /*3e380*/  IADD3 R12, P1, R20, R2, RZ ;  /* 0x00000002140c7210 */ /* 0x002fc80007f3e0ff */
[----:B------:R-:W-:Y:S02]  /*3e390*/  LEA.HI.X.SX32 R13, R29, R3, 0x1, P1 ;  /* 0x000000031d0d7211 */ /* 0x000fe400008f0eff */
[C---:B0-----:R-:W-:Y:S01]  /*3e3a0*/  LOP3.LUT R29, R25.reuse, 0x7f, RZ, 0xc0, !PT ;  /* 0x0000007f191d7812 */ /* 0x041fe200078ec0ff */
[----:B------:R-:W-:Y:S01]  /*3e3b0*/  IMAD.SHL.U32 R25, R25, 0x1000, RZ ;  /* 0x0000100019197824 */ /* 0x000fe200078e00ff */
[----:B------:R0:W-:Y:S04]  /*3e3c0*/  STL.64 [R1+0x370], R10 ;  /* 0x0003700a01007387 */ /* 0x0001e80000100a00 */
[----:B------:R-:W-:Y:S01]  /*3e3d0*/  LOP3.LUT R25, R25, 0x6000, RZ, 0xc0, !PT ;  /* 0x0000600019197812 */ /* 0x000fe200078ec0ff */
[----:B------:R1:W-:Y:S03]  /*3e3e0*/  STL.64 [R1+0x388], R12 ;  /* 0x0003880c01007387 */ /* 0x0003e60000100a00 */
[----:B------:R-:W-:-:S02]  /*3e3f0*/  LEA R25, R29, R25, 0x4 ;  /* 0x000000191d197211 */ /* 0x000fc400078e20ff */
[-C--:B0-----:R-:W-:Y:S02]  /*3e400*/  IADD3 R10, P0, R19, R2.reuse, RZ ;  /* 0x00000002130a7210 */ /* 0x081fe40007f1e0ff */
[----:B-1----:R-:W-:Y:S02]  /*3e410*/  IADD3 R12, P1, R23, R2, RZ ;  /* 0x00000002170c7210 */ /* 0x002fe40007f3e0ff */
[-C--:B------:R-:W-:Y:S02]  /*3e420*/  LEA.HI.X.SX32 R11, R26, R3.reuse, 0x1, P0 ;  /* 0x000000031a0b7211 */ /* 0x080fe400000f0eff */
[----:B------:R-:W-:Y:S02]  /*3e430*/  LEA.HI.X.SX32 R13, R7, R3, 0x1, P1 ;  /* 0x00000003070d7211 */ /* 0x000fe400008f0eff */
[----:B------:R-:W-:Y:S01]  /*3e440*/  LOP3.LUT R25, R25, 0x20, RZ, 0x3c, !PT ;  /* 0x0000002019197812 */ /* 0x000fe200078e3cff */
[----:B------:R-:W-:Y:S04]  /*3e450*/  STL.64 [R1+0x3a8], R10 ;  /* 0x0003a80a01007387 */ /* 0x000fe80000100a00 */
[----:B------:R-:W-:Y:S04]  /*3e460*/  STL.64 [R1+0x3a0], R12 ;  /* 0x0003a00c01007387 */ /* 0x000fe80000100a00 */
[----:B------:R0:W1:Y:S04]  /*3e470*/  LDS.128 R12, [R25+0x1800] ;  /* 0x00180000190c7984 */ /* 0x0000680000000c00 */
[----:B0-----:R-:W0:Y:S04]  /*3e480*/  S2R R25, SR_TID.X ;  /* 0x0000000000197919 */ /* 0x001e280000002100 */
[----:B------:R-:W2:Y:S01]  /*3e490*/  S2R R20, SR_TID.X ;  /* 0x0000000000147919 */ /* 0x000ea20000002100 */
[----:B0-----:R-:W-:-:S02]  /*3e4a0*/  LOP3.LUT R26, R25, 0x7f, RZ, 0xc0, !PT ;  /* 0x0000007f191a7812 */ /* 0x001fc400078ec0ff */
[----:B------:R-:W-:-:S04]  /*3e4b0*/  SHF.L.U32 R25, R25, 0xc, RZ ;  /* 0x0000000c19197819 */ /* 0x000fc800000006ff */
[----:B------:R-:W-:-:S05]  /*3e4c0*/  LOP3.LUT R25, R25, 0x6000, RZ, 0xc0, !PT ;  /* 0x0000600019197812 */ /* 0x000fca00078ec0ff */
[----:B------:R-:W-:-:S05]  /*3e4d0*/  IMAD R25, R26, 0x10, R25 ;  /* 0x000000101a197824 */ /* 0x000fca00078e0219 */
[----:B------:R-:W-:-:S05]  /*3e4e0*/  LOP3.LUT R25, R25, 0x40, RZ, 0x3c, !PT ;  /* 0x0000004019197812 */ /* 0x000fca00078e3cff */
[----:B------:R2:W0:Y:S01]  /*3e4f0*/  LDS.128 R16, [R25+0x1800] ;  /* 0x0018000019107984 */ /* 0x0004220000000c00 */
[C---:B------:R-:W-:Y:S01]  /*3e500*/  IMAD R29, R27.reuse, 0xf7, RZ ;  /* 0x000000f71b1d7824 */ /* 0x040fe200078e02ff */
[-C--:B------:R-:W-:Y:S01]  /*3e510*/  IADD3 R10, P0, R22, R2.reuse, RZ ;  /* 0x00000002160a7210 */ /* 0x080fe20007f1e0ff */
[----:B------:R-:W-:Y:S01]  /*3e520*/  IMAD R27, R27, 0xf8, RZ ;  /* 0x000000f81b1b7824 */ /* 0x000fe200078e02ff */
[----:B------:R-:W-:Y:S02]  /*3e530*/  IADD3 R6, P1, R6, R2, RZ ;  /* 0x0000000206067210 */ /* 0x000fe40007f3e0ff */
[C---:B--2---:R-:W-:Y:S02]  /*3e540*/  LOP3.LUT R25, R20.reuse, 0x7f, RZ, 0xc0, !PT ;  /* 0x0000007f14197812 */ /* 0x044fe400078ec0ff */
[----:B------:R-:W-:Y:S02]  /*3e550*/  SHF.L.U32 R20, R20, 0xc, RZ ;  /* 0x0000000c14147819 */ /* 0x000fe400000006ff */
[----:B------:R-:W-:-:S02]  /*3e560*/  LEA.HI.X.SX32 R11, R29, R3, 0x1, P0 ;  /* 0x000000031d0b7211 */ /* 0x000fc400000f0eff */
[----:B------:R-:W-:Y:S01]  /*3e570*/  LOP3.LUT R20, R20, 0x6000, RZ, 0xc0, !PT ;  /* 0x0000600014147812 */ /* 0x000fe200078ec0ff */
[----:B-1----:R1:W-:Y:S01]  /*3e580*/  STL.64 [R1+0xde8], R14 ;  /* 0x000de80e01007387 */ /* 0x0023e20000100a00 */
[-C--:B------:R-:W-:Y:S02]  /*3e590*/  LEA.HI.X.SX32 R7, R27, R3.reuse, 0x1, P1 ;  /* 0x000000031b077211 */ /* 0x080fe400008f0eff */
[----:B------:R-:W-:Y:S02]  /*3e5a0*/  IADD3 R22, P0, R0, R2, RZ ;  /* 0x0000000200167210 */ /* 0x000fe40007f1e0ff */
[----:B------:R-:W-:Y:S02]  /*3e5b0*/  LEA R20, R25, R20, 0x4 ;  /* 0x0000001419147211 */ /* 0x000fe400078e20ff */
[----:B------:R-:W-:Y:S02]  /*3e5c0*/  LEA.HI.X.SX32 R23, R24, R3, 0x1, P0 ;  /* 0x0000000318177211 */ /* 0x000fe400000f0eff */
[----:B------:R-:W-:Y:S01]  /*3e5d0*/  LOP3.LUT R20, R20, 0x60, RZ, 0x3c, !PT ;  /* 0x0000006014147812 */ /* 0x000fe200078e3cff */
[----:B-1----:R-:W2:Y:S04]  /*3e5e0*/  LDL.LU R14, [R1+0x730] ;  /* 0x00073000010e7983 */ /* 0x002ea80000300800 */
[----:B------:R-:W-:Y:S04]  /*3e5f0*/  STL.64 [R1+0x398], R10 ;  /* 0x0003980a01007387 */ /* 0x000fe80000100a00 */
[----:B------:R-:W3:Y:S04]  /*3e600*/  LDL.LU R29, [R1+0x60] ;  /* 0x00006000011d7983 */ /* 0x000ee80000300800 */
[----:B------:R1:W-:Y:S04]  /*3e610*/  STL.64 [R1+0x3b0], R6 ;  /* 0x0003b00601007387 */ /* 0x0003e80000100a00 */
[----:B-1----:R-:W4:Y:S04]  /*3e620*/  LDL.LU.64 R6, [R1+0x308] ;  /* 0x0003080001067983 */ /* 0x002f280000300a00 */
[----:B------:R-:W5:Y:S04]  /*3e630*/  LDL.LU.64 R10, [R1+0x300] ;  /* 0x00030000010a7983 */ /* 0x000f680000300a00 */
[----:B------:R-:W3:Y:S04]  /*3e640*/  LDL.LU.64 R26, [R1+0x2f8] ;  /* 0x0002f800011a7983 */ /* 0x000ee80000300a00 */
[----:B0-----:R0:W-:Y:S04]  /*3e650*/  STL.64 [R1+0xdd0], R18 ;  /* 0x000dd01201007387 */ /* 0x0011e80000100a00 */
[----:B------:R-:W-:Y:S01]  /*3e660*/  STL.64 [R1+0x3c8], R22 ;  /* 0x0003c81601007387 */ /* 0x000fe20000100a00 */
[----:B0-----:R-:W-:-:S03]  /*3e670*/  IADD3 R18, P1, R21, R2, RZ ;  /* 0x0000000215127210 */ /* 0x001fc60007f3e0ff */
[----:B------:R-:W0:Y:S01]  /*3e680*/  LDS.128 R20, [R20+0x1800] ;  /* 0x0018000014147984 */ /* 0x000e220000000c00 */
[----:B------:R-:W-:Y:S02]  /*3e690*/  IMAD.MOV.U32 R15, RZ, RZ, c[0x0][0x1c8] ;  /* 0x00007200ff0f7624 */ /* 0x000fe400078e00ff */
[----:B------:R-:W-:Y:S01]  /*3e6a0*/  IMAD R4, R28, 0x1f6, RZ ;  /* 0x000001f61c047824 */ /* 0x000fe200078e02ff */
[----:B------:R-:W-:Y:S01]  /*3e6b0*/  STL [R1+0x3c0], R18 ;  /* 0x0003c01201007387 */ /* 0x000fe20000100800 */
[----:B------:R-:W-:-:S03]  /*3e6c0*/  IMAD R0, R15, 0xfa, RZ ;  /* 0x000000fa0f007824 */ /* 0x000fc600078e02ff */
[----:B------:R-:W-:Y:S01]  /*3e6d0*/  IADD3 R24, P0, R4, R2, RZ ;  /* 0x0000000204187210 */ /* 0x000fe20007f1e0ff */
[----:B0-----:R0:W-:Y:S02]  /*3e6e0*/  STL.64 [R1+0xdd8], R22 ;  /* 0x000dd81601007387 */ /* 0x0011e40000100a00 */
[----:B0-----:R-:W-:Y:S01]  /*3e6f0*/  MOV R23, R19 ;  /* 0x0000001300177202 */ /* 0x001fe20000000f00 */
[----:B------:R-:W-:Y:S01]  /*3e700*/  IMAD R19, R28, 0xfb, RZ ;  /* 0x000000fb1c137824 */ /* 0x000fe200078e02ff */
[----:B------:R-:W-:-:S04]  /*3e710*/  LEA.HI.X.SX32 R23, R0, R3, 0x1, P1 ;  /* 0x0000000300177211 */ /* 0x000fc800008f0eff */
[----:B------:R-:W-:Y:S01]  /*3e720*/  LEA.HI.X.SX32 R25, R19, R3, 0x1, P0 ;  /* 0x0000000313197211 */ /* 0x000fe200000f0eff */
[----:B------:R-:W-:Y:S04]  /*3e730*/  STL [R1+0x3c4], R23 ;  /* 0x0003c41701007387 */ /* 0x000fe80000100800 */
[----:B------:R0:W-:Y:S04]  /*3e740*/  STL.64 [R1+0x3b8], R24 ;  /* 0x0003b81801007387 */ /* 0x0001e80000100a00 */
[----:B0-----:R-:W5:Y:S04]  /*3e750*/  LDL.LU.64 R24, [R1+0xec0] ;  /* 0x000ec00001187983 */ /* 0x001f680000300a00 */
[----:B------:R-:W0:Y:S01]  /*3e760*/  S2R R15, SR_TID.X ;  /* 0x00000000000f7919 */ /* 0x000e220000002100 */
[----:B------:R-:W-:-:S03]  /*3e770*/  MOV R22, R18 ;  /* 0x0000001200167202 */ /* 0x000fc60000000f00 */
[----:B------:R-:W1:Y:S01]  /*3e780*/  S2R R18, SR_TID.X ;  /* 0x0000000000127919 */ /* 0x000e620000002100 */
[----:B------:R-:W-:Y:S01]  /*3e790*/  MOV R19, c[0x0][0x1c8] ;  /* 0x0000720000137a02 */ /* 0x000fe20000000f00 */
[C---:B------:R-:W-:Y:S02]  /*3e7a0*/  IMAD R8, R28.reuse, 0x1f8, RZ ;  /* 0x000001f81c087824 */ /* 0x040fe400078e02ff */
[----:B------:R-:W-:Y:S02]  /*3e7b0*/  IMAD R0, R28, 0x1fa, RZ ;  /* 0x000001fa1c007824 */ /* 0x000fe400078e02ff */
[----:B------:R-:W-:Y:S01]  /*3e7c0*/  IMAD R19, R19, 0xfc, RZ ;  /* 0x000000fc13137824 */ /* 0x000fe200078e02ff */
[----:B------:R0:W-:Y:S01]  /*3e7d0*/  STL [R1+0xe88], R9 ;  /* 0x000e880901007387 */ /* 0x0001e20000100800 */
[----:B--2---:R-:W-:Y:S01]  /*3e7e0*/  FSETP.NEU.AND P1, PT, R14, RZ, PT ;  /* 0x000000ff0e00720b */ /* 0x004fe20003f2d000 */
[----:B0-----:R-:W-:Y:S01]  /*3e7f0*/  IMAD.SHL.U32 R14, R15, 0x10, RZ ;  /* 0x000000100f0e7824 */ /* 0x001fe200078e00ff */
[----:B-1----:R-:W-:-:S04]  /*3e800*/  LOP3.LUT R15, R18, 0x60, RZ, 0xc0, !PT ;  /* 0x00000060120f7812 */ /* 0x002fc800078ec0ff */
[----:B------:R-:W-:Y:S02]  /*3e810*/  LOP3.LUT R14, R14, 0x70, RZ, 0xc0, !PT ;  /* 0x000000700e0e7812 */ /* 0x000fe400078ec0ff */
[----:B------:R-:W-:Y:S02]  /*3e820*/  LOP3.LUT R18, R18, 0x18, RZ, 0xc0, !PT ;  /* 0x0000001812127812 */ /* 0x000fe400078ec0ff */
[----:B------:R-:W-:Y:S02]  /*3e830*/  LEA R4, R15, R14, 0x2 ;  /* 0x0000000e0f047211 */ /* 0x000fe400078e10ff */
[----:B------:R-:W-:Y:S02]  /*3e840*/  IADD3 R14, P0, R8, R2, RZ ;  /* 0x00000002080e7210 */ /* 0x000fe40007f1e0ff */
[----:B------:R-:W-:Y:S01]  /*3e850*/  LEA.HI R8, R18, R4, RZ, 0x1f ;  /* 0x0000000412087211 */ /* 0x000fe200078ff8ff */
[----:B------:R-:W-:Y:S01]  /*3e860*/  IMAD R4, R28, 0xfd, RZ ;  /* 0x000000fd1c047824 */ /* 0x000fe200078e02ff */
[----:B------:R-:W-:-:S02]  /*3e870*/  LEA.HI.X.SX32 R15, R19, R3, 0x1, P0 ;  /* 0x00000003130f7211 */ /* 0x000fc400000f0eff */
[----:B------:R-:W-:Y:S01]  /*3e880*/  IADD3 R8, P0, R0, R2, RZ ;  /* 0x0000000200087210 */ /* 0x000fe20007f1e0ff */
[----:B------:R-:W-:Y:S02]  /*3e890*/  IMAD R0, R28, 0x1fc, RZ ;  /* 0x000001fc1c007824 */ /* 0x000fe400078e02ff */
[----:B------:R0:W-:Y:S01]  /*3e8a0*/  STL.64 [R1+0x390], R14 ;  /* 0x0003900e01007387 */ /* 0x0001e20000100a00 */
[----:B------:R-:W-:-:S03]  /*3e8b0*/  LEA.HI.X.SX32 R9, R4, R3, 0x1, P0 ;  /* 0x0000000304097211 */ /* 0x000fc600000f0eff */
[----:B------:R-:W-:Y:S04]  /*3e8c0*/  STL [R1+0xe8c], R5 ;  /* 0x000e8c0501007387 */ /* 0x000fe80000100800 */
[----:B------:R1:W-:Y:S01]  /*3e8d0*/  STL.64 [R1+0x368], R8 ;  /* 0x0003680801007387 */ /* 0x0003e20000100a00 */
[----:B0-----:R-:W-:-:S04]  /*3e8e0*/  IMAD.MOV.U32 R15, RZ, RZ, c[0x0][0x1c8] ;  /* 0x00007200ff0f7624 */ /* 0x001fc800078e00ff */
[----:B------:R-:W-:Y:S01]  /*3e8f0*/  IMAD R15, R15, 0xfe, RZ ;  /* 0x000000fe0f0f7824 */ /* 0x000fe200078e02ff */
[----:B-1----:R-:W-:Y:S01]  /*3e900*/  IADD3 R8, P0, R0, R2, RZ ;  /* 0x0000000200087210 */ /* 0x002fe20007f1e0ff */
[----:B------:R-:W-:-:S03]  /*3e910*/  IMAD R0, R28, 0x1fe, RZ ;  /* 0x000001fe1c007824 */ /* 0x000fc600078e02ff */
[-C--:B------:R-:W-:Y:S02]  /*3e920*/  LEA.HI.X.SX32 R9, R15, R3.reuse, 0x1, P0 ;  /* 0x000000030f097211 */ /* 0x080fe400000f0eff */
[----:B------:R-:W-:Y:S01]  /*3e930*/  IADD3 R4, P0, R0, R2, RZ ;  /* 0x0000000200047210 */ /* 0x000fe20007f1e0ff */
[----:B------:R-:W-:Y:S01]  /*3e940*/  IMAD R0, R28, 0xff, RZ ;  /* 0x000000ff1c007824 */ /* 0x000fe200078e02ff */
[----:B---3--:R-:W-:Y:S01]  /*3e950*/  PRMT R2, R29, 0x7632, R2 ;  /* 0x000076321d027816 */ /* 0x008fe20000000002 */
[----:B------:R-:W2:Y:S03]  /*3e960*/  LDL.LU.64 R14, [R1+0x2e8] ;  /* 0x0002e800010e7983 */ /* 0x000ea60000300a00 */
[----:B------:R-:W-:Y:S02]  /*3e970*/  LEA.HI.X.SX32 R5, R0, R3, 0x1, P0 ;  /* 0x0000000300057211 */ /* 0x000fe400000f0eff */
[----:B------:R-:W-:Y:S01]  /*3e980*/  PRMT R0, R12, 0x7632, R0 ;  /* 0x000076320c007816 */ /* 0x000fe20000000000 */
[----:B------:R-:W-:Y:S04]  /*3e990*/  STL.64 [R1+0x340], R8 ;  /* 0x0003400801007387 */ /* 0x000fe80000100a00 */
[----:B----4-:R0:W-:Y:S04]  /*3e9a0*/  STG.E.U16 [R6.64], R2 ;  /* 0x0000000206007986 */ /* 0x0101e8000c101506 */
[----:B-----5:R-:W-:Y:S04]  /*3e9b0*/  STG.E.U16 [R10.64], R12 ;  /* 0x0000000c0a007986 */ /* 0x020fe8000c101506 */
[----:B------:R-:W-:Y:S04]  /*3e9c0*/  STG.E.U16 [R26.64], R0 ;  /* 0x000000001a007986 */ /* 0x000fe8000c101506 */
[----:B0-----:R-:W3:Y:S04]  /*3e9d0*/  LDL.LU.64 R6, [R1+0x2e0] ;  /* 0x0002e00001067983 */ /* 0x001ee80000300a00 */
[----:B------:R-:W-:Y:S04]  /*3e9e0*/  STL.64 [R1+0x310], R4 ;  /* 0x0003100401007387 */ /* 0x000fe80000100a00 */
[----:B------:R-:W-:Y:S04]  /*3e9f0*/  STL [R1+0xe78], R13 ;  /* 0x000e780d01007387 */ /* 0x000fe80000100800 */
[----:B------:R-:W4:Y:S04]  /*3ea00*/  LDL.LU.64 R22, [R1+0x2d8] ;  /* 0x0002d80001167983 */ /* 0x000f280000300a00 */
[----:B------:R0:W-:Y:S04]  /*3ea10*/  STG.E.U16 [R24.64], R16 ;  /* 0x0000001018007986 */ /* 0x0001e8000c101506 */
[----:B0-----:R-:W5:Y:S04]  /*3ea20*/  LDL.LU R25, [R1+0xeb8] ;  /* 0x000eb80001197983 */ /* 0x001f680000300800 */
[----:B------:R-:W2:Y:S04]  /*3ea30*/  LDL.LU.64 R28, [R1+0x2d0] ;  /* 0x0002d000011c7983 */ /* 0x000ea80000300a00 */
[----:B------:R-:W2:Y:S04]  /*3ea40*/  LDL.LU R26, [R1+0x94] ;  /* 0x00009400011a7983 */ /* 0x000ea80000300800 */
[----:B------:R-:W2:Y:S04]  /*3ea50*/  LDL.LU.64 R12, [R1+0x2c8] ;  /* 0x0002c800010c7983 */ /* 0x000ea80000300a00 */
[----:B------:R-:W2:Y:S04]  /*3ea60*/  LDL.LU R3, [R1+0x54] ;  /* 0x0000540001037983 */ /* 0x000ea80000300800 */
[----:B------:R-:W2:Y:S04]  /*3ea70*/  LDL.LU R27, [R1+0x24] ;  /* 0x00002400011b7983 */ /* 0x000ea80000300800 */
[----:B------:R-:W2:Y:S04]  /*3ea80*/  LDL.LU.64 R10, [R1+0x2a0] ;  /* 0x0002a000010a7983 */ /* 0x000ea80000300a00 */
[----:B--2---:R0:W-:Y:S04]  /*3ea90*/  STL.64 [R1+0xea0], R10 ;  /* 0x000ea00a01007387 */ /* 0x0041e80000100a00 */
[----:B0-----:R-:W2:Y:S04]  /*3eaa0*/  LDL.LU.64 R10, [R1+0x2b0] ;  /* 0x0002b000010a7983 */ /* 0x001ea80000300a00 */
[----:B--2---:R0:W-:Y:S04]  /*3eab0*/  STL.64 [R1+0xea8], R10 ;  /* 0x000ea80a01007387 */ /* 0x0041e80000100a00 */
[----:B0-----:R-:W2:Y:S04]  /*3eac0*/  LDL.LU.64 R10, [R1+0x2b8] ;  /* 0x0002b800010a7983 */ /* 0x001ea80000300a00 */
[----:B--2---:R0:W-:Y:S04]  /*3ead0*/  STL.64 [R1+0xeb0], R10 ;  /* 0x000eb00a01007387 */ /* 0x0041e80000100a00 */
[----:B0-----:R-:W2:Y:S04]  /*3eae0*/  LDL.LU.64 R10, [R1+0x2c0] ;  /* 0x0002c000010a7983 */ /* 0x001ea80000300a00 */
[----:B------:R-:W2:Y:S04]  /*3eaf0*/  LDL.LU R18, [R1+0x84] ;  /* 0x0000840001127983 */ /* 0x000ea80000300800 */
[----:B------:R-:W2:Y:S04]  /*3eb00*/  LDL.LU R19, [R1+0x44] ;  /* 0x0000440001137983 */ /* 0x000ea80000300800 */
[----:B--2---:R0:W-:Y:S04]  /*3eb10*/  STL.64 [R1+0xe98], R18 ;  /* 0x000e981201007387 */ /* 0x0041e80000100a00 */
[----:B0-----:R-:W2:Y:S04]  /*3eb20*/  LDL.LU.64 R18, [R1+0x298] ;  /* 0x0002980001127983 */ /* 0x001ea80000300a00 */
[----:B------:R-:W-:Y:S04]  /*3eb30*/  STL [R1+0xe64], R17 ;  /* 0x000e641101007387 */ /* 0x000fe80000100800 */
[----:B------:R-:W2:Y:S01]  /*3eb40*/  LDL.LU.64 R4, [R1+0x288] ;  /* 0x0002880001047983 */ /* 0x000ea20000300a00 */
[----:B------:R-:W-:-:S02]  /*3eb50*/  PRMT R2, R16, 0x7632, R2 ;  /* 0x0000763210027816 */ /* 0x000fc40000000002 */
[----:B------:R-:W-:-:S03]  /*3eb60*/  PRMT R0, R20, 0x7632, R0 ;  /* 0x0000763214007816 */ /* 0x000fc60000000000 */
[----:B------:R0:W-:Y:S04]  /*3eb70*/  STG.E.U16 [R14.64], R2 ;  /* 0x000000020e007986 */ /* 0x0001e8000c101506 */
[----:B---3--:R-:W-:Y:S04]  /*3eb80*/  STG.E.U16 [R6.64], R20 ;  /* 0x0000001406007986 */ /* 0x008fe8000c101506 */
[----:B----4-:R-:W-:Y:S01]  /*3eb90*/  STG.E.U16 [R22.64], R0 ;  /* 0x0000000016007986 */ /* 0x010fe2000c101506 */
[----:B0-----:R-:W-:-:S03]  /*3eba0*/  PRMT R2, R26, 0x7632, R2 ;  /* 0x000076321a027816 */ /* 0x001fc60000000002 */
[----:B------:R-:W-:Y:S04]  /*3ebb0*/  STG.E.U16 [R28.64], R26 ;  /* 0x0000001a1c007986 */ /* 0x000fe8000c101506 */
[----:B------:R-:W-:Y:S04]  /*3ebc0*/  STG.E.U16 [R12.64], R2 ;  /* 0x000000020c007986 */ /* 0x000fe8000c101506 */
[----:B------:R-:W-:Y:S04]  /*3ebd0*/  STG.E.U16 [R10.64], R3 ;  /* 0x000000030a007986 */ /* 0x000fe8000c101506 */
[----:B--2---:R0:W-:Y:S04]  /*3ebe0*/  STL.64 [R1+0xe90], R4 ;  /* 0x000e900401007387 */ /* 0x0041e80000100a00 */
[----:B0-----:R-:W2:Y:S04]  /*3ebf0*/  LDL.LU.64 R4, [R1+0x290] ;  /* 0x0002900001047983 */ /* 0x001ea80000300a00 */
[----:B------:R-:W3:Y:S04]  /*3ec00*/  LDL.LU.64 R8, [R1+0x280] ;  /* 0x0002800001087983 */ /* 0x000ee80000300a00 */
[----:B------:R-:W4:Y:S04]  /*3ec10*/  LDL.LU.64 R14, [R1+0x278] ;  /* 0x00027800010e7983 */ /* 0x000f280000300a00 */
[----:B------:R-:W2:Y:S04]  /*3ec20*/  LDL.LU.64 R6, [R1+0x270] ;  /* 0x0002700001067983 */ /* 0x000ea80000300a00 */
[----:B------:R-:W2:Y:S04]  /*3ec30*/  LDL.LU R24, [R1+0x14] ;  /* 0x0000140001187983 */ /* 0x000ea80000300800 */
[----:B------:R0:W-:Y:S04]  /*3ec40*/  STL [R1+0xe60], R21 ;  /* 0x000e601501007387 */ /* 0x0001e80000100800 */
[----:B0-----:R-:W2:Y:S04]  /*3ec50*/  LDL.LU.64 R20, [R1+0x2a8] ;  /* 0x0002a80001147983 */ /* 0x001ea80000300a00 */
[----:B------:R-:W2:Y:S04]  /*3ec60*/  LDL.LU.64 R16, [R1+0x268] ;  /* 0x0002680001107983 */ /* 0x000ea80000300a00 */
[----:B------:R-:W2:Y:S04]  /*3ec70*/  LDL.LU.64 R22, [R1+0x260] ;  /* 0x0002600001167983 */ /* 0x000ea80000300a00 */
[----:B------:R-:W2:Y:S04]  /*3ec80*/  LDL.LU.64 R28, [R1+0x258] ;  /* 0x00025800011c7983 */ /* 0x000ea80000300a00 */
[----:B------:R-:W2:Y:S04]  /*3ec90*/  LDL.LU R26, [R1+0x74] ;  /* 0x00007400011a7983 */ /* 0x000ea80000300800 */
[----:B------:R-:W2:Y:S04]  /*3eca0*/  LDL.LU.64 R12, [R1+0x250] ;  /* 0x00025000010c7983 */ /* 0x000ea80000300a00 */
[----:B------:R-:W2:Y:S01]  /*3ecb0*/  LDL.LU.64 R10, [R1+0xeb0] ;  /* 0x000eb000010a7983 */ /* 0x000ea20000300a00 */
[----:B------:R-:W-:-:S05]  /*3ecc0*/  PRMT R0, R3, 0x7632, R0 ;  /* 0x0000763203007816 */ /* 0x000fca0000000000 */
[----:B--2---:R0:W-:Y:S04]  /*3ecd0*/  STG.E.U16 [R10.64], R0 ;  /* 0x000000000a007986 */ /* 0x0041e8000c101506 */
[----:B0-----:R-:W2:Y:S01]  /*3ece0*/  LDL.LU.64 R10, [R1+0xea8] ;  /* 0x000ea800010a7983 */ /* 0x001ea20000300a00 */
[----:B------:R-:W-:Y:S02]  /*3ecf0*/  PRMT R2, R27, 0x7632, R2 ;  /* 0x000076321b027816 */ /* 0x000fe40000000002 */
[----:B-----5:R-:W-:Y:S01]  /*3ed00*/  PRMT R0, R25, 0x7632, R0 ;  /* 0x0000763219007816 */ /* 0x020fe20000000000 */
[----:B--2---:R0:W-:Y:S04]  /*3ed10*/  STG.E.U16 [R10.64], R27 ;  /* 0x0000001b0a007986 */ /* 0x0041e8000c101506 */
[----:B0-----:R-:W2:Y:S04]  /*3ed20*/  LDL.LU.64 R10, [R1+0xea0] ;  /* 0x000ea000010a7983 */ /* 0x001ea80000300a00 */
[----:B------:R-:W5:Y:S04]  /*3ed30*/  LDL.LU R27, [R1+0x34] ;  /* 0x00003400011b7983 */ /* 0x000f680000300800 */
[----:B------:R0:W-:Y:S04]  /*3ed40*/  STG.E.U16 [R20.64], R2 ;  /* 0x0000000214007986 */ /* 0x0001e8000c101506 */
[----:B0-----:R-:W3:Y:S04]  /*3ed50*/  LDL.LU.64 R20, [R1+0x248] ;  /* 0x0002480001147983 */ /* 0x001ee80000300a00 */
[----:B--2---:R0:W-:Y:S04]  /*3ed60*/  STG.E.U16 [R10.64], R25 ;  /* 0x000000190a007986 */ /* 0x0041e8000c101506 */
[----:B------:R1:W-:Y:S04]  /*3ed70*/  STG.E.U16 [R18.64], R0 ;  /* 0x0000000012007986 */ /* 0x0003e8000c101506 */
[----:B0-----:R-:W5:Y:S04]  /*3ed80*/  LDL.LU.64 R10, [R1+0x240] ;  /* 0x00024000010a7983 */ /* 0x001f680000300a00 */
[----:B-1----:R-:W2:Y:S04]  /*3ed90*/  LDL.LU.64 R18, [R1+0xe98] ;  /* 0x000e980001127983 */ /* 0x002ea80000300a00 */
[----:B--2---:R0:W-:Y:S04]  /*3eda0*/  STG.E.U16 [R4.64], R18 ;  /* 0x0000001204007986 */ /* 0x0041e8000c101506 */
[----:B0-----:R-:W2:Y:S01]  /*3edb0*/  LDL.LU.64 R4, [R1+0xe90] ;  /* 0x000e900001047983 */ /* 0x001ea20000300a00 */
[----:B------:R-:W-:-:S02]  /*3edc0*/  PRMT R2, R18, 0x7632, R2 ;  /* 0x0000763212027816 */ /* 0x000fc40000000002 */
[----:B------:R-:W-:-:S03]  /*3edd0*/  PRMT R0, R19, 0x7632, R0 ;  /* 0x0000763213007816 */ /* 0x000fc60000000000 */
[----:B--2---:R0:W-:Y:S04]  /*3ede0*/  STG.E.U16 [R4.64], R2 ;  /* 0x0000000204007986 */ /* 0x0041e8000c101506 */
[----:B---3--:R1:W-:Y:S04]  /*3edf0*/  STG.E.U16 [R8.64], R19 ;  /* 0x0000001308007986 */ /* 0x0083e8000c101506 */
[----:B0-----:R-:W2:Y:S04]  /*3ee00*/  LDL.LU R5, [R1+0xe8c] ;  /* 0x000e8c0001057983 */ /* 0x001ea80000300800 */
[----:B-1----:R-:W3:Y:S01]  /*3ee10*/  LDL.LU R9, [R1+0xe88] ;  /* 0x000e880001097983 */ /* 0x002ee20000300800 */
[----:B------:R-:W-:-:S03]  /*3ee20*/  PRMT R2, R24, 0x7632, R2 ;  /* 0x0000763218027816 */ /* 0x000fc60000000002 */
[----:B----4-:R0:W-:Y:S04]  /*3ee30*/  STG.E.U16 [R14.64], R0 ;  /* 0x000000000e007986 */ /* 0x0101e8000c101506 */
[----:B------:R-:W4:Y:S04]  /*3ee40*/  LDL.LU.64 R18, [R1+0x230] ;  /* 0x0002300001127983 */ /* 0x000f280000300a00 */
[----:B------:R1:W-:Y:S04]  /*3ee50*/  STG.E.U16 [R6.64], R24 ;  /* 0x0000001806007986 */ /* 0x0003e8000c101506 */
[----:B0-----:R-:W2:Y:S04]  /*3ee60*/  LDL.LU R15, [R1+0x4] ;  /* 0x00000400010f7983 */ /* 0x001ea80000300800 */
[----:B------:R-:W-:Y:S04]  /*3ee70*/  STG.E.U16 [R16.64], R2 ;  /* 0x0000000210007986 */ /* 0x000fe8000c101506 */
[----:B-1----:R-:W2:Y:S04]  /*3ee80*/  LDL.LU.64 R6, [R1+0xe80] ;  /* 0x000e800001067983 */ /* 0x002ea80000300a00 */
[----:B------:R-:W2:Y:S01]  /*3ee90*/  LDL.LU.64 R24, [R1+0x220] ;  /* 0x0002200001187983 */ /* 0x000ea20000300a00 */
[----:B---3--:R-:W-:-:S03]  /*3eea0*/  PRMT R0, R9, 0x7632, R0 ;  /* 0x0000763209007816 */ /* 0x008fc60000000000 */
[----:B------:R0:W-:Y:S04]  /*3eeb0*/  STG.E.U16 [R22.64], R9 ;  /* 0x0000000916007986 */ /* 0x0001e8000c101506 */
[----:B------:R1:W-:Y:S04]  /*3eec0*/  STG.E.U16 [R28.64], R0 ;  /* 0x000000001c007986 */ /* 0x0003e8000c101506 */
[----:B------:R3:W-:Y:S04]  /*3eed0*/  STG.E.U16 [R12.64], R26 ;  /* 0x0000001a0c007986 */ /* 0x0007e8000c101506 */
[----:B0-----:R-:W2:Y:S04]  /*3eee0*/  LDL.LU.64 R8, [R1+0x228] ;  /* 0x0002280001087983 */ /* 0x001ea80000300a00 */
[----:B------:R-:W2:Y:S04]  /*3eef0*/  LDL.LU.64 R22, [R1+0x218] ;  /* 0x0002180001167983 */ /* 0x000ea80000300a00 */
[----:B-1----:R-:W2:Y:S04]  /*3ef00*/  LDL.LU R28, [R1+0x64] ;  /* 0x00006400011c7983 */ /* 0x002ea80000300800 */
[----:B---3--:R-:W3:Y:S04]  /*3ef10*/  LDL.LU.64 R12, [R1+0x210] ;  /* 0x00021000010c7983 */ /* 0x008ee80000300a00 */
[----:B------:R-:W2:Y:S01]  /*3ef20*/  LDL.LU.64 R16, [R1+0x1f8] ;  /* 0x0001f80001107983 */ /* 0x000ea20000300a00 */
[----:B------:R-:W-:-:S03]  /*3ef30*/  PRMT R2, R26, 0x7632, R2 ;  /* 0x000076321a027816 */ /* 0x000fc60000000002 */
[----:B--2---:R0:W-:Y:S04]  /*3ef40*/  STL.64 [R1+0xe68], R16 ;  /* 0x000e681001007387 */ /* 0x0041e80000100a00 */
[----:B0-----:R-:W2:Y:S04]  /*3ef50*/  LDL.LU.64 R16, [R1+0x200] ;  /* 0x0002000001107983 */ /* 0x001ea80000300a00 */
[----:B------:R-:W-:Y:S04]  /*3ef60*/  STG.E.U16 [R20.64], R2 ;  /* 0x0000000214007986 */ /* 0x000fe8000c101506 */
[----:B-----5:R-:W-:Y:S04]  /*3ef70*/  STG.E.U16 [R10.64], R27 ;  /* 0x0000001b0a007986 */ /* 0x020fe8000c101506 */
[----:B--2---:R0:W-:Y:S04]  /*3ef80*/  STL.64 [R1+0xe70], R16 ;  /* 0x000e701001007387 */ /* 0x0041e80000100a00 */
[----:B0-----:R-:W2:Y:S04]  /*3ef90*/  LDL.LU.64 R16, [R1+0x208] ;  /* 0x0002080001107983 */ /* 0x001ea80000300a00 */
[----:B------:R-:W5:Y:S04]  /*3efa0*/  LDL.LU.64 R20, [R1+0x1f0] ;  /* 0x0001f00001147983 */ /* 0x000f680000300a00 */
[----:B------:R-:W2:Y:S01]  /*3efb0*/  LDL.LU.64 R10, [R1+0x1e0] ;  /* 0x0001e000010a7983 */ /* 0x000ea20000300a00 */
[----:B------:R-:W-:-:S02]  /*3efc0*/  PRMT R0, R27, 0x7632, R0 ;  /* 0x000076321b007816 */ /* 0x000fc40000000000 */
[----:B------:R-:W-:-:S03]  /*3efd0*/  PRMT R2, R15, 0x7632, R2 ;  /* 0x000076320f027816 */ /* 0x000fc60000000002 */
[----:B------:R0:W-:Y:S04]  /*3efe0*/  STG.E.U16 [R6.64], R0 ;  /* 0x0000000006007986 */ /* 0x0001e8000c101506 */
[----:B----4-:R-:W-:Y:S04]  /*3eff0*/  STG.E.U16 [R18.64], R15 ;  /* 0x0000000f12007986 */ /* 0x010fe8000c101506 */
[----:B------:R1:W-:Y:S01]  /*3f000*/  STG.E.U16 [R8.64], R2 ;  /* 0x0000000208007986 */ /* 0x0003e2000c101506 */
[----:B0-----:R-:W-:-:S03]  /*3f010*/  PRMT R0, R5, 0x7632, R0 ;  /* 0x0000763205007816 */ /* 0x001fc60000000000 */
[----:B------:R-:W-:Y:S04]  /*3f020*/  STG.E.U16 [R24.64], R5 ;  /* 0x0000000518007986 */ /* 0x000fe8000c101506 */
[----:B------:R-:W-:Y:S01]  /*3f030*/  STG.E.U16 [R22.64], R0 ;  /* 0x0000000016007986 */ /* 0x000fe2000c101506 */
[----:B-1----:R-:W-:-:S03]  /*3f040*/  PRMT R2, R28, 0x7632, R2 ;  /* 0x000076321c027816 */ /* 0x002fc60000000002 */
[----:B---3--:R-:W-:Y:S04]  /*3f050*/  STG.E.U16 [R12.64], R28 ;  /* 0x0000001c0c007986 */ /* 0x008fe8000c101506 */
[----:B--2---:R0:W-:Y:S04]  /*3f060*/  STL.64 [R1+0xe58], R10 ;  /* 0x000e580a01007387 */ /* 0x0041e80000100a00 */
[----:B0-----:R-:W2:Y:S04]  /*3f070*/  LDL.LU.64 R10, [R1+0x1e8] ;  /* 0x0001e800010a7983 */ /* 0x001ea80000300a00 */
[----:B------:R-:W3:Y:S04]  /*3f080*/  LDL.LU.64 R26, [R1+0x1d8] ;  /* 0x0001d800011a7983 */ /* 0x000ee80000300a00 */
[----:B------:R-:W4:Y:S04]  /*3f090*/  LDL.LU R3, [R1+0x98] ;  /* 0x0000980001037983 */ /* 0x000f280000300800 */
[----:B------:R-:W2:Y:S04]  /*3f0a0*/  LDL.LU R29, [R1+0x58] ;  /* 0x00005800011d7983 */ /* 0x000ea80000300800 */
[----:B------:R-:W2:Y:S04]  /*3f0b0*/  LDL.LU R6, [R1+0xe7c] ;  /* 0x000e7c0001067983 */ /* 0x000ea80000300800 */
[----:B------:R-:W2:Y:S04]  /*3f0c0*/  LDL.LU R7, [R1+0x28] ;  /* 0x0000280001077983 */ /* 0x000ea80000300800 */
[----:B------:R-:W2:Y:S04]  /*3f0d0*/  LDL.LU.64 R14, [R1+0x1a8] ;  /* 0x0001a800010e7983 */ /* 0x000ea80000300a00 */
[----:B------:R-:W2:Y:S04]  /*3f0e0*/  LDL.LU.64 R18, [R1+0x1a0] ;  /* 0x0001a00001127983 */ /* 0x000ea80000300a00 */
[----:B------:R-:W2:Y:S04]  /*3f0f0*/  LDL.LU.64 R4, [R1+0x1b0] ;  /* 0x0001b00001047983 */ /* 0x000ea80000300a00 */
[----:B------:R-:W2:Y:S04]  /*3f100*/  LDL.LU.64 R8, [R1+0x198] ;  /* 0x0001980001087983 */ /* 0x000ea80000300a00 */
[----:B------:R-:W2:Y:S04]  /*3f110*/  LDL.LU.64 R22, [R1+0x190] ;  /* 0x0001900001167983 */ /* 0x000ea80000300a00 */
[----:B------:R-:W2:Y:S04]  /*3f120*/  LDL.LU R24, [R1+0x88] ;  /* 0x0000880001187983 */ /* 0x000ea80000300800 */
[----:B------:R-:W2:Y:S04]  /*3f130*/  LDL.LU R13, [R1+0xe78] ;  /* 0x000e7800010d7983 */ /* 0x000ea80000300800 */
[----:B------:R-:W2:Y:S04]  /*3f140*/  LDL.LU R28, [R1+0x48] ;  /* 0x00004800011c7983 */ /* 0x000ea80000300800 */
[----:B------:R0:W-:Y:S04]  /*3f150*/  STG.E.U16 [R16.64], R2 ;  /* 0x0000000210007986 */ /* 0x0001e8000c101506 */
[----:B0-----:R-:W2:Y:S04]  /*3f160*/  LDL.LU.64 R16, [R1+0xe70] ;  /* 0x000e700001107983 */ /* 0x001ea80000300a00 */
[----:B--2---:R0:W-:Y:S04]  /*3f170*/  STG.E.U16 [R16.64], R13 ;  /* 0x0000000d10007986 */ /* 0x0041e8000c101506 */
[----:B0-----:R-:W2:Y:S01]  /*3f180*/  LDL.LU.64 R16, [R1+0xe68] ;  /* 0x000e680001107983 */ /* 0x001ea20000300a00 */
[----:B------:R-:W-:-:S03]  /*3f190*/  PRMT R0, R13, 0x7632, R0 ;  /* 0x000076320d007816 */ /* 0x000fc60000000000 */
[----:B------:R-:W3:Y:S04]  /*3f1a0*/  LDL.LU.64 R12, [R1+0x1b8] ;  /* 0x0001b800010c7983 */ /* 0x000ee80000300a00 */
[----:B--2---:R0:W-:Y:S04]  /*3f1b0*/  STG.E.U16 [R16.64], R0 ;  /* 0x0000000010007986 */ /* 0x0041e8000c101506 */
[----:B0-----:R-:W2:Y:S02]  /*3f1c0*/  LDL.LU R17, [R1+0xe64] ;  /* 0x000e640001117983 */ /* 0x001ea40000300800 */
[----:B--2---:R-:W-:-:S02]  /*3f1d0*/  PRMT R2, R17, 0x7632, R2 ;  /* 0x0000763211027816 */ /* 0x004fc40000000002 */
[----:B-----5:R0:W-:Y:S04]  /*3f1e0*/  STG.E.U16 [R20.64], R17 ;  /* 0x0000001114007986 */ /* 0x0201e8000c101506 */
[----:B------:R1:W-:Y:S04]  /*3f1f0*/  STG.E.U16 [R10.64], R2 ;  /* 0x000000020a007986 */ /* 0x0003e8000c101506 */
[----:B0-----:R-:W2:Y:S04]  /*3f200*/  LDL.LU R21, [R1+0xe60] ;  /* 0x000e600001157983 */ /* 0x001ea80000300800 */
[----:B------:R-:W5:Y:S04]  /*3f210*/  LDL.LU.64 R16, [R1+0x1c0] ;  /* 0x0001c00001107983 */ /* 0x000f680000300a00 */
[----:B-1----:R-:W3:Y:S01]  /*3f220*/  LDL.LU.64 R10, [R1+0xe58] ;  /* 0x000e5800010a7983 */ /* 0x002ee20000300a00 */
[----:B--2---:R-:W-:-:S03]  /*3f230*/  PRMT R0, R21, 0x7632, R0 ;  /* 0x0000763215007816 */ /* 0x004fc60000000000 */
[----:B---3--:R0:W-:Y:S04]  /*3f240*/  STG.E.U16 [R10.64], R21 ;  /* 0x000000150a007986 */ /* 0x0081e8000c101506 */
[----:B------:R1:W-:Y:S04]  /*3f250*/  STG.E.U16 [R26.64], R0 ;  /* 0x000000001a007986 */ /* 0x0003e8000c101506 */
[----:B0-----:R-:W2:Y:S04]  /*3f260*/  LDL.LU.64 R10, [R1+0xe50] ;  /* 0x000e5000010a7983 */ /* 0x001ea80000300a00 */
[----:B------:R-:W3:Y:S04]  /*3f270*/  LDL.LU.64 R20, [R1+0x1c8] ;  /* 0x0001c80001147983 */ /* 0x000ee80000300a00 */
[----:B-1----:R-:W2:Y:S01]  /*3f280*/  LDL.LU.64 R26, [R1+0xe48] ;  /* 0x000e4800011a7983 */ /* 0x002ea20000300a00 */
[----:B----4-:R-:W-:-:S02]  /*3f290*/  PRMT R2, R3, 0x7632, R2 ;  /* 0x0000763203027816 */ /* 0x010fc40000000002 */
[----:B------:R-:W-:Y:S01]  /*3f2a0*/  PRMT R0, R29, 0x7632, R0 ;  /* 0x000076321d007816 */ /* 0x000fe20000000000 */
[----:B--2---:R0:W-:Y:S04]  /*3f2b0*/  STG.E.U16 [R26.64], R3 ;  /* 0x000000031a007986 */ /* 0x0041e8000c101506 */
[----:B0-----:R-:W2:Y:S04]  /*3f2c0*/  LDL.LU.64 R26, [R1+0xe40] ;  /* 0x000e4000011a7983 */ /* 0x001ea80000300a00 */
[----:B---3--:R0:W-:Y:S04]  /*3f2d0*/  STG.E.U16 [R20.64], R2 ;  /* 0x0000000214007986 */ /* 0x0081e8000c101506 */
[----:B-----5:R-:W-:Y:S04]  /*3f2e0*/  STG.E.U16 [R16.64], R29 ;  /* 0x0000001d10007986 */ /* 0x020fe8000c101506 */
[----:B------:R-:W-:Y:S01]  /*3f2f0*/  STG.E.U16 [R12.64], R0 ;  /* 0x000000000c007986 */ /* 0x000fe2000c101506 */
[----:B0-----:R-:W-:-:S03]  /*3f300*/  PRMT R2, R7, 0x7632, R2 ;  /* 0x0000763207027816 */ /* 0x001fc60000000002 */
[----:B------:R-:W-:Y:S04]  /*3f310*/  STG.E.U16 [R4.64], R7 ;  /* 0x0000000704007986 */ /* 0x000fe8000c101506 */
[----:B------:R0:W-:Y:S04]  /*3f320*/  STG.E.U16 [R14.64], R2 ;  /* 0x000000020e007986 */ /* 0x0001e8000c101506 */
[----:B0-----:R-:W3:Y:S01]  /*3f330*/  LDL.LU.64 R14, [R1+0x180] ;  /* 0x00018000010e7983 */ /* 0x001ee20000300a00 */
[----:B------:R-:W-:Y:S02]  /*3f340*/  PRMT R2, R24, 0x7632, R2 ;  /* 0x0000763218027816 */ /* 0x000fe40000000002 */
[----:B--2---:R-:W-:Y:S01]  /*3f350*/  PRMT R0, R26, 0x7632, R0 ;  /* 0x000076321a007816 */ /* 0x004fe20000000000 */
[----:B------:R0:W-:Y:S04]  /*3f360*/  STG.E.U16 [R18.64], R26 ;  /* 0x0000001a12007986 */ /* 0x0001e8000c101506 */
[----:B------:R1:W-:Y:S04]  /*3f370*/  STG.E.U16 [R8.64], R0 ;  /* 0x0000000008007986 */ /* 0x0003e8000c101506 */
[----:B------:R-:W-:Y:S04]  /*3f380*/  STG.E.U16 [R22.64], R24 ;  /* 0x0000001816007986 */ /* 0x000fe8000c101506 */
[----:B0-----:R-:W2:Y:S04]  /*3f390*/  LDL.LU.64 R18, [R1+0x178] ;  /* 0x0001780001127983 */ /* 0x001ea80000300a00 */
[----:B------:R-:W4:Y:S04]  /*3f3a0*/  LDL.LU R7, [R1+0x18] ;  /* 0x0000180001077983 */ /* 0x000f280000300800 */
[----:B------:R-:W-:Y:S04]  /*3f3b0*/  STL [R1+0xdf0], R27 ;  /* 0x000df01b01007387 */ /* 0x000fe80000100800 */
[----:B------:R-:W5:Y:S04]  /*3f3c0*/  LDL.LU.64 R12, [R1+0x170] ;  /* 0x00017000010c7983 */ /* 0x000f680000300a00 */
[----:B------:R-:W2:Y:S04]  /*3f3d0*/  LDL.LU.64 R4, [R1+0x168] ;  /* 0x0001680001047983 */ /* 0x000ea80000300a00 */
[----:B-1----:R-:W2:Y:S04]  /*3f3e0*/  LDL.LU.64 R8, [R1+0x160] ;  /* 0x0001600001087983 */ /* 0x002ea80000300a00 */
[----:B------:R0:W-:Y:S04]  /*3f3f0*/  STG.E.U16 [R10.64], R2 ;  /* 0x000000020a007986 */ /* 0x0001e8000c101506 */
[----:B0-----:R-:W2:Y:S04]  /*3f400*/  LDL.LU.64 R10, [R1+0xe38] ;  /* 0x000e3800010a7983 */ /* 0x001ea80000300a00 */
        /* <DEDUP_REMOVED lines=15> */
[----:B0-----:R-:W2:Y:S01]  /*3f500*/  LDL.LU.64 R26, [R1+0x148] ;  /* 0x00014800011a7983 */ /* 0x001ea20000300a00 */
[----:B------:R-:W-:-:S02]  /*3f510*/  PRMT R0, R28, 0x7632, R0 ;  /* 0x000076321c007816 */ /* 0x000fc40000000000 */
[----:B----4-:R-:W-:Y:S01]  /*3f520*/  PRMT R2, R7, 0x7632, R2 ;  /* 0x0000763207027816 */ /* 0x010fe20000000002 */
[----:B---3--:R-:W-:Y:S04]  /*3f530*/  STG.E.U16 [R14.64], R28 ;  /* 0x0000001c0e007986 */ /* 0x008fe8000c101506 */
[----:B--2---:R0:W-:Y:S04]  /*3f540*/  STL.64 [R1+0xe30], R26 ;  /* 0x000e301a01007387 */ /* 0x0041e80000100a00 */
[----:B0-----:R-:W2:Y:S04]  /*3f550*/  LDL.LU.64 R26, [R1+0x150] ;  /* 0x00015000011a7983 */ /* 0x001ea80000300a00 */
[----:B------:R-:W3:Y:S04]  /*3f560*/  LDL.LU.64 R14, [R1+0x110] ;  /* 0x00011000010e7983 */ /* 0x000ee80000300a00 */
[----:B------:R0:W-:Y:S04]  /*3f570*/  STG.E.U16 [R18.64], R0 ;  /* 0x0000000012007986 */ /* 0x0001e8000c101506 */
[----:B------:R-:W4:Y:S04]  /*3f580*/  LDL.LU.64 R22, [R1+0x108] ;  /* 0x0001080001167983 */ /* 0x000f280000300a00 */
[----:B-----5:R1:W-:Y:S04]  /*3f590*/  STG.E.U16 [R12.64], R7 ;  /* 0x000000070c007986 */ /* 0x0203e8000c101506 */
[----:B0-----:R-:W5:Y:S01]  /*3f5a0*/  LDL.LU.64 R18, [R1+0x100] ;  /* 0x0001000001127983 */ /* 0x001f620000300a00 */
[----:B------:R-:W-:-:S03]  /*3f5b0*/  PRMT R0, R10, 0x7632, R0 ;  /* 0x000076320a007816 */ /* 0x000fc60000000000 */
[----:B------:R-:W3:Y:S04]  /*3f5c0*/  LDL.LU.64 R20, [R1+0xf0] ;  /* 0x0000f00001147983 */ /* 0x000ee80000300a00 */
[----:B------:R-:W3:Y:S04]  /*3f5d0*/  LDL.LU.64 R16, [R1+0xe8] ;  /* 0x0000e80001107983 */ /* 0x000ee80000300a00 */
[----:B------:R0:W-:Y:S04]  /*3f5e0*/  STG.E.U16 [R4.64], R2 ;  /* 0x0000000204007986 */ /* 0x0001e8000c101506 */
[----:B-1----:R-:W3:Y:S04]  /*3f5f0*/  LDL.LU.64 R12, [R1+0xe0] ;  /* 0x0000e000010c7983 */ /* 0x002ee80000300a00 */
[----:B------:R1:W-:Y:S04]  /*3f600*/  STG.E.U16 [R8.64], R10 ;  /* 0x0000000a08007986 */ /* 0x0003e8000c101506 */
[----:B0-----:R-:W3:Y:S04]  /*3f610*/  LDL.LU.64 R4, [R1+0xd8] ;  /* 0x0000d80001047983 */ /* 0x001ee80000300a00 */
[----:B------:R0:W-:Y:S04]  /*3f620*/  STG.E.U16 [R24.64], R0 ;  /* 0x0000000018007986 */ /* 0x0001e8000c101506 */
[----:B-1----:R-:W3:Y:S04]  /*3f630*/  LDL.LU.64 R8, [R1+0xd0] ;  /* 0x0000d00001087983 */ /* 0x002ee80000300a00 */
[----:B------:R-:W3:Y:S04]  /*3f640*/  LDL.LU R7, [R1+0x9c] ;  /* 0x00009c0001077983 */ /* 0x000ee80000300800 */
[----:B0-----:R-:W3:Y:S04]  /*3f650*/  LDL.LU R24, [R1+0x5c] ;  /* 0x00005c0001187983 */ /* 0x001ee80000300800 */
[----:B--2---:R0:W-:Y:S04]  /*3f660*/  STG.E.U16 [R26.64], R29 ;  /* 0x0000001d1a007986 */ /* 0x0041e8000c101506 */
[----:B0-----:R-:W2:Y:S01]  /*3f670*/  LDL.LU.64 R26, [R1+0xe30] ;  /* 0x000e3000011a7983 */ /* 0x001ea20000300a00 */
[----:B------:R-:W-:-:S03]  /*3f680*/  PRMT R2, R29, 0x7632, R2 ;  /* 0x000076321d027816 */ /* 0x000fc60000000002 */
[----:B------:R-:W3:Y:S04]  /*3f690*/  LDL.LU.64 R28, [R1+0xc8] ;  /* 0x0000c800011c7983 */ /* 0x000ee80000300a00 */
[----:B--2---:R0:W-:Y:S04]  /*3f6a0*/  STG.E.U16 [R26.64], R2 ;  /* 0x000000021a007986 */ /* 0x0041e8000c101506 */
[----:B0-----:R-:W2:Y:S01]  /*3f6b0*/  LDL.LU.64 R26, [R1+0xe28] ;  /* 0x000e2800011a7983 */ /* 0x001ea20000300a00 */
[----:B------:R-:W-:-:S03]  /*3f6c0*/  PRMT R0, R3, 0x7632, R0 ;  /* 0x0000763203007816 */ /* 0x000fc60000000000 */
[----:B--2---:R0:W-:Y:S04]  /*3f6d0*/  STG.E.U16 [R26.64], R3 ;  /* 0x000000031a007986 */ /* 0x0041e8000c101506 */
[----:B0-----:R-:W2:Y:S04]  /*3f6e0*/  LDL.LU.64 R26, [R1+0xe20] ;  /* 0x000e2000011a7983 */ /* 0x001ea80000300a00 */
[----:B--2---:R0:W-:Y:S04]  /*3f6f0*/  STG.E.U16 [R26.64], R0 ;  /* 0x000000001a007986 */ /* 0x0041e8000c101506 */
[----:B0-----:R-:W2:Y:S01]  /*3f700*/  LDL.LU.64 R26, [R1+0xe18] ;  /* 0x000e1800011a7983 */ /* 0x001ea20000300a00 */
[----:B------:R-:W-:-:S03]  /*3f710*/  PRMT R2, R11, 0x7632, R2 ;  /* 0x000076320b027816 */ /* 0x000fc60000000002 */
[----:B--2---:R0:W-:Y:S04]  /*3f720*/  STG.E.U16 [R26.64], R11 ;  /* 0x0000000b1a007986 */ /* 0x0041e8000c101506 */
[----:B0-----:R-:W2:Y:S04]  /*3f730*/  LDL.LU.64 R26, [R1+0xe10] ;  /* 0x000e1000011a7983 */ /* 0x001ea80000300a00 */
[----:B------:R-:W3:Y:S04]  /*3f740*/  LDL.LU R11, [R1+0xe08] ;  /* 0x000e0800010b7983 */ /* 0x000ee80000300800 */
[----:B--2---:R0:W-:Y:S04]  /*3f750*/  STG.E.U16 [R26.64], R2 ;  /* 0x000000021a007986 */ /* 0x0041e8000c101506 */
[----:B0-----:R-:W2:Y:S01]  /*3f760*/  LDL.LU.64 R26, [R1+0xe00] ;  /* 0x000e0000011a7983 */ /* 0x001ea20000300a00 */
[----:B------:R-:W-:-:S03]  /*3f770*/  PRMT R0, R6, 0x7632, R0 ;  /* 0x0000763206007816 */ /* 0x000fc60000000000 */
[----:B--2---:R0:W-:Y:S04]  /*3f780*/  STG.E.U16 [R26.64], R6 ;  /* 0x000000061a007986 */ /* 0x0041e8000c101506 */
[----:B0-----:R-:W2:Y:S04]  /*3f790*/  LDL.LU.64 R26, [R1+0xdf8] ;  /* 0x000df800011a7983 */ /* 0x001ea80000300a00 */
[----:B--2---:R0:W-:Y:S04]  /*3f7a0*/  STG.E.U16 [R26.64], R0 ;  /* 0x000000001a007986 */ /* 0x0041e8000c101506 */
[----:B0-----:R-:W3:Y:S04]  /*3f7b0*/  LDL.LU R27, [R1+0xdf0] ;  /* 0x000df000011b7983 */ /* 0x001ee80000300800 */
[----:B---3--:R0:W-:Y:S04]  /*3f7c0*/  STG.E.U16 [R14.64], R27 ;  /* 0x0000001b0e007986 */ /* 0x0081e8000c101506 */
[----:B0-----:R-:W5:Y:S01]  /*3f7d0*/  LDL.LU.64 R14, [R1+0xde8] ;  /* 0x000de800010e7983 */ /* 0x001f620000300a00 */
[----:B------:R-:W-:-:S03]  /*3f7e0*/  PRMT R2, R27, 0x7632, R2 ;  /* 0x000076321b027816 */ /* 0x000fc60000000002 */
[----:B------:R-:W2:Y:S04]  /*3f7f0*/  LDL.LU R27, [R1+0xde0] ;  /* 0x000de000011b7983 */ /* 0x000ea80000300800 */
[----:B----4-:R0:W-:Y:S04]  /*3f800*/  STG.E.U16 [R22.64], R2 ;  /* 0x0000000216007986 */ /* 0x0101e8000c101506 */
[----:B0-----:R-:W3:Y:S04]  /*3f810*/  LDL.LU.64 R22, [R1+0xdd8] ;  /* 0x000dd80001167983 */ /* 0x001ee80000300a00 */
[----:B-----5:R0:W-:Y:S01]  /*3f820*/  STG.E.U16 [R18.64], R14 ;  /* 0x0000000e12007986 */ /* 0x0201e2000c101506 */
[----:B------:R-:W-:-:S03]  /*3f830*/  PRMT R0, R14, 0x7632, R0 ;  /* 0x000076320e007816 */ /* 0x000fc60000000000 */
[----:B0-----:R-:W4:Y:S04]  /*3f840*/  LDL.LU.64 R18, [R1+0xdd0] ;  /* 0x000dd00001127983 */ /* 0x001f280000300a00 */
[----:B------:R0:W-:Y:S04]  /*3f850*/  STL [R1+0xd68], R15 ;  /* 0x000d680f01007387 */ /* 0x0001e80000100800 */
[----:B0-----:R-:W5:Y:S01]  /*3f860*/  LDL.LU.64 R14, [R1+0xf8] ;  /* 0x0000f800010e7983 */ /* 0x001f620000300a00 */
[----:B----4-:R-:W-:-:S03]  /*3f870*/  PRMT R2, R18, 0x7632, R2 ;  /* 0x0000763212027816 */ /* 0x010fc60000000002 */
[----:B------:R-:W-:Y:S04]  /*3f880*/  STL [R1+0xd6c], R19 ;  /* 0x000d6c1301007387 */ /* 0x000fe80000100800 */
[----:B---3--:R-:W-:Y:S04]  /*3f890*/  STL [R1+0xd70], R23 ;  /* 0x000d701701007387 */ /* 0x008fe80000100800 */
[----:B-----5:R0:W-:Y:S04]  /*3f8a0*/  STG.E.U16 [R14.64], R0 ;  /* 0x000000000e007986 */ /* 0x0201e8000c101506 */
[----:B------:R-:W-:Y:S04]  /*3f8b0*/  STG.E.U16 [R20.64], R18 ;  /* 0x0000001214007986 */ /* 0x000fe8000c101506 */
[----:B------:R1:W-:Y:S01]  /*3f8c0*/  STG.E.U16 [R16.64], R2 ;  /* 0x0000000210007986 */ /* 0x0003e2000c101506 */
[----:B0-----:R-:W-:-:S03]  /*3f8d0*/  PRMT R0, R22, 0x7632, R0 ;  /* 0x0000763216007816 */ /* 0x001fc60000000000 */
[----:B------:R-:W-:Y:S04]  /*3f8e0*/  STG.E.U16 [R12.64], R22 ;  /* 0x000000160c007986 */ /* 0x000fe8000c101506 */
[----:B------:R0:W-:Y:S01]  /*3f8f0*/  STG.E.U16 [R4.64], R0 ;  /* 0x0000000004007986 */ /* 0x0001e2000c101506 */
[----:B-1----:R-:W-:-:S03]  /*3f900*/  PRMT R2, R7, 0x7632, R2 ;  /* 0x0000763207027816 */ /* 0x002fc60000000002 */
[----:B------:R1:W-:Y:S04]  /*3f910*/  STG.E.U16 [R8.64], R7 ;  /* 0x0000000708007986 */ /* 0x0003e8000c101506 */
[----:B------:R3:W-:Y:S04]  /*3f920*/  STG.E.U16 [R28.64], R2 ;  /* 0x000000021c007986 */ /* 0x0007e8000c101506 */
[----:B0-----:R-:W4:Y:S04]  /*3f930*/  LDL.LU.64 R4, [R1+0xc0] ;  /* 0x0000c00001047983 */ /* 0x001f280000300a00 */
[----:B-1----:R-:W5:Y:S04]  /*3f940*/  LDL.LU.64 R8, [R1+0xb8] ;  /* 0x0000b80001087983 */ /* 0x002f680000300a00 */
[----:B------:R-:W2:Y:S04]  /*3f950*/  LDL.LU R26, [R1+0x2c] ;  /* 0x00002c00011a7983 */ /* 0x000ea80000300800 */
[----:B---3--:R-:W3:Y:S04]  /*3f960*/  LDL.LU.64 R28, [R1+0xa0] ;  /* 0x0000a000011c7983 */ /* 0x008ee80000300a00 */
[----:B---3--:R0:W-:Y:S04]  /*3f970*/  STL.64 [R1+0xdc0], R28 ;  /* 0x000dc01c01007387 */ /* 0x0081e80000100a00 */
[----:B0-----:R-:W3:Y:S04]  /*3f980*/  LDL.LU.64 R28, [R1+0xa8] ;  /* 0x0000a800011c7983 */ /* 0x001ee80000300a00 */
[----:B---3--:R0:W-:Y:S04]  /*3f990*/  STL.64 [R1+0xdc8], R28 ;  /* 0x000dc81c01007387 */ /* 0x0081e80000100a00 */
[----:B0-----:R-:W2:Y:S04]  /*3f9a0*/  LDL.LU.64 R28, [R1+0xb0] ;  /* 0x0000b000011c7983 */ /* 0x001ea80000300a00 */
[----:B------:R-:W3:Y:S04]  /*3f9b0*/  LDL.LU R7, [R1+0x4c] ;  /* 0x00004c0001077983 */ /* 0x000ee80000300800 */
[----:B---3--:R0:W-:Y:S04]  /*3f9c0*/  STL [R1+0xda8], R7 ;  /* 0x000da80701007387 */ /* 0x0081e80000100800 */
[----:B0-----:R-:W3:Y:S04]  /*3f9d0*/  LDL.LU R7, [R1+0x8c] ;  /* 0x00008c0001077983 */ /* 0x001ee80000300800 */
[----:B------:R-:W2:Y:S04]  /*3f9e0*/  LDL.LU R10, [R1+0x1c] ;  /* 0x00001c00010a7983 */ /* 0x000ea80000300800 */
[----:B--2---:R0:W-:Y:S04]  /*3f9f0*/  STL.64 [R1+0xd88], R10 ;  /* 0x000d880a01007387 */ /* 0x0041e80000100a00 */
[----:B0-----:R-:W2:Y:S04]  /*3fa00*/  LDL.LU.64 R10, [R1+0x320] ;  /* 0x00032000010a7983 */ /* 0x001ea80000300a00 */
[----:B--2---:R0:W-:Y:S04]  /*3fa10*/  STL.64 [R1+0xd98], R10 ;  /* 0x000d980a01007387 */ /* 0x0041e80000100a00 */
[----:B0-----:R-:W2:Y:S04]  /*3fa20*/  LDL.LU.64 R10, [R1+0x328] ;  /* 0x00032800010a7983 */ /* 0x001ea80000300a00 */
[----:B--2---:R0:W-:Y:S04]  /*3fa30*/  STL.64 [R1+0xda0], R10 ;  /* 0x000da00a01007387 */ /* 0x0041e80000100a00 */
[----:B0-----:R-:W2:Y:S04]  /*3fa40*/  LDL.LU.64 R10, [R1+0x330] ;  /* 0x00033000010a7983 */ /* 0x001ea80000300a00 */
[----:B--2---:R0:W-:Y:S04]  /*3fa50*/  STL.64 [R1+0xdb0], R10 ;  /* 0x000db00a01007387 */ /* 0x0041e80000100a00 */
[----:B0-----:R-:W3:Y:S04]  /*3fa60*/  LDL.LU.64 R10, [R1+0x318] ;  /* 0x00031800010a7983 */ /* 0x001ee80000300a00 */
[----:B------:R-:W2:Y:S04]  /*3fa70*/  LDL.LU.64 R22, [R1+0x350] ;  /* 0x0003500001167983 */ /* 0x000ea80000300a00 */
[----:B--2---:R0:W-:Y:S04]  /*3fa80*/  STL.64 [R1+0xd78], R22 ;  /* 0x000d781601007387 */ /* 0x0041e80000100a00 */
[----:B0-----:R-:W2:Y:S01]  /*3fa90*/  LDL.LU.64 R22, [R1+0x358] ;  /* 0x0003580001167983 */ /* 0x001ea20000300a00 */
[----:B------:R-:W-:-:S03]  /*3faa0*/  PRMT R0, R24, 0x7632, R0 ;  /* 0x0000763218007816 */ /* 0x000fc60000000000 */
[----:B----4-:R-:W-:Y:S04]  /*3fab0*/  STG.E.U16 [R4.64], R24 ;  /* 0x0000001804007986 */ /* 0x010fe8000c101506 */
[----:B-----5:R-:W-:Y:S04]  /*3fac0*/  STG.E.U16 [R8.64], R0 ;  /* 0x0000000008007986 */ /* 0x020fe8000c101506 */
[----:B------:R-:W-:Y:S04]  /*3fad0*/  STG.E.U16 [R28.64], R26 ;  /* 0x0000001a1c007986 */ /* 0x000fe8000c101506 */
[----:B--2---:R0:W-:Y:S04]  /*3fae0*/  STL.64 [R1+0xd80], R22 ;  /* 0x000d801601007387 */ /* 0x0041e80000100a00 */
[----:B0-----:R-:W2:Y:S04]  /*3faf0*/  LDL.LU.64 R22, [R1+0x338] ;  /* 0x0003380001167983 */ /* 0x001ea80000300a00 */
[----:B------:R-:W4:Y:S04]  /*3fb00*/  LDL.LU.64 R18, [R1+0x348] ;  /* 0x0003480001127983 */ /* 0x000f280000300a00 */
[----:B------:R-:W5:Y:S04]  /*3fb10*/  LDL.LU R6, [R1+0x7c] ;  /* 0x00007c0001067983 */ /* 0x000f680000300800 */
[----:B------:R-:W2:Y:S04]  /*3fb20*/  LDL.LU R25, [R1+0x3c] ;  /* 0x00003c0001197983 */ /* 0x000ea80000300800 */
[----:B------:R-:W2:Y:S04]  /*3fb30*/  LDL.LU.64 R14, [R1+0x360] ;  /* 0x00036000010e7983 */ /* 0x000ea80000300a00 */
[----:B------:R-:W2:Y:S04]  /*3fb40*/  LDL.LU R3, [R1+0xc] ;  /* 0x00000c0001037983 */ /* 0x000ea80000300800 */
[----:B------:R-:W2:Y:S04]  /*3fb50*/  LDL.LU.64 R20, [R1+0x388] ;  /* 0x0003880001147983 */ /* 0x000ea80000300a00 */
[----:B------:R-:W2:Y:S04]  /*3fb60*/  LDL.LU.64 R16, [R1+0x3a8] ;  /* 0x0003a80001107983 */ /* 0x000ea80000300a00 */
[----:B------:R-:W2:Y:S04]  /*3fb70*/  LDL.LU.64 R12, [R1+0x3a0] ;  /* 0x0003a000010c7983 */ /* 0x000ea80000300a00 */
[----:B------:R-:W2:Y:S04]  /*3fb80*/  LDL.LU.64 R4, [R1+0x398] ;  /* 0x0003980001047983 */ /* 0x000ea80000300a00 */
[----:B------:R-:W2:Y:S04]  /*3fb90*/  LDL.LU.64 R8, [R1+0x3b0] ;  /* 0x0003b00001087983 */ /* 0x000ea80000300a00 */
[----:B------:R-:W2:Y:S04]  /*3fba0*/  LDL.LU R24, [R1+0x6c] ;  /* 0x00006c0001187983 */ /* 0x000ea80000300800 */
[----:B------:R-:W2:Y:S01]  /*3fbb0*/  LDL.LU.64 R28, [R1+0xdc8] ;  /* 0x000dc800011c7983 */ /* 0x000ea20000300a00 */
[----:B------:R-:W-:-:S05]  /*3fbc0*/  PRMT R2, R26, 0x7632, R2 ;  /* 0x000076321a027816 */ /* 0x000fca0000000002 */
[----:B--2---:R0:W-:Y:S04]  /*3fbd0*/  STG.E.U16 [R28.64], R2 ;  /* 0x000000021c007986 */ /* 0x0041e8000c101506 */
[----:B0-----:R-:W2:Y:S01]  /*3fbe0*/  LDL.LU.64 R28, [R1+0xdc0] ;  /* 0x000dc000011c7983 */ /* 0x001ea20000300a00 */
[----:B------:R-:W-:-:S03]  /*3fbf0*/  PRMT R0, R27, 0x7632, R0 ;  /* 0x000076321b007816 */ /* 0x000fc60000000000 */
[----:B--2---:R0:W-:Y:S04]  /*3fc00*/  STG.E.U16 [R28.64], R27 ;  /* 0x0000001b1c007986 */ /* 0x0041e8000c101506 */
[----:B0-----:R-:W2:Y:S04]  /*3fc10*/  LDL.LU.64 R28, [R1+0xdb8] ;  /* 0x000db800011c7983 */ /* 0x001ea80000300a00 */
[----:B------:R-:W3:Y:S04]  /*3fc20*/  LDL.LU.64 R26, [R1+0x370] ;  /* 0x00037000011a7983 */ /* 0x000ee80000300a00 */
[----:B--2---:R0:W-:Y:S04]  /*3fc30*/  STG.E.U16 [R28.64], R0 ;  /* 0x000000001c007986 */ /* 0x0041e8000c101506 */
[----:B---3--:R1:W-:Y:S04]  /*3fc40*/  STG.E.U16 [R10.64], R7 ;  /* 0x000000070a007986 */ /* 0x0083e8000c101506 */
[----:B0-----:R-:W2:Y:S04]  /*3fc50*/  LDL.LU.64 R28, [R1+0x378] ;  /* 0x00037800011c7983 */ /* 0x001ea80000300a00 */
[----:B-1----:R-:W3:Y:S01]  /*3fc60*/  LDL.LU.64 R10, [R1+0xdb0] ;  /* 0x000db000010a7983 */ /* 0x002ee20000300a00 */
[----:B------:R-:W-:-:S03]  /*3fc70*/  PRMT R0, R7, 0x7632, R0 ;  /* 0x0000763207007816 */ /* 0x000fc60000000000 */
[----:B------:R-:W2:Y:S04]  /*3fc80*/  LDL.LU R7, [R1+0xda8] ;  /* 0x000da80001077983 */ /* 0x000ea80000300800 */
[----:B---3--:R0:W-:Y:S04]  /*3fc90*/  STG.E.U16 [R10.64], R0 ;  /* 0x000000000a007986 */ /* 0x0081e8000c101506 */
[----:B0-----:R-:W3:Y:S01]  /*3fca0*/  LDL.LU.64 R10, [R1+0xda0] ;  /* 0x000da000010a7983 */ /* 0x001ee20000300a00 */
[----:B--2---:R-:W-:-:S03]  /*3fcb0*/  PRMT R2, R7, 0x7632, R2 ;  /* 0x0000763207027816 */ /* 0x004fc60000000002 */
[----:B---3--:R0:W-:Y:S04]  /*3fcc0*/  STG.E.U16 [R10.64], R7 ;  /* 0x000000070a007986 */ /* 0x0081e8000c101506 */
[----:B0-----:R-:W2:Y:S04]  /*3fcd0*/  LDL.LU.64 R10, [R1+0xd98] ;  /* 0x000d9800010a7983 */ /* 0x001ea80000300a00 */
[----:B------:R-:W3:Y:S04]  /*3fce0*/  LDL.LU R7, [R1+0xd90] ;  /* 0x000d900001077983 */ /* 0x000ee80000300800 */
[----:B--2---:R0:W-:Y:S04]  /*3fcf0*/  STG.E.U16 [R10.64], R2 ;  /* 0x000000020a007986 */ /* 0x0041e8000c101506 */
[----:B0-----:R-:W2:Y:S04]  /*3fd00*/  LDL.LU.64 R10, [R1+0xd88] ;  /* 0x000d8800010a7983 */ /* 0x001ea80000300a00 */
[----:B--2---:R0:W-:Y:S04]  /*3fd10*/  STG.E.U16 [R22.64], R10 ;  /* 0x0000000a16007986 */ /* 0x0041e8000c101506 */
[----:B0-----:R-:W2:Y:S01]  /*3fd20*/  LDL.LU.64 R22, [R1+0xd80] ;  /* 0x000d800001167983 */ /* 0x001ea20000300a00 */
[----:B------:R-:W-:-:S05]  /*3fd30*/  PRMT R0, R10, 0x7632, R0 ;  /* 0x000076320a007816 */ /* 0x000fca0000000000 */
[----:B--2---:R0:W-:Y:S04]  /*3fd40*/  STG.E.U16 [R22.64], R0 ;  /* 0x0000000016007986 */ /* 0x0041e8000c101506 */
[----:B0-----:R-:W2:Y:S01]  /*3fd50*/  LDL.LU.64 R22, [R1+0xd78] ;  /* 0x000d780001167983 */ /* 0x001ea20000300a00 */
[----:B------:R-:W-:Y:S02]  /*3fd60*/  PRMT R2, R11, 0x7632, R2 ;  /* 0x000076320b027816 */ /* 0x000fe40000000002 */
[----:B-----5:R-:W-:Y:S01]  /*3fd70*/  PRMT R0, R6, 0x7632, R0 ;  /* 0x0000763206007816 */ /* 0x020fe20000000000 */
[----:B--2---:R0:W-:Y:S04]  /*3fd80*/  STG.E.U16 [R22.64], R11 ;  /* 0x0000000b16007986 */ /* 0x0041e8000c101506 */
[----:B0-----:R-:W2:Y:S04]  /*3fd90*/  LDL.LU R23, [R1+0xd70] ;  /* 0x000d700001177983 */ /* 0x001ea80000300800 */
[----:B------:R-:W5:Y:S04]  /*3fda0*/  LDL.LU.64 R10, [R1+0x380] ;  /* 0x00038000010a7983 */ /* 0x000f680000300a00 */
[----:B----4-:R0:W-:Y:S04]  /*3fdb0*/  STG.E.U16 [R18.64], R2 ;  /* 0x0000000212007986 */ /* 0x0101e8000c101506 */
[----:B------:R1:W-:Y:S01]  /*3fdc0*/  STG.E.U16 [R14.64], R6 ;  /* 0x000000060e007986 */ /* 0x0003e2000c101506 */
[----:B0-----:R-:W-:-:S03]  /*3fdd0*/  PRMT R2, R25, 0x7632, R2 ;  /* 0x0000763219027816 */ /* 0x001fc60000000002 */
[----:B------:R-:W4:Y:S04]  /*3fde0*/  LDL.LU R19, [R1+0xd6c] ;  /* 0x000d6c0001137983 */ /* 0x000f280000300800 */
[----:B-1----:R-:W2:Y:S04]  /*3fdf0*/  LDL.LU R15, [R1+0xd68] ;  /* 0x000d6800010f7983 */ /* 0x002ea80000300800 */
[----:B-----5:R0:W-:Y:S04]  /*3fe00*/  STG.E.U16 [R10.64], R0 ;  /* 0x000000000a007986 */ /* 0x0201e8000c101506 */
[----:B------:R-:W-:Y:S04]  /*3fe10*/  STG.E.U16 [R28.64], R25 ;  /* 0x000000191c007986 */ /* 0x000fe8000c101506 */
[----:B------:R3:W-:Y:S01]  /*3fe20*/  STG.E.U16 [R26.64], R2 ;  /* 0x000000021a007986 */ /* 0x0007e2000c101506 */
[----:B0-----:R-:W-:-:S03]  /*3fe30*/  PRMT R0, R3, 0x7632, R0 ;  /* 0x0000763203007816 */ /* 0x001fc60000000000 */
[----:B------:R0:W-:Y:S04]  /*3fe40*/  STG.E.U16 [R20.64], R3 ;  /* 0x0000000314007986 */ /* 0x0001e8000c101506 */
[----:B------:R-:W-:Y:S01]  /*3fe50*/  STG.E.U16 [R16.64], R0 ;  /* 0x0000000010007986 */ /* 0x000fe2000c101506 */
[----:B---3--:R-:W-:-:S03]  /*3fe60*/  PRMT R2, R7, 0x7632, R2 ;  /* 0x0000763207027816 */ /* 0x008fc60000000002 */
[----:B------:R-:W-:Y:S04]  /*3fe70*/  STG.E.U16 [R12.64], R7 ;  /* 0x000000070c007986 */ /* 0x000fe8000c101506 */
[----:B------:R1:W-:Y:S04]  /*3fe80*/  STG.E.U16 [R4.64], R2 ;  /* 0x0000000204007986 */ /* 0x0003e8000c101506 */
[----:B0-----:R-:W3:Y:S04]  /*3fe90*/  LDL.LU.64 R20, [R1+0x3c8] ;  /* 0x0003c80001147983 */ /* 0x001ee80000300a00 */
[----:B-1----:R-:W5:Y:S04]  /*3fea0*/  LDL.LU R4, [R1+0x3f8] ;  /* 0x0003f80001047983 */ /* 0x002f680000300800 */
[----:B------:R-:W2:Y:S04]  /*3feb0*/  LDL.LU R5, [R1+0x3fc] ;  /* 0x0003fc0001057983 */ /* 0x000ea80000300800 */
[----:B--2---:R0:W-:Y:S04]  /*3fec0*/  STL [R1+0xd34], R5 ;  /* 0x000d340501007387 */ /* 0x0041e80000100800 */
[----:B0-----:R-:W5:Y:S04]  /*3fed0*/  LDL.LU R5, [R1+0x7f0] ;  /* 0x0007f00001057983 */ /* 0x001f680000300800 */
[----:B-----5:R0:W-:Y:S04]  /*3fee0*/  STL.64 [R1+0xd38], R4 ;  /* 0x000d380401007387 */ /* 0x0201e80000100a00 */
        /* <DEDUP_REMOVED lines=9> */
[----:B------:R-:W-:-:S03]  /*3ff80*/  PRMT R0, R24, 0x7632, R0 ;  /* 0x0000763218007816 */ /* 0x000fc60000000000 */
[----:B------:R-:W-:Y:S04]  /*3ff90*/  STG.E.U16 [R8.64], R24 ;  /* 0x0000001808007986 */ /* 0x000fe8000c101506 */
[----:B--2---:R0:W-:Y:S04]  /*3ffa0*/  STL.64 [R1+0xd60], R4 ;  /* 0x000d600401007387 */ /* 0x0041e80000100a00 */
[----:B0-----:R-:W2:Y:S04]  /*3ffb0*/  LDL.LU.64 R4, [R1+0x3c0] ;  /* 0x0003c00001047983 */ /* 0x001ea80000300a00 */
[----:B------:R-:W5:Y:S04]  /*3ffc0*/  LDL.LU R24, [R1+0x7e8] ;  /* 0x0007e80001187983 */ /* 0x000f680000300800 */
[----:B---3--:R-:W-:Y:S04]  /*3ffd0*/  STG.E.U16 [R20.64], R0 ;  /* 0x0000000014007986 */ /* 0x008fe8000c101506 */
[----:B-----5:R0:W-:Y:S04]  /*3ffe0*/  STL [R1+0xd30], R24 ;  /* 0x000d301801007387 */ /* 0x0201e80000100800 */
[----:B0-----:R-:W3:Y:S04]  /*3fff0*/  LDL.LU R24, [R1+0x7ec] ;  /* 0x0007ec0001187983 */ /* 0x001ee80000300800 */
        /* <DEDUP_REMOVED lines=19> */
[----:B--2---:R0:W-:Y:S04]  /*40130*/  STG.E.U16 [R4.64], R15 ;  /* 0x0000000f04007986 */ /* 0x0041e8000c101506 */
[----:B0-----:R-:W2:Y:S01]  /*40140*/  LDL.LU.64 R4, [R1+0xd60] ;  /* 0x000d600001047983 */ /* 0x001ea20000300a00 */
[----:B------:R-:W-:-:S03]  /*40150*/  PRMT R2, R15, 0x7632, R2 ;  /* 0x000076320f027816 */ /* 0x000fc60000000002 */
[----:B------:R-:W3:Y:S04]  /*40160*/  LDL.LU R15, [R1+0x7d4] ;  /* 0x0007d400010f7983 */ /* 0x000ee80000300800 */
[----:B------:R-:W3:Y:S04]  /*40170*/  LDL.LU R21, [R1+0x794] ;  /* 0x0007940001157983 */ /* 0x000ee80000300800 */
[----:B------:R-:W3:Y:S04]  /*40180*/  LDL.LU R3, [R1+0x790] ;  /* 0x0007900001037983 */ /* 0x000ee80000300800 */
[----:B--2---:R0:W-:Y:S04]  /*40190*/  STG.E.U16 [R4.64], R2 ;  /* 0x0000000204007986 */ /* 0x0041e8000c101506 */
[----:B0-----:R-:W2:Y:S01]  /*401a0*/  LDL.LU.64 R4, [R1+0xd58] ;  /* 0x000d580001047983 */ /* 0x001ea20000300a00 */
[----:B----4-:R-:W-:-:S03]  /*401b0*/  PRMT R0, R19, 0x7632, R0 ;  /* 0x0000763213007816 */ /* 0x010fc60000000000 */
[----:B--2---:R0:W-:Y:S04]  /*401c0*/  STG.E.U16 [R4.64], R19 ;  /* 0x0000001304007986 */ /* 0x0041e8000c101506 */
[----:B0-----:R-:W2:Y:S04]  /*401d0*/  LDL.LU.64 R4, [R1+0xd50] ;  /* 0x000d500001047983 */ /* 0x001ea80000300a00 */
[----:B------:R-:W3:Y:S04]  /*401e0*/  LDL.LU R19, [R1+0x7d8] ;  /* 0x0007d80001137983 */ /* 0x000ee80000300800 */
[----:B--2---:R0:W-:Y:S04]  /*401f0*/  STG.E.U16 [R4.64], R0 ;  /* 0x0000000004007986 */ /* 0x0041e8000c101506 */
[----:B0-----:R-:W2:Y:S04]  /*40200*/  LDL.LU.64 R4, [R1+0xd48] ;  /* 0x000d480001047983 */ /* 0x001ea80000300a00 */
[----:B------:R-:W4:Y:S04]  /*40210*/  LDL.LU R0, [R1+0x7dc] ;  /* 0x0007dc0001007983 */ /* 0x000f280000300800 */
[----:B--2---:R0:W-:Y:S04]  /*40220*/  STG.E.U16 [R4.64], R23 ;  /* 0x0000001704007986 */ /* 0x0041e8000c101506 */
[----:B0-----:R-:W2:Y:S01]  /*40230*/  LDL.LU.64 R4, [R1+0xd40] ;  /* 0x000d400001047983 */ /* 0x001ea20000300a00 */
[----:B------:R-:W-:-:S03]  /*40240*/  PRMT R2, R23, 0x7632, R2 ;  /* 0x0000763217027816 */ /* 0x000fc60000000002 */
[----:B------:R-:W3:Y:S04]  /*40250*/  LDL.LU R23, [R1+0x7e0] ;  /* 0x0007e00001177983 */ /* 0x000ee80000300800 */
[----:B--2---:R0:W-:Y:S04]  /*40260*/  STG.E.U16 [R4.64], R2 ;  /* 0x0000000204007986 */ /* 0x0041e8000c101506 */
[----:B0-----:R-:W2:Y:S04]  /*40270*/  LDL.LU.64 R4, [R1+0xd38] ;  /* 0x000d380001047983 */ /* 0x001ea80000300a00 */
[----:B------:R-:W5:Y:S01]  /*40280*/  LDL.LU R2, [R1+0x7e4] ;  /* 0x0007e40001027983 */ /* 0x000f620000300800 */
[----:B---3--:R-:W-:Y:S01]  /*40290*/  FFMA R10, R10, 0.69314718246459960938, R19 ;  /* 0x3f3172180a0a7823 */ /* 0x008fe20000000013 */
[----:B------:R-:W-:Y:S01]  /*402a0*/  FSEL R17, R17, -INF , P3 ;  /* 0xff80000011117808 */ /* 0x000fe20001800000 */
[----:B------:R-:W-:Y:S01]  /*402b0*/  FFMA R11, R11, 0.69314718246459960938, R15 ;  /* 0x3f3172180b0b7823 */ /* 0x000fe2000000000f */
[----:B------:R-:W-:-:S02]  /*402c0*/  FSEL R14, R14, -INF , P6 ;  /* 0xff8000000e0e7808 */ /* 0x000fc40003000000 */
[----:B------:R-:W-:Y:S02]  /*402d0*/  FSEL R16, R16, -INF , P4 ;  /* 0xff80000010107808 */ /* 0x000fe40002000000 */
[----:B------:R-:W-:Y:S01]  /*402e0*/  FSEL R18, R18, -INF , P2 ;  /* 0xff80000012127808 */ /* 0x000fe20001000000 */
[----:B------:R-:W-:Y:S02]  /*402f0*/  FFMA R8, R8, 0.69314718246459960938, R23 ;  /* 0x3f31721808087823 */ /* 0x000fe40000000017 */
[----:B----4-:R-:W-:Y:S02]  /*40300*/  FFMA R9, R9, 0.69314718246459960938, R0 ;  /* 0x3f31721809097823 */ /* 0x010fe40000000000 */
[----:B------:R-:W-:Y:S01]  /*40310*/  FFMA R12, R12, 0.69314718246459960938, R28 ;  /* 0x3f3172180c0c7823 */ /* 0x000fe2000000001c */
[----:B------:R-:W-:Y:S01]  /*40320*/  BAR.SYNC.DEFER_BLOCKING 0x0 ;  /* 0x0000000000007b1d */ /* 0x000fe20000010000 */
[----:B--2---:R-:W-:-:S05]  /*40330*/  FFMA R4, R4, 0.69314718246459960938, R5 ;  /* 0x3f31721804047823 */ /* 0x004fca0000000005 */
[----:B------:R-:W2:Y:S02]  /*40340*/  LDL.LU R5, [R1+0xd34] ;  /* 0x000d340001057983 */ /* 0x000ea40000300800 */
[----:B--2---:R-:W-:Y:S02]  /*40350*/  FFMA R5, R5, 0.69314718246459960938, R24 ;  /* 0x3f31721805057823 */ /* 0x004fe40000000018 */
[----:B------:R-:W5:Y:S01]  /*40360*/  LDL.LU R24, [R1+0xd30] ;  /* 0x000d300001187983 */ /* 0x000f620000300800 */
[----:B------:R-:W-:-:S03]  /*40370*/  FSEL R19, R25, -INF , P1 ;  /* 0xff80000019137808 */ /* 0x000fc60000800000 */
[----:B------:R-:W0:Y:S02]  /*40380*/  S2R R25, SR_TID.X ;  /* 0x0000000000197919 */ /* 0x000e240000002100 */
[----:B------:R-:W-:Y:S02]  /*40390*/  FFMA R19, R19, 0.69314718246459960938, R3 ;  /* 0x3f31721813137823 */ /* 0x000fe40000000003 */
[----:B-----5:R-:W-:Y:S02]  /*403a0*/  FFMA R6, R6, 0.69314718246459960938, R24 ;  /* 0x3f31721806067823 */ /* 0x020fe40000000018 */
[----:B------:R-:W2:Y:S01]  /*403b0*/  LDL.LU R24, [R1+0xd2c] ;  /* 0x000d2c0001187983 */ /* 0x000ea20000300800 */
[----:B------:R-:W-:-:S03]  /*403c0*/  FSEL R15, R27, -INF , P5 ;  /* 0xff8000001b0f7808 */ /* 0x000fc60002800000 */
[----:B------:R-:W1:Y:S01]  /*403d0*/  S2R R3, SR_TID.X ;  /* 0x0000000000037919 */ /* 0x000e620000002100 */
[----:B------:R-:W-:Y:S01]  /*403e0*/  FFMA R17, R17, 0.69314718246459960938, R20 ;  /* 0x3f31721811117823 */ /* 0x000fe20000000014 */
[----:B0-----:R-:W-:Y:S01]  /*403f0*/  LOP3.LUT R20, R25, 0x1c, RZ, 0xc0, !PT ;  /* 0x0000001c19147812 */ /* 0x001fe200078ec0ff */
[----:B------:R-:W-:Y:S02]  /*40400*/  FFMA R7, R7, 0.69314718246459960938, R2 ;  /* 0x3f31721807077823 */ /* 0x000fe40000000002 */
[----:B------:R-:W-:Y:S02]  /*40410*/  FFMA R14, R14, 0.69314718246459960938, R29 ;  /* 0x3f3172180e0e7823 */ /* 0x000fe4000000001d */
[----:B------:R-:W-:Y:S02]  /*40420*/  FFMA R15, R15, 0.69314718246459960938, R22 ;  /* 0x3f3172180f0f7823 */ /* 0x000fe40000000016 */
[----:B------:R-:W-:Y:S02]  /*40430*/  FFMA R16, R16, 0.69314718246459960938, R26 ;  /* 0x3f31721810107823 */ /* 0x000fe4000000001a */
[----:B------:R-:W-:Y:S01]  /*40440*/  FFMA R18, R18, 0.69314718246459960938, R21 ;  /* 0x3f31721812127823 */ /* 0x000fe20000000015 */
[----:B------:R-:W-:Y:S04]  /*40450*/  STS.128 [R20.X4], R4 ;  /* 0x0000000414007388 */ /* 0x000fe80000004c00 */
[----:B------:R-:W-:Y:S01]  /*40460*/  STS.128 [R20.X4+0x80], R8 ;  /* 0x0000800814007388 */ /* 0x000fe20000004c00 */
[----:B------:R-:W-:-:S04]  /*40470*/  SHF.L.U32 R21, R25, 0x4, RZ ;  /* 0x0000000419157819 */ /* 0x000fc800000006ff */
[----:B------:R-:W-:Y:S02]  /*40480*/  LOP3.LUT R26, R21, 0x70, RZ, 0xc0, !PT ;  /* 0x00000070151a7812 */ /* 0x000fe400078ec0ff */
[C---:B-1----:R-:W-:Y:S02]  /*40490*/  LOP3.LUT R25, R3.reuse, 0x60, RZ, 0xc0, !PT ;  /* 0x0000006003197812 */ /* 0x042fe400078ec0ff */
[----:B------:R-:W-:-:S03]  /*404a0*/  LOP3.LUT R3, R3, 0x18, RZ, 0xc0, !PT ;  /* 0x0000001803037812 */ /* 0x000fc600078ec0ff */
[----:B------:R-:W-:Y:S01]  /*404b0*/  IMAD R25, R25, 0x4, R26 ;  /* 0x0000000419197824 */ /* 0x000fe200078e021a */
[----:B------:R-:W0:Y:S04]  /*404c0*/  S2R R21, SR_TID.X ;  /* 0x0000000000157919 */ /* 0x000e280000002100 */
[----:B------:R-:W-:Y:S02]  /*404d0*/  LEA.HI R25, R3, R25, RZ, 0x1f ;  /* 0x0000001903197211 */ /* 0x000fe400078ff8ff */
[----:B------:R-:W1:Y:S02]  /*404e0*/  S2R R3, SR_CTAID.Y ;  /* 0x0000000000037919 */ /* 0x000e640000002600 */
[----:B-1----:R-:W-:-:S05]  /*404f0*/  IMAD R0, R3, c[0x0][0x1cc], RZ ;  /* 0x0000730003007a24 */ /* 0x002fca00078e02ff */
[C---:B------:R-:W-:Y:S01]  /*40500*/  SHF.L.U32 R2, R0.reuse, 0x2, RZ ;  /* 0x0000000200027819 */ /* 0x040fe200000006ff */
[----:B------:R-:W-:-:S04]  /*40510*/  IMAD.HI R0, R0, 0x4, RZ ;  /* 0x0000000400007827 */ /* 0x000fc800078e02ff */
[----:B--2---:R-:W-:-:S05]  /*40520*/  FFMA R13, R24, 0.69314718246459960938, R13 ;  /* 0x3f317218180d7823 */ /* 0x004fca000000000d */
[----:B------:R-:W-:Y:S04]  /*40530*/  STS.128 [R20.X4+0x100], R12 ;  /* 0x0001000c14007388 */ /* 0x000fe80000004c00 */
[----:B------:R1:W-:Y:S04]  /*40540*/  STS.128 [R20.X4+0x180], R16 ;  /* 0x0001801014007388 */ /* 0x0003e80000004c00 */
[----:B------:R-:W-:Y:S06]  /*40550*/  BAR.SYNC.DEFER_BLOCKING 0x0 ;  /* 0x0000000000007b1d */ /* 0x000fec0000010000 */
[----:B-1----:R-:W1:Y:S04]  /*40560*/  S2R R20, SR_CTAID.X ;  /* 0x0000000000147919 */ /* 0x002e680000002500 */
[----:B------:R-:W2:Y:S01]  /*40570*/  LDS R23, [R25] ;  /* 0x0000000019177984 */ /* 0x000ea20000000800 */
[----:B-1----:R-:W-:-:S04]  /*40580*/  SHF.L.U32 R20, R20, 0x7, RZ ;  /* 0x0000000714147819 */ /* 0x002fc800000006ff */
[----:B0-----:R-:W-:-:S04]  /*40590*/  LOP3.LUT R20, R20, 0x7f, R21, 0xf8, !PT ;  /* 0x0000007f14147812 */ /* 0x001fc800078ef815 */
[C---:B------:R-:W-:Y:S01]  /*405a0*/  SHF.L.U32 R3, R20.reuse, 0x2, RZ ;  /* 0x0000000214037819 */ /* 0x040fe200000006ff */
[----:B------:R-:W-:-:S03]  /*405b0*/  IMAD.HI R21, R20, 0x4, RZ ;  /* 0x0000000414157827 */ /* 0x000fc600078e02ff */
[----:B------:R-:W-:-:S04]  /*405c0*/  IADD3 R2, P0, P1, R3, c[0x0][0x180], R2 ;  /* 0x0000600003027a10 */ /* 0x000fc8000791e002 */
[----:B------:R-:W-:-:S05]  /*405d0*/  IADD3.X R3, R21, c[0x0][0x184], R0, P0, P1 ;  /* 0x0000610015037a10 */ /* 0x000fca00007e2400 */
[----:B--2---:R-:W-:Y:S01]  /*405e0*/  STG.E [R2.64], R23 ;  /* 0x0000001702007986 */ /* 0x004fe2000c101906 */
[----:B------:R-:W-:Y:S05]  /*405f0*/  EXIT ;  /* 0x000000000000794d */ /* 0x000fea0003800000 */
.L_x_36:
[----:B------:R-:W-:-:S00]  /*40600*/  BRA `(.L_x_36) ;  /* 0xfffffff000007947 */ /* 0x000fc0000383ffff */
[----:B------:R-:W-:-:S00]  /*40610*/  NOP ;  /* 0x0000000000007918 */ /* 0x000fc00000000000 */
        /* <DEDUP_REMOVED lines=14> */
.L_x_37:


//--------------------- .nv.global.init           --------------------------
	.section	.nv.global.init,"aw",@progbits
.nv.global.init:
	.type		_$_str,@object
	.size		_$_str,(.L_0 - _$_str)
_$_str:
        /*0000*/ 	.byte	0x5f, 0x5f, 0x43, 0x55, 0x44, 0x41, 0x5f, 0x46, 0x54, 0x5a, 0x00
.L_0:


//--------------------- .nv.shared.attn_fwd       --------------------------
	.section	.nv.shared.attn_fwd,"aw",@nobits
	.sectionflags	@""
	.align	16
